	.target	sm_80

	.elftype	@"ET_EXEC"


//--------------------- .note.nv.tkinfo           --------------------------
	.section	.note.nv.tkinfo,"",@"SHT_NOTE"
	.sectionflags	@"SHF_NOTE_NV_TKINFO"
	.tkinfo
        /*0018*/ 	.word	0x00000002
        /*0030*/ 	.string	""
        /*0030*/ 	.string	"ptxas"
        /*0030*/ 	.string	"Cuda compilation tools, release 13.0, V13.0.88"
        /*0030*/ 	.string	"Build cuda_13.0.r13.0/compiler.36424714_0"
        /*0030*/ 	.string	"-v  -suppress-debug-info  -lineinfo  -arch sm_80 "



//--------------------- .note.nv.cuinfo           --------------------------
	.section	.note.nv.cuinfo,"",@"SHT_NOTE"
	.sectionflags	@"SHF_NOTE_NV_CUINFO"
        /*0018*/ 	.short	0x0002
        /*001a*/ 	.short	0x0050
        /*001c*/ 	.short	0x0082
	.zero		2


//--------------------- .nv.info                  --------------------------
	.section	.nv.info,"",@"SHT_CUDA_INFO"
	.align	4


	//----- nvinfo : EIATTR_REGCOUNT
	.align		4
        /*0000*/ 	.byte	0x04, 0x2f
        /*0002*/ 	.short	(.L_1 - .L_0)
	.align		4
.L_0:
        /*0004*/ 	.word	index@(matmul_kernel)
        /*0008*/ 	.word	0x00000020


	//----- nvinfo : EIATTR_FRAME_SIZE
	.align		4
.L_1:
        /*000c*/ 	.byte	0x04, 0x11
        /*000e*/ 	.short	(.L_3 - .L_2)
	.align		4
.L_2:
        /*0010*/ 	.word	index@(matmul_kernel)
        /*0014*/ 	.word	0x00000ec0


	//----- nvinfo : EIATTR_MIN_STACK_SIZE
	.align		4
.L_3:
        /*0018*/ 	.byte	0x04, 0x12
        /*001a*/ 	.short	(.L_5 - .L_4)
	.align		4
.L_4:
        /*001c*/ 	.word	index@(matmul_kernel)
        /*0020*/ 	.word	0x00000ec0
.L_5:


//--------------------- .nv.info.matmul_kernel    --------------------------
	.section	.nv.info.matmul_kernel,"",@"SHT_CUDA_INFO"
	.sectionflags	@""
	.align	4


	//----- nvinfo : EIATTR_CUDA_API_VERSION
	.align		4
        /*0000*/ 	.byte	0x04, 0x37
        /*0002*/ 	.short	(.L_7 - .L_6)
.L_6:
        /*0004*/ 	.word	0x00000082


	//----- nvinfo : EIATTR_SW2861232_WAR
	.align		4
.L_7:
        /*0008*/ 	.byte	0x01, 0x35
	.zero		2


	//----- nvinfo : EIATTR_PARAM_CBANK
	.align		4
        /*000c*/ 	.byte	0x04, 0x0a
        /*000e*/ 	.short	(.L_9 - .L_8)
	.align		4
.L_8:
        /*0010*/ 	.word	index@(.nv.constant0.matmul_kernel)
        /*0014*/ 	.short	0x0160
        /*0016*/ 	.short	0x0050


	//----- nvinfo : EIATTR_CBANK_PARAM_SIZE
	.align		4
.L_9:
        /*0018*/ 	.byte	0x03, 0x19
        /*001a*/ 	.short	0x0050


	//----- nvinfo : EIATTR_KPARAM_INFO
	.align		4
        /*001c*/ 	.byte	0x04, 0x17
        /*001e*/ 	.short	(.L_11 - .L_10)
.L_10:
        /*0020*/ 	.word	0x00000000
        /*0024*/ 	.short	0x000d
        /*0026*/ 	.short	0x0048
        /*0028*/ 	.byte	0x00, 0xf4, 0x21, 0x00


	//----- nvinfo : EIATTR_KPARAM_INFO
	.align		4
.L_11:
        /*002c*/ 	.byte	0x04, 0x17
        /*002e*/ 	.short	(.L_13 - .L_12)
.L_12:
        /*0030*/ 	.word	0x00000000
        /*0034*/ 	.short	0x000c
        /*0036*/ 	.short	0x0040
        /*0038*/ 	.byte	0x00, 0xf4, 0x21, 0x00


	//----- nvinfo : EIATTR_KPARAM_INFO
	.align		4
.L_13:
        /*003c*/ 	.byte	0x04, 0x17
        /*003e*/ 	.short	(.L_15 - .L_14)
.L_14:
        /*0040*/ 	.word	0x00000000
        /*0044*/ 	.short	0x000b
        /*0046*/ 	.short	0x0038
        /*0048*/ 	.byte	0x00, 0xf0, 0x11, 0x00


	//----- nvinfo : EIATTR_KPARAM_INFO
	.align		4
.L_15:
        /*004c*/ 	.byte	0x04, 0x17
        /*004e*/ 	.short	(.L_17 - .L_16)
.L_16:
        /*0050*/ 	.word	0x00000000
        /*0054*/ 	.short	0x000a
        /*0056*/ 	.short	0x0034
        /*0058*/ 	.byte	0x00, 0xf0, 0x11, 0x00


	//----- nvinfo : EIATTR_KPARAM_INFO
	.align		4
.L_17:
        /*005c*/ 	.byte	0x04, 0x17
        /*005e*/ 	.short	(.L_19 - .L_18)
.L_18:
        /*0060*/ 	.word	0x00000000
        /*0064*/ 	.short	0x0009
        /*0066*/ 	.short	0x0030
        /*0068*/ 	.byte	0x00, 0xf0, 0x11, 0x00


	//----- nvinfo : EIATTR_KPARAM_INFO
	.align		4
.L_19:
        /*006c*/ 	.byte	0x04, 0x17
        /*006e*/ 	.short	(.L_21 - .L_20)
.L_20:
        /*0070*/ 	.word	0x00000000
        /*0074*/ 	.short	0x0008
        /*0076*/ 	.short	0x002c
        /*0078*/ 	.byte	0x00, 0xf0, 0x11, 0x00


	//----- nvinfo : EIATTR_KPARAM_INFO
	.align		4
.L_21:
        /*007c*/ 	.byte	0x04, 0x17
        /*007e*/ 	.short	(.L_23 - .L_22)
.L_22:
        /*0080*/ 	.word	0x00000000
        /*0084*/ 	.short	0x0007
        /*0086*/ 	.short	0x0028
        /*0088*/ 	.byte	0x00, 0xf0, 0x11, 0x00


	//----- nvinfo : EIATTR_KPARAM_INFO
	.align		4
.L_23:
        /*008c*/ 	.byte	0x04, 0x17
        /*008e*/ 	.short	(.L_25 - .L_24)
.L_24:
        /*0090*/ 	.word	0x00000000
        /*0094*/ 	.short	0x0006
        /*0096*/ 	.short	0x0024
        /*0098*/ 	.byte	0x00, 0xf0, 0x11, 0x00


	//----- nvinfo : EIATTR_KPARAM_INFO
	.align		4
.L_25:
        /*009c*/ 	.byte	0x04, 0x17
        /*009e*/ 	.short	(.L_27 - .L_26)
.L_26:
        /*00a0*/ 	.word	0x00000000
        /*00a4*/ 	.short	0x0005
        /*00a6*/ 	.short	0x0020
        /*00a8*/ 	.byte	0x00, 0xf0, 0x11, 0x00


	//----- nvinfo : EIATTR_KPARAM_INFO
	.align		4
.L_27:
        /*00ac*/ 	.byte	0x04, 0x17
        /*00ae*/ 	.short	(.L_29 - .L_28)
.L_28:
        /*00b0*/ 	.word	0x00000000
        /*00b4*/ 	.short	0x0004
        /*00b6*/ 	.short	0x001c
        /*00b8*/ 	.byte	0x00, 0xf0, 0x11, 0x00


	//----- nvinfo : EIATTR_KPARAM_INFO
	.align		4
.L_29:
        /*00bc*/ 	.byte	0x04, 0x17
        /*00be*/ 	.short	(.L_31 - .L_30)
.L_30:
        /*00c0*/ 	.word	0x00000000
        /*00c4*/ 	.short	0x0003
        /*00c6*/ 	.short	0x0018
        /*00c8*/ 	.byte	0x00, 0xf0, 0x11, 0x00


	//----- nvinfo : EIATTR_KPARAM_INFO
	.align		4
.L_31:
        /*00cc*/ 	.byte	0x04, 0x17
        /*00ce*/ 	.short	(.L_33 - .L_32)
.L_32:
        /*00d0*/ 	.word	0x00000000
        /*00d4*/ 	.short	0x0002
        /*00d6*/ 	.short	0x0010
        /*00d8*/ 	.byte	0x00, 0xf4, 0x21, 0x00


	//----- nvinfo : EIATTR_KPARAM_INFO
	.align		4
.L_33:
        /*00dc*/ 	.byte	0x04, 0x17
        /*00de*/ 	.short	(.L_35 - .L_34)
.L_34:
        /*00e0*/ 	.word	0x00000000
        /*00e4*/ 	.short	0x0001
        /*00e6*/ 	.short	0x0008
        /*00e8*/ 	.byte	0x00, 0xf4, 0x21, 0x00


	//----- nvinfo : EIATTR_KPARAM_INFO
	.align		4
.L_35:
        /*00ec*/ 	.byte	0x04, 0x17
        /*00ee*/ 	.short	(.L_37 - .L_36)
.L_36:
        /*00f0*/ 	.word	0x00000000
        /*00f4*/ 	.short	0x0000
        /*00f6*/ 	.short	0x0000
        /*00f8*/ 	.byte	0x00, 0xf4, 0x21, 0x00


	//----- nvinfo : EIATTR_MAXREG_COUNT
	.align		4
.L_37:
        /*00fc*/ 	.byte	0x03, 0x1b
        /*00fe*/ 	.short	0x00ff


	//----- nvinfo : EIATTR_NUM_BARRIERS
	.align		4
        /*0100*/ 	.byte	0x02, 0x4c
        /*0102*/ 	.byte	0x01
	.zero		1


	//----- nvinfo : EIATTR_ANNOTATIONS
	.align		4
        /*0104*/ 	.byte	0x04, 0x55
        /*0106*/ 	.short	(.L_39 - .L_38)


	//   ....[0]....
.L_38:
        /*0108*/ 	.word	0x00000001
        /*010c*/ 	.byte	0x00, 0x05, 0x00, 0x00, 0x01, 0x00, 0x00, 0x00, 0x70, 0x05, 0x00, 0x00, 0x01, 0x00, 0x00, 0x00
        /* <DEDUP_REMOVED lines=1483> */
        /*5dcc*/ 	.byte	0x60, 0x90, 0x01, 0x00, 0x01, 0x00, 0x00, 0x00, 0xa0, 0x90, 0x01, 0x00


	//----- nvinfo : EIATTR_MERCURY_ISA_VERSION
	.align		4
.L_39:
        /*5dd8*/ 	.byte	0x03, 0x5f
        /*5dda*/ 	.short	0x0000


	//----- nvinfo : EIATTR_EXIT_INSTR_OFFSETS
	.align		4
        /*5ddc*/ 	.byte	0x04, 0x1c
        /*5dde*/ 	.short	(.L_41 - .L_40)


	//   ....[0]....
.L_40:
        /*5de0*/ 	.word	0x00019760


	//   ....[1]....
        /*5de4*/ 	.word	0x00019790


	//----- nvinfo : EIATTR_REQNTID
	.align		4
.L_41:
        /*5de8*/ 	.byte	0x04, 0x10
        /*5dea*/ 	.short	(.L_43 - .L_42)
.L_42:
        /*5dec*/ 	.word	0x00000100
        /*5df0*/ 	.word	0x00000001
        /*5df4*/ 	.word	0x00000001
.L_43:


//--------------------- .nv.callgraph             --------------------------
	.section	.nv.callgraph,"",@"SHT_CUDA_CALLGRAPH"
	.align	4
	.sectionentsize	8
	.align		4
        /*0000*/ 	.word	0x00000000
	.align		4
        /*0004*/ 	.word	0xffffffff
	.align		4
        /*0008*/ 	.word	0x00000000
	.align		4
        /*000c*/ 	.word	0xfffffffe
	.align		4
        /*0010*/ 	.word	0x00000000
	.align		4
        /*0014*/ 	.word	0xfffffffd
	.align		4
        /*0018*/ 	.word	0x00000000
	.align		4
        /*001c*/ 	.word	0xfffffffc


//--------------------- .nv.rel.action            --------------------------
	.section	.nv.rel.action,"",@"SHT_CUDA_RELOCINFO"
	.align	8
	.sectionentsize	8
        /*0000*/ 	.byte	0x73, 0x00, 0x00, 0x00, 0x00, 0x00, 0x00, 0x00, 0x00, 0x00, 0x00, 0x11, 0x25, 0x00, 0x05, 0x36


//--------------------- .nv.constant0.matmul_kernel --------------------------
	.section	.nv.constant0.matmul_kernel,"a",@progbits
	.sectionflags	@""
	.align	4
.nv.constant0.matmul_kernel:
	.zero		432


//--------------------- .text.matmul_kernel       --------------------------
	.section	.text.matmul_kernel,"ax",@progbits
	.sectioninfo	@"SHI_REGISTERS=32"
	.align	128
        .global         matmul_kernel
        .type           matmul_kernel,@function
        .size           matmul_kernel,(.L_x_5 - matmul_kernel)
        .other          matmul_kernel,@"STO_CUDA_ENTRY STV_DEFAULT"
matmul_kernel:
.text.matmul_kernel:
[----:B------:R-:W-:-:S03]  /*0000*/  IMAD.MOV.U32 R1, RZ, RZ, c[0x0][0x28] ;  /* 0x00000a00ff017624 */ /* 0x000fc600078e00ff */
[----:B------:R-:W-:Y:S01]  /*0010*/  IMAD.MOV.U32 R7, RZ, RZ, 0xff ;  /* 0x000000ffff077424 */ /* 0x000fe200078e00ff */
[----:B------:R-:W0:Y:S01]  /*0020*/  S2R R29, SR_TID.X ;  /* 0x00000000001d7919 */ /* 0x000e220000002100 */
[----:B------:R-:W-:Y:S01]  /*0030*/  IADD3 R1, R1, -0xec0, RZ ;  /* 0xfffff14001017810 */ /* 0x000fe20007ffe0ff */
[----:B------:R-:W-:Y:S02]  /*0040*/  ULDC.64 UR4, c[0x0][0x118] ;  /* 0x0000460000047ab9 */ /* 0x000fe40000000a00 */
[----:B------:R-:W-:-:S04]  /*0050*/  IADD3 R0, R7, c[0x0][0x17c], RZ ;  /* 0x00005f0007007a10 */ /* 0x000fc80007ffe0ff */
[----:B------:R-:W-:-:S04]  /*0060*/  SHF.R.S32.HI R3, RZ, 0x1f, R0 ;  /* 0x0000001fff037819 */ /* 0x000fc80000011400 */
[----:B------:R-:W-:-:S04]  /*0070*/  LEA.HI R3, R3, R0, RZ, 0x8 ;  /* 0x0000000003037211 */ /* 0x000fc800078f40ff */
[----:B------:R-:W-:Y:S02]  /*0080*/  SHF.R.S32.HI R0, RZ, 0x8, R3 ;  /* 0x00000008ff007819 */ /* 0x000fe40000011403 */
[----:B------:R-:W1:Y:S03]  /*0090*/  S2R R3, SR_CTAID.X ;  /* 0x0000000000037919 */ /* 0x000e660000002500 */
[----:B------:R-:W-:Y:S01]  /*00a0*/  IMAD.SHL.U32 R0, R0, 0x8, RZ ;  /* 0x0000000800007824 */ /* 0x000fe200078e00ff */
[----:B0-----:R-:W-:-:S04]  /*00b0*/  LOP3.LUT R12, R29, 0xff, RZ, 0xc0, !PT ;  /* 0x000000ff1d0c7812 */ /* 0x001fc800078ec0ff */
[-C--:B------:R-:W-:Y:S02]  /*00c0*/  IABS R9, R0.reuse ;  /* 0x0000000000097213 */ /* 0x080fe40000000000 */
[----:B------:R-:W-:Y:S02]  /*00d0*/  IABS R10, R0 ;  /* 0x00000000000a7213 */ /* 0x000fe40000000000 */
[----:B------:R-:W0:Y:S01]  /*00e0*/  I2F.RP R2, R9 ;  /* 0x0000000900027306 */ /* 0x000e220000209400 */
[----:B-1----:R-:W-:-:S07]  /*00f0*/  IABS R8, R3 ;  /* 0x0000000300087213 */ /* 0x002fce0000000000 */
[----:B0-----:R-:W0:Y:S02]  /*0100*/  MUFU.RCP R2, R2 ;  /* 0x0000000200027308 */ /* 0x001e240000001000 */
[----:B0-----:R-:W-:Y:S01]  /*0110*/  IADD3 R4, R2, 0xffffffe, RZ ;  /* 0x0ffffffe02047810 */ /* 0x001fe20007ffe0ff */
[----:B------:R-:W-:-:S05]  /*0120*/  IMAD.MOV R2, RZ, RZ, -R10 ;  /* 0x000000ffff027224 */ /* 0x000fca00078e0a0a */
[----:B------:R0:W1:Y:S02]  /*0130*/  F2I.FTZ.U32.TRUNC.NTZ R5, R4 ;  /* 0x0000000400057305 */ /* 0x000064000021f000 */
[----:B0-----:R-:W-:Y:S02]  /*0140*/  IMAD.MOV.U32 R4, RZ, RZ, RZ ;  /* 0x000000ffff047224 */ /* 0x001fe400078e00ff */
[----:B-1----:R-:W-:-:S04]  /*0150*/  IMAD.MOV R6, RZ, RZ, -R5 ;  /* 0x000000ffff067224 */ /* 0x002fc800078e0a05 */
[----:B------:R-:W-:Y:S02]  /*0160*/  IMAD R11, R6, R9, RZ ;  /* 0x00000009060b7224 */ /* 0x000fe400078e02ff */
[----:B------:R-:W-:Y:S02]  /*0170*/  IMAD.MOV.U32 R6, RZ, RZ, R8 ;  /* 0x000000ffff067224 */ /* 0x000fe400078e0008 */
[----:B------:R-:W-:-:S06]  /*0180*/  IMAD.HI.U32 R5, R5, R11, R4 ;  /* 0x0000000b05057227 */ /* 0x000fcc00078e0004 */
[----:B------:R-:W-:-:S04]  /*0190*/  IMAD.HI.U32 R5, R5, R6, RZ ;  /* 0x0000000605057227 */ /* 0x000fc800078e00ff */
[----:B------:R-:W-:-:S05]  /*01a0*/  IMAD R2, R5, R2, R6 ;  /* 0x0000000205027224 */ /* 0x000fca00078e0206 */
[----:B------:R-:W-:-:S13]  /*01b0*/  ISETP.GT.U32.AND P1, PT, R9, R2, PT ;  /* 0x000000020900720c */ /* 0x000fda0003f24070 */
[----:B------:R-:W-:Y:S01]  /*01c0*/  @!P1 IMAD.IADD R2, R2, 0x1, -R9 ;  /* 0x0000000102029824 */ /* 0x000fe200078e0a09 */
[----:B------:R-:W-:Y:S02]  /*01d0*/  @!P1 IADD3 R5, R5, 0x1, RZ ;  /* 0x0000000105059810 */ /* 0x000fe40007ffe0ff */
[----:B------:R-:W-:Y:S02]  /*01e0*/  ISETP.NE.AND P1, PT, R0, RZ, PT ;  /* 0x000000ff0000720c */ /* 0x000fe40003f25270 */
[----:B------:R-:W-:Y:S02]  /*01f0*/  ISETP.GE.U32.AND P0, PT, R2, R9, PT ;  /* 0x000000090200720c */ /* 0x000fe40003f06070 */
[----:B------:R-:W-:-:S04]  /*0200*/  LOP3.LUT R2, R3, R0, RZ, 0x3c, !PT ;  /* 0x0000000003027212 */ /* 0x000fc800078e3cff */
[----:B------:R-:W-:Y:S02]  /*0210*/  ISETP.GE.AND P2, PT, R2, RZ, PT ;  /* 0x000000ff0200720c */ /* 0x000fe40003f46270 */
[----:B------:R-:W-:-:S05]  /*0220*/  IADD3 R2, R7, c[0x0][0x178], RZ ;  /* 0x00005e0007027a10 */ /* 0x000fca0007ffe0ff */
[----:B------:R-:W-:-:S05]  /*0230*/  @P0 IADD3 R5, R5, 0x1, RZ ;  /* 0x0000000105050810 */ /* 0x000fca0007ffe0ff */
[----:B------:R-:W-:Y:S01]  /*0240*/  IMAD.MOV.U32 R6, RZ, RZ, R5 ;  /* 0x000000ffff067224 */ /* 0x000fe200078e0005 */
[----:B------:R-:W-:-:S03]  /*0250*/  SHF.R.S32.HI R5, RZ, 0x1f, R2 ;  /* 0x0000001fff057819 */ /* 0x000fc60000011402 */
[----:B------:R-:W-:Y:S01]  /*0260*/  @!P2 IMAD.MOV R6, RZ, RZ, -R6 ;  /* 0x000000ffff06a224 */ /* 0x000fe200078e0a06 */
[----:B------:R-:W-:Y:S02]  /*0270*/  @!P1 LOP3.LUT R6, RZ, R0, RZ, 0x33, !PT ;  /* 0x00000000ff069212 */ /* 0x000fe400078e33ff */
[----:B------:R-:W-:-:S03]  /*0280*/  LEA.HI R5, R5, R2, RZ, 0x8 ;  /* 0x0000000205057211 */ /* 0x000fc600078f40ff */
[----:B------:R-:W-:Y:S02]  /*0290*/  IMAD.SHL.U32 R4, R6, 0x8, RZ ;  /* 0x0000000806047824 */ /* 0x000fe400078e00ff */
[----:B------:R-:W-:-:S03]  /*02a0*/  IMAD.MOV R6, RZ, RZ, -R6 ;  /* 0x000000ffff067224 */ /* 0x000fc600078e0a06 */
[----:B------:R-:W-:Y:S01]  /*02b0*/  LEA.HI.SX32 R5, R5, -R4, 0x18 ;  /* 0x8000000405057211 */ /* 0x000fe200078fc2ff */
[----:B------:R-:W-:Y:S02]  /*02c0*/  IMAD R8, R0, R6, R3 ;  /* 0x0000000600087224 */ /* 0x000fe400078e0203 */
[----:B------:R-:W-:Y:S01]  /*02d0*/  IMAD.MOV.U32 R6, RZ, RZ, RZ ;  /* 0x000000ffff067224 */ /* 0x000fe200078e00ff */
[----:B------:R-:W-:Y:S02]  /*02e0*/  IMNMX R5, R5, 0x8, PT ;  /* 0x0000000805057817 */ /* 0x000fe40003800200 */
[----:B------:R-:W-:Y:S02]  /*02f0*/  IABS R11, R8 ;  /* 0x00000008000b7213 */ /* 0x000fe40000000000 */
[----:B------:R-:W-:-:S04]  /*0300*/  IABS R9, R5 ;  /* 0x0000000500097213 */ /* 0x000fc80000000000 */
[----:B------:R-:W0:Y:S08]  /*0310*/  I2F.RP R2, R9 ;  /* 0x0000000900027306 */ /* 0x000e300000209400 */
[----:B0-----:R-:W0:Y:S02]  /*0320*/  MUFU.RCP R2, R2 ;  /* 0x0000000200027308 */ /* 0x001e240000001000 */
[----:B0-----:R-:W-:Y:S01]  /*0330*/  IADD3 R7, R2, 0xffffffe, RZ ;  /* 0x0ffffffe02077810 */ /* 0x001fe20007ffe0ff */
[----:B------:R-:W-:-:S05]  /*0340*/  IMAD.MOV.U32 R2, RZ, RZ, c[0x0][0x180] ;  /* 0x00006000ff027624 */ /* 0x000fca00078e00ff */
[----:B------:R-:W0:Y:S01]  /*0350*/  F2I.FTZ.U32.TRUNC.NTZ R7, R7 ;  /* 0x0000000700077305 */ /* 0x000e22000021f000 */
[----:B------:R-:W-:Y:S01]  /*0360*/  IADD3 R2, R2, 0x1f, RZ ;  /* 0x0000001f02027810 */ /* 0x000fe20007ffe0ff */
[----:B0-----:R-:W-:-:S04]  /*0370*/  IMAD.MOV R10, RZ, RZ, -R7 ;  /* 0x000000ffff0a7224 */ /* 0x001fc800078e0a07 */
[----:B------:R-:W-:-:S04]  /*0380*/  IMAD.MOV.U32 R0, RZ, RZ, R10 ;  /* 0x000000ffff007224 */ /* 0x000fc800078e000a */
[----:B------:R-:W-:Y:S01]  /*0390*/  IMAD R3, R0, R9, RZ ;  /* 0x0000000900037224 */ /* 0x000fe200078e02ff */
[----:B------:R-:W-:-:S03]  /*03a0*/  IABS R0, R5 ;  /* 0x0000000500007213 */ /* 0x000fc60000000000 */
[----:B------:R-:W-:-:S04]  /*03b0*/  IMAD.HI.U32 R6, R7, R3, R6 ;  /* 0x0000000307067227 */ /* 0x000fc800078e0006 */
[----:B------:R-:W-:Y:S02]  /*03c0*/  IMAD.MOV R0, RZ, RZ, -R0 ;  /* 0x000000ffff007224 */ /* 0x000fe400078e0a00 */
        /* <DEDUP_REMOVED lines=8> */
[----:B------:R-:W-:-:S07]  /*0450*/  ISETP.GE.AND P2, PT, R0, RZ, PT ;  /* 0x000000ff0000720c */ /* 0x000fce0003f46270 */
[----:B------:R-:W-:Y:S02]  /*0460*/  @P0 IADD3 R6, R6, 0x1, RZ ;  /* 0x0000000106060810 */ /* 0x000fe40007ffe0ff */
[----:B------:R-:W-:-:S04]  /*0470*/  ISETP.GT.AND P0, PT, R2, 0x1f, PT ;  /* 0x0000001f0200780c */ /* 0x000fc80003f04270 */
[----:B------:R-:W-:Y:S01]  /*0480*/  @!P2 IMAD.MOV R6, RZ, RZ, -R6 ;  /* 0x000000ffff06a224 */ /* 0x000fe200078e0a06 */
[----:B------:R-:W-:-:S05]  /*0490*/  @!P1 LOP3.LUT R6, RZ, R5, RZ, 0x33, !PT ;  /* 0x00000005ff069212 */ /* 0x000fca00078e33ff */
[----:B------:R-:W-:Y:S02]  /*04a0*/  IMAD.MOV R0, RZ, RZ, -R6 ;  /* 0x000000ffff007224 */ /* 0x000fe400078e0a06 */
[----:B------:R-:W-:Y:S02]  /*04b0*/  IMAD.SHL.U32 R28, R6, 0x100, RZ ;  /* 0x00000100061c7824 */ /* 0x000fe400078e00ff */
[----:B------:R-:W-:Y:S02]  /*04c0*/  IMAD R5, R5, R0, R8 ;  /* 0x0000000005057224 */ /* 0x000fe400078e0208 */
[----:B------:R-:W-:Y:S02]  /*04d0*/  IMAD.MOV.U32 R0, RZ, RZ, c[0x0][0x180] ;  /* 0x00006000ff007624 */ /* 0x000fe400078e00ff */
[----:B------:R-:W-:-:S04]  /*04e0*/  IMAD.IADD R5, R4, 0x1, R5 ;  /* 0x0000000104057824 */ /* 0x000fc800078e0205 */
[----:B------:R-:W-:-:S05]  /*04f0*/  IMAD R3, R5, 0x100, R12 ;  /* 0x0000010005037824 */ /* 0x000fca00078e020c */
[----:B------:R0:W-:Y:S01]  /*0500*/  STL [R1+0x5f0], R3 ;  /* 0x0005f00301007387 */ /* 0x0001e20000100800 */
[----:B------:R-:W-:Y:S05]  /*0510*/  @P0 BRA `(.L_x_0) ;  /* 0x0000077000000947 */ /* 0x000fea0003800000 */
[----:B------:R-:W-:Y:S01]  /*0520*/  IMAD.SHL.U32 R0, R29, 0x2, RZ ;  /* 0x000000021d007824 */ /* 0x000fe200078e00ff */
[----:B------:R-:W-:Y:S01]  /*0530*/  CS2R R20, SRZ ;  /* 0x0000000000147805 */ /* 0x000fe2000001ff00 */
[----:B------:R-:W-:Y:S01]  /*0540*/  CS2R R22, SRZ ;  /* 0x0000000000167805 */ /* 0x000fe2000001ff00 */
[----:B------:R-:W-:Y:S01]  /*0550*/  CS2R R12, SRZ ;  /* 0x00000000000c7805 */ /* 0x000fe2000001ff00 */
[----:B------:R-:W-:Y:S01]  /*0560*/  CS2R R14, SRZ ;  /* 0x00000000000e7805 */ /* 0x000fe2000001ff00 */
[----:B------:R1:W-:Y:S01]  /*0570*/  STL [R1+0x5ec], R0 ;  /* 0x0005ec0001007387 */ /* 0x0003e20000100800 */
[----:B------:R-:W-:Y:S01]  /*0580*/  CS2R R8, SRZ ;  /* 0x0000000000087805 */ /* 0x000fe2000001ff00 */
[----:B------:R-:W-:Y:S01]  /*0590*/  CS2R R10, SRZ ;  /* 0x00000000000a7805 */ /* 0x000fe2000001ff00 */
[----:B------:R-:W-:Y:S01]  /*05a0*/  CS2R R4, SRZ ;  /* 0x0000000000047805 */ /* 0x000fe2000001ff00 */
[----:B------:R1:W-:Y:S01]  /*05b0*/  STL [R1], RZ ;  /* 0x000000ff01007387 */ /* 0x0003e20000100800 */
[----:B------:R-:W-:Y:S01]  /*05c0*/  CS2R R6, SRZ ;  /* 0x0000000000067805 */ /* 0x000fe2000001ff00 */
[----:B------:R-:W-:Y:S01]  /*05d0*/  CS2R R16, SRZ ;  /* 0x0000000000107805 */ /* 0x000fe2000001ff00 */
[----:B------:R-:W-:Y:S01]  /*05e0*/  CS2R R18, SRZ ;  /* 0x0000000000127805 */ /* 0x000fe2000001ff00 */
[----:B------:R1:W-:Y:S01]  /*05f0*/  STL [R1+0x4], RZ ;  /* 0x000004ff01007387 */ /* 0x0003e20000100800 */
[----:B------:R-:W-:Y:S01]  /*0600*/  CS2R R24, SRZ ;  /* 0x0000000000187805 */ /* 0x000fe2000001ff00 */
[----:B------:R-:W-:-:S02]  /*0610*/  CS2R R26, SRZ ;  /* 0x00000000001a7805 */ /* 0x000fc4000001ff00 */
[----:B------:R1:W-:Y:S04]  /*0620*/  STL [R1+0x8], RZ ;  /* 0x000008ff01007387 */ /* 0x0003e80000100800 */
        /* <DEDUP_REMOVED lines=100> */
[----:B------:R1:W-:Y:S01]  /*0c70*/  STL [R1+0x47c], RZ ;  /* 0x00047cff01007387 */ /* 0x0003e20000100800 */
[----:B------:R-:W-:Y:S05]  /*0c80*/  BRA `(.L_x_1) ;  /* 0x0001077000007947 */ /* 0x000fea0003800000 */
.L_x_0:
[----:B------:R-:W-:Y:S01]  /*0c90*/  IABS R25, c[0x0][0x17c] ;  /* 0x00005f0000197a13 */ /* 0x000fe20000000000 */
[----:B------:R1:W-:Y:S01]  /*0ca0*/  STL [R1+0x610], R0 ;  /* 0x0006100001007387 */ /* 0x0003e20000100800 */
[----:B0-----:R-:W-:-:S02]  /*0cb0*/  SHF.R.U32.HI R3, RZ, 0x5, R29 ;  /* 0x00000005ff037819 */ /* 0x001fc4000001161d */
[----:B------:R-:W0:Y:S02]  /*0cc0*/  I2F.RP R5, R25 ;  /* 0x0000001900057306 */ /* 0x000e240000209400 */
[----:B------:R-:W-:-:S04]  /*0cd0*/  SGXT.U32 R3, R3, 0x3 ;  /* 0x000000030303781a */ /* 0x000fc80000000000 */
[----:B------:R-:W-:-:S04]  /*0ce0*/  LOP3.LUT R26, R28, R3, RZ, 0xfc, !PT ;  /* 0x000000031c1a7212 */ /* 0x000fc800078efcff */
[C---:B------:R-:W-:Y:S02]  /*0cf0*/  LOP3.LUT R4, R26.reuse, 0xf0, RZ, 0xfc, !PT ;  /* 0x000000f01a047812 */ /* 0x040fe400078efcff */
[C---:B------:R-:W-:Y:S02]  /*0d00*/  LOP3.LUT R3, R26.reuse, 0xe8, RZ, 0xfc, !PT ;  /* 0x000000e81a037812 */ /* 0x040fe400078efcff */
[----:B------:R-:W-:Y:S01]  /*0d10*/  IABS R10, R4 ;  /* 0x00000004000a7213 */ /* 0x000fe20000000000 */
[----:B0-----:R-:W0:Y:S01]  /*0d20*/  MUFU.RCP R5, R5 ;  /* 0x0000000500057308 */ /* 0x001e220000001000 */
[----:B------:R-:W-:Y:S02]  /*0d30*/  IABS R12, R3 ;  /* 0x00000003000c7213 */ /* 0x000fe40000000000 */
[C---:B------:R-:W-:Y:S02]  /*0d40*/  LOP3.LUT R13, R26.reuse, 0xe0, RZ, 0xfc, !PT ;  /* 0x000000e01a0d7812 */ /* 0x040fe400078efcff */
[----:B------:R-:W-:-:S02]  /*0d50*/  LOP3.LUT R9, R26, 0xd0, RZ, 0xfc, !PT ;  /* 0x000000d01a097812 */ /* 0x000fc400078efcff */
[----:B------:R-:W-:Y:S02]  /*0d60*/  ISETP.GE.AND P2, PT, R4, RZ, PT ;  /* 0x000000ff0400720c */ /* 0x000fe40003f46270 */
[----:B------:R-:W-:Y:S02]  /*0d70*/  IABS R14, R9 ;  /* 0x00000009000e7213 */ /* 0x000fe40000000000 */
[----:B------:R-:W-:Y:S02]  /*0d80*/  ISETP.GE.AND P0, PT, R3, RZ, PT ;  /* 0x000000ff0300720c */ /* 0x000fe40003f06270 */
[----:B------:R-:W-:Y:S02]  /*0d90*/  ISETP.GE.AND P1, PT, R13, RZ, PT ;  /* 0x000000ff0d00720c */ /* 0x000fe40003f26270 */
[----:B------:R-:W-:Y:S02]  /*0da0*/  LOP3.LUT R18, R26, 0x60, RZ, 0xfc, !PT ;  /* 0x000000601a127812 */ /* 0x000fe400078efcff */
[----:B0-----:R-:W-:-:S02]  /*0db0*/  IADD3 R6, R5, 0xffffffe, RZ ;  /* 0x0ffffffe05067810 */ /* 0x001fc40007ffe0ff */
[----:B------:R-:W-:Y:S02]  /*0dc0*/  SHF.R.S32.HI R5, RZ, 0x1f, R2 ;  /* 0x0000001fff057819 */ /* 0x000fe40000011402 */
[----:B------:R0:W2:Y:S01]  /*0dd0*/  F2I.FTZ.U32.TRUNC.NTZ R7, R6 ;  /* 0x0000000600077305 */ /* 0x0000a2000021f000 */
[C---:B------:R-:W-:Y:S02]  /*0de0*/  LOP3.LUT R17, R26.reuse, 0x50, RZ, 0xfc, !PT ;  /* 0x000000501a117812 */ /* 0x040fe400078efcff */
[----:B-1----:R-:W-:Y:S02]  /*0df0*/  LEA.HI R0, R5, R2, RZ, 0x5 ;  /* 0x0000000205007211 */ /* 0x002fe400078f28ff */
[----:B------:R-:W-:-:S03]  /*0e00*/  LOP3.LUT R19, R26, 0x48, RZ, 0xfc, !PT ;  /* 0x000000481a137812 */ /* 0x000fc600078efcff */
[----:B------:R1:W-:Y:S01]  /*0e10*/  STL [R1+0x4c], R0 ;  /* 0x00004c0001007387 */ /* 0x0003e20000100800 */
[----:B0-----:R-:W-:Y:S02]  /*0e20*/  IMAD.MOV.U32 R6, RZ, RZ, RZ ;  /* 0x000000ffff067224 */ /* 0x001fe400078e00ff */
[----:B--2---:R-:W-:-:S04]  /*0e30*/  IMAD.MOV R8, RZ, RZ, -R7 ;  /* 0x000000ffff087224 */ /* 0x004fc800078e0a07 */
[----:B------:R-:W-:Y:S01]  /*0e40*/  IMAD R11, R8, R25, RZ ;  /* 0x00000019080b7224 */ /* 0x000fe200078e02ff */
[----:B------:R-:W-:-:S03]  /*0e50*/  IABS R8, R13 ;  /* 0x0000000d00087213 */ /* 0x000fc60000000000 */
[----:B------:R-:W-:-:S06]  /*0e60*/  IMAD.HI.U32 R11, R7, R11, R6 ;  /* 0x0000000b070b7227 */ /* 0x000fcc00078e0006 */
[----:B------:R-:W-:-:S04]  /*0e70*/  IMAD.HI.U32 R6, R11, R10, RZ ;  /* 0x0000000a0b067227 */ /* 0x000fc800078e00ff */
[----:B------:R-:W-:Y:S02]  /*0e80*/  IMAD.MOV R6, RZ, RZ, -R6 ;  /* 0x000000ffff067224 */ /* 0x000fe400078e0a06 */
[----:B------:R-:W-:-:S04]  /*0e90*/  IMAD.HI.U32 R7, R11, R12, RZ ;  /* 0x0000000c0b077227 */ /* 0x000fc800078e00ff */
[----:B------:R-:W-:Y:S02]  /*0ea0*/  IMAD R2, R25, R6, R10 ;  /* 0x0000000619027224 */ /* 0x000fe400078e020a */
[----:B------:R-:W-:Y:S02]  /*0eb0*/  IMAD.MOV R7, RZ, RZ, -R7 ;  /* 0x000000ffff077224 */ /* 0x000fe400078e0a07 */
[----:B------:R-:W-:Y:S01]  /*0ec0*/  IMAD.HI.U32 R5, R11, R8, RZ ;  /* 0x000000080b057227 */ /* 0x000fe200078e00ff */
[----:B------:R-:W-:-:S03]  /*0ed0*/  ISETP.GT.U32.AND P3, PT, R25, R2, PT ;  /* 0x000000021900720c */ /* 0x000fc60003f64070 */
[----:B------:R-:W-:Y:S01]  /*0ee0*/  IMAD R6, R25, R7, R12 ;  /* 0x0000000719067224 */ /* 0x000fe200078e020c */
[C---:B------:R-:W-:Y:S01]  /*0ef0*/  LOP3.LUT R12, R26.reuse, 0xc8, RZ, 0xfc, !PT ;  /* 0x000000c81a0c7812 */ /* 0x040fe200078efcff */
[----:B------:R-:W-:Y:S02]  /*0f00*/  IMAD.MOV R5, RZ, RZ, -R5 ;  /* 0x000000ffff057224 */ /* 0x000fe400078e0a05 */
[----:B------:R-:W-:Y:S01]  /*0f10*/  IMAD.HI.U32 R7, R11, R14, RZ ;  /* 0x0000000e0b077227 */ /* 0x000fe200078e00ff */
[C---:B------:R-:W-:Y:S02]  /*0f20*/  ISETP.GT.U32.AND P4, PT, R25.reuse, R6, PT ;  /* 0x000000061900720c */ /* 0x040fe40003f84070 */
[----:B------:R-:W-:Y:S01]  /*0f30*/  IABS R10, R12 ;  /* 0x0000000c000a7213 */ /* 0x000fe20000000000 */
[----:B------:R-:W-:Y:S01]  /*0f40*/  IMAD R4, R25, R5, R8 ;  /* 0x0000000519047224 */ /* 0x000fe200078e0208 */
[----:B------:R-:W-:Y:S01]  /*0f50*/  LOP3.LUT R5, R26, 0xb0, RZ, 0xfc, !PT ;  /* 0x000000b01a057812 */ /* 0x000fe200078efcff */
[----:B------:R-:W-:-:S02]  /*0f60*/  @!P3 IMAD.IADD R2, R2, 0x1, -R25 ;  /* 0x000000010202b824 */ /* 0x000fc400078e0a19 */
[----:B------:R-:W-:Y:S01]  /*0f70*/  IMAD.MOV R7, RZ, RZ, -R7 ;  /* 0x000000ffff077224 */ /* 0x000fe200078e0a07 */
[C---:B------:R-:W-:Y:S01]  /*0f80*/  ISETP.GT.U32.AND P5, PT, R25.reuse, R4, PT ;  /* 0x000000041900720c */ /* 0x040fe20003fa4070 */
[----:B------:R-:W-:Y:S01]  /*0f90*/  IMAD.MOV.U32 R8, RZ, RZ, R10 ;  /* 0x000000ffff087224 */ /* 0x000fe200078e000a */
[C---:B------:R-:W-:Y:S01]  /*0fa0*/  ISETP.GT.U32.AND P6, PT, R25.reuse, R2, PT ;  /* 0x000000021900720c */ /* 0x040fe20003fc4070 */
[----:B------:R-:W-:Y:S01]  /*0fb0*/  IMAD R10, R25, R7, R14 ;  /* 0x00000007190a7224 */ /* 0x000fe200078e020e */
[----:B------:R-:W-:Y:S01]  /*0fc0*/  LOP3.LUT R7, R26, 0xc0, RZ, 0xfc, !PT ;  /* 0x000000c01a077812 */ /* 0x000fe200078efcff */
[----:B------:R-:W-:Y:S01]  /*0fd0*/  @!P4 IMAD.IADD R6, R6, 0x1, -R25 ;  /* 0x000000010606c824 */ /* 0x000fe200078e0a19 */
[----:B------:R-:W-:Y:S01]  /*0fe0*/  IABS R16, R5 ;  /* 0x0000000500107213 */ /* 0x000fe20000000000 */
[----:B------:R-:W-:Y:S01]  /*0ff0*/  IMAD.HI.U32 R3, R11, R8, RZ ;  /* 0x000000080b037227 */ /* 0x000fe200078e00ff */
[C---:B------:R-:W-:Y:S02]  /*1000*/  ISETP.GT.U32.AND P3, PT, R25.reuse, R10, PT ;  /* 0x0000000a1900720c */ /* 0x040fe40003f64070 */
[----:B------:R-:W-:Y:S01]  /*1010*/  ISETP.GT.U32.AND P4, PT, R25, R6, PT ;  /* 0x000000061900720c */ /* 0x000fe20003f84070 */
[----:B------:R-:W-:Y:S01]  /*1020*/  IMAD.MOV R3, RZ, RZ, -R3 ;  /* 0x000000ffff037224 */ /* 0x000fe200078e0a03 */
[----:B------:R-:W-:Y:S01]  /*1030*/  IABS R14, R7 ;  /* 0x00000007000e7213 */ /* 0x000fe20000000000 */
[--C-:B------:R-:W-:Y:S01]  /*1040*/  @!P5 IMAD.IADD R4, R4, 0x1, -R25.reuse ;  /* 0x000000010404d824 */ /* 0x100fe200078e0a19 */
[----:B------:R-:W-:Y:S01]  /*1050*/  ISETP.GE.AND P5, PT, R9, RZ, PT ;  /* 0x000000ff0900720c */ /* 0x000fe20003fa6270 */
[----:B------:R-:W-:Y:S01]  /*1060*/  @!P6 IMAD.IADD R2, R2, 0x1, -R25 ;  /* 0x000000010202e824 */ /* 0x000fe200078e0a19 */
[----:B------:R-:W-:Y:S01]  /*1070*/  LOP3.LUT R9, R26, 0x90, RZ, 0xfc, !PT ;  /* 0x000000901a097812 */ /* 0x000fe200078efcff */
[C---:B------:R-:W-:Y:S01]  /*1080*/  IMAD R8, R25.reuse, R3, R8 ;  /* 0x0000000319087224 */ /* 0x040fe200078e0208 */
[----:B------:R-:W-:Y:S01]  /*1090*/  ISETP.GT.U32.AND P6, PT, R25, R4, PT ;  /* 0x000000041900720c */ /* 0x000fe20003fc4070 */
[----:B------:R-:W-:-:S04]  /*10a0*/  IMAD.HI.U32 R3, R11, R14, RZ ;  /* 0x0000000e0b037227 */ /* 0x000fc800078e00ff */
[--C-:B------:R-:W-:Y:S02]  /*10b0*/  @!P3 IMAD.IADD R10, R10, 0x1, -R25.reuse ;  /* 0x000000010a0ab824 */ /* 0x100fe400078e0a19 */
[----:B------:R-:W-:Y:S01]  /*10c0*/  @!P4 IMAD.IADD R6, R6, 0x1, -R25 ;  /* 0x000000010606c824 */ /* 0x000fe200078e0a19 */
[C---:B------:R-:W-:Y:S01]  /*10d0*/  ISETP.GT.U32.AND P4, PT, R25.reuse, R8, PT ;  /* 0x000000081900720c */ /* 0x040fe20003f84070 */
[----:B------:R-:W-:Y:S01]  /*10e0*/  IMAD.MOV R3, RZ, RZ, -R3 ;  /* 0x000000ffff037224 */ /* 0x000fe200078e0a03 */
[C---:B------:R-:W-:Y:S01]  /*10f0*/  ISETP.GT.U32.AND P3, PT, R25.reuse, R10, PT ;  /* 0x0000000a1900720c */ /* 0x040fe20003f64070 */
[----:B------:R-:W-:Y:S02]  /*1100*/  IMAD.MOV.U32 R15, RZ, RZ, R2 ;  /* 0x000000ffff0f7224 */ /* 0x000fe400078e0002 */
[----:B-1----:R-:W-:Y:S02]  /*1110*/  IMAD.MOV.U32 R0, RZ, RZ, R6 ;  /* 0x000000ffff007224 */ /* 0x002fe400078e0006 */
[----:B------:R-:W-:Y:S01]  /*1120*/  IMAD R2, R25, R3, R14 ;  /* 0x0000000319027224 */ /* 0x000fe200078e020e */
[----:B------:R-:W-:Y:S01]  /*1130*/  IABS R14, R19 ;  /* 0x00000013000e7213 */ /* 0x000fe20000000000 */
[----:B------:R-:W-:Y:S01]  /*1140*/  @!P2 IMAD.MOV R15, RZ, RZ, -R15 ;  /* 0x000000ffff0fa224 */ /* 0x000fe200078e0a0f */
[----:B------:R-:W-:Y:S01]  /*1150*/  ISETP.GE.AND P2, PT, R12, RZ, PT ;  /* 0x000000ff0c00720c */ /* 0x000fe20003f46270 */
[----:B------:R-:W-:Y:S01]  /*1160*/  @!P0 IMAD.MOV R0, RZ, RZ, -R0 ;  /* 0x000000ffff008224 */ /* 0x000fe200078e0a00 */
[----:B------:R-:W-:Y:S01]  /*1170*/  ISETP.GE.AND P0, PT, R7, RZ, PT ;  /* 0x000000ff0700720c */ /* 0x000fe20003f06270 */
[----:B------:R-:W-:Y:S01]  /*1180*/  @!P6 IMAD.IADD R4, R4, 0x1, -R25 ;  /* 0x000000010404e824 */ /* 0x000fe200078e0a19 */
[----:B------:R-:W-:Y:S01]  /*1190*/  ISETP.GT.U32.AND P6, PT, R25, R2, PT ;  /* 0x000000021900720c */ /* 0x000fe20003fc4070 */
[----:B------:R-:W-:Y:S01]  /*11a0*/  STL [R1+0x2c], R15 ;  /* 0x00002c0f01007387 */ /* 0x000fe20000100800 */
[----:B------:R-:W-:Y:S01]  /*11b0*/  IMAD.HI.U32 R3, R11, R16, RZ ;  /* 0x000000100b037227 */ /* 0x000fe200078e00ff */
[----:B------:R-:W-:-:S02]  /*11c0*/  LOP3.LUT R7, R26, 0x88, RZ, 0xfc, !PT ;  /* 0x000000881a077812 */ /* 0x000fc400078efcff */
[----:B------:R0:W-:Y:S01]  /*11d0*/  STL [R1+0x28], R0 ;  /* 0x0000280001007387 */ /* 0x0001e20000100800 */
[----:B------:R-:W-:Y:S01]  /*11e0*/  @!P3 IMAD.IADD R10, R10, 0x1, -R25 ;  /* 0x000000010a0ab824 */ /* 0x000fe200078e0a19 */
[----:B------:R-:W-:Y:S01]  /*11f0*/  ISETP.GE.AND P3, PT, R5, RZ, PT ;  /* 0x000000ff0500720c */ /* 0x000fe20003f66270 */
[----:B------:R-:W-:Y:S01]  /*1200*/  IMAD.MOV R3, RZ, RZ, -R3 ;  /* 0x000000ffff037224 */ /* 0x000fe200078e0a03 */
[----:B------:R-:W-:Y:S01]  /*1210*/  LOP3.LUT R5, R26, 0xa8, RZ, 0xfc, !PT ;  /* 0x000000a81a057812 */ /* 0x000fe200078efcff */
[--C-:B------:R-:W-:Y:S01]  /*1220*/  @!P4 IMAD.IADD R8, R8, 0x1, -R25.reuse ;  /* 0x000000010808c824 */ /* 0x100fe200078e0a19 */
[----:B------:R-:W-:Y:S02]  /*1230*/  LOP3.LUT R12, R26, 0x70, RZ, 0xfc, !PT ;  /* 0x000000701a0c7812 */ /* 0x000fe400078efcff */
[----:B------:R-:W-:Y:S01]  /*1240*/  @!P6 IMAD.IADD R2, R2, 0x1, -R25 ;  /* 0x000000010202e824 */ /* 0x000fe200078e0a19 */
[----:B------:R-:W-:Y:S01]  /*1250*/  IABS R6, R5 ;  /* 0x0000000500067213 */ /* 0x000fe20000000000 */
[----:B0-----:R-:W-:Y:S01]  /*1260*/  IMAD.MOV.U32 R0, RZ, RZ, R4 ;  /* 0x000000ffff007224 */ /* 0x001fe200078e0004 */
[----:B------:R-:W-:Y:S01]  /*1270*/  ISETP.GE.AND P4, PT, R5, RZ, PT ;  /* 0x000000ff0500720c */ /* 0x000fe20003f86270 */
[C---:B------:R-:W-:Y:S01]  /*1280*/  IMAD R4, R25.reuse, R3, R16 ;  /* 0x0000000319047224 */ /* 0x040fe200078e0210 */
[C---:B------:R-:W-:Y:S01]  /*1290*/  ISETP.GT.U32.AND P6, PT, R25.reuse, R2, PT ;  /* 0x000000021900720c */ /* 0x040fe20003fc4070 */
[----:B------:R-:W-:Y:S01]  /*12a0*/  @!P1 IMAD.MOV R0, RZ, RZ, -R0 ;  /* 0x000000ffff009224 */ /* 0x000fe200078e0a00 */
[----:B------:R-:W-:Y:S01]  /*12b0*/  ISETP.GT.U32.AND P1, PT, R25, R8, PT ;  /* 0x000000081900720c */ /* 0x000fe20003f24070 */
[----:B------:R-:W-:Y:S01]  /*12c0*/  IMAD.HI.U32 R3, R11, R6, RZ ;  /* 0x000000060b037227 */ /* 0x000fe200078e00ff */
[----:B------:R-:W-:-:S02]  /*12d0*/  LOP3.LUT R5, R26, 0xa0, RZ, 0xfc, !PT ;  /* 0x000000a01a057812 */ /* 0x000fc400078efcff */
[----:B------:R0:W-:Y:S01]  /*12e0*/  STL [R1+0x24], R0 ;  /* 0x0000240001007387 */ /* 0x0001e20000100800 */
[----:B------:R-:W-:Y:S01]  /*12f0*/  IMAD.MOV R3, RZ, RZ, -R3 ;  /* 0x000000ffff037224 */ /* 0x000fe200078e0a03 */
[----:B------:R-:W-:-:S03]  /*1300*/  IABS R15, c[0x0][0x178] ;  /* 0x00005e00000f7a13 */ /* 0x000fc60000000000 */
[C---:B------:R-:W-:Y:S01]  /*1310*/  IMAD R27, R25.reuse, R3, R6 ;  /* 0x00000003191b7224 */ /* 0x040fe200078e0206 */
[----:B------:R-:W-:Y:S01]  /*1320*/  IABS R3, R7 ;  /* 0x0000000700037213 */ /* 0x000fe20000000000 */
[--C-:B------:R-:W-:Y:S02]  /*1330*/  @!P6 IMAD.IADD R2, R2, 0x1, -R25.reuse ;  /* 0x000000010202e824 */ /* 0x100fe400078e0a19 */
[----:B------:R-:W-:Y:S01]  /*1340*/  @!P1 IMAD.IADD R8, R8, 0x1, -R25 ;  /* 0x0000000108089824 */ /* 0x000fe200078e0a19 */
[----:B------:R-:W-:Y:S01]  /*1350*/  ISETP.GT.U32.AND P6, PT, R25, R27, PT ;  /* 0x0000001b1900720c */ /* 0x000fe20003fc4070 */
[----:B0-----:R-:W-:Y:S01]  /*1360*/  IMAD.MOV.U32 R0, RZ, RZ, R10 ;  /* 0x000000ffff007224 */ /* 0x001fe200078e000a */
[----:B------:R-:W-:Y:S02]  /*1370*/  ISETP.GE.AND P1, PT, R5, RZ, PT ;  /* 0x000000ff0500720c */ /* 0x000fe40003f26270 */
[----:B------:R-:W-:Y:S01]  /*1380*/  IABS R10, R5 ;  /* 0x00000005000a7213 */ /* 0x000fe20000000000 */
[----:B------:R-:W-:Y:S01]  /*1390*/  @!P5 IMAD.MOV R0, RZ, RZ, -R0 ;  /* 0x000000ffff00d224 */ /* 0x000fe200078e0a00 */
[----:B------:R-:W-:-:S02]  /*13a0*/  ISETP.GT.U32.AND P5, PT, R25, R4, PT ;  /* 0x000000041900720c */ /* 0x000fc40003fa4070 */
[----:B------:R-:W-:Y:S02]  /*13b0*/  IABS R5, R9 ;  /* 0x0000000900057213 */ /* 0x000fe40000000000 */
[----:B------:R0:W-:Y:S03]  /*13c0*/  STL [R1+0x20], R0 ;  /* 0x0000200001007387 */ /* 0x0001e60000100800 */
[----:B------:R-:W-:Y:S02]  /*13d0*/  IMAD.MOV.U32 R6, RZ, RZ, R5 ;  /* 0x000000ffff067224 */ /* 0x000fe400078e0005 */
[----:B------:R-:W-:-:S04]  /*13e0*/  @!P6 IMAD.IADD R27, R27, 0x1, -R25 ;  /* 0x000000011b1be824 */ /* 0x000fc800078e0a19 */
[----:B------:R-:W-:Y:S01]  /*13f0*/  @!P5 IMAD.IADD R4, R4, 0x1, -R25 ;  /* 0x000000010404d824 */ /* 0x000fe200078e0a19 */
[C---:B------:R-:W-:Y:S01]  /*1400*/  ISETP.GT.U32.AND P6, PT, R25.reuse, R27, PT ;  /* 0x0000001b1900720c */ /* 0x040fe20003fc4070 */
[----:B0-----:R-:W-:Y:S02]  /*1410*/  IMAD.MOV.U32 R0, RZ, RZ, R8 ;  /* 0x000000ffff007224 */ /* 0x001fe400078e0008 */
[----:B------:R-:W-:Y:S01]  /*1420*/  IMAD.MOV.U32 R8, RZ, RZ, R3 ;  /* 0x000000ffff087224 */ /* 0x000fe200078e0003 */
[----:B------:R-:W-:Y:S01]  /*1430*/  ISETP.GT.U32.AND P5, PT, R25, R4, PT ;  /* 0x000000041900720c */ /* 0x000fe20003fa4070 */
[----:B------:R-:W-:Y:S01]  /*1440*/  @!P2 IMAD.MOV R0, RZ, RZ, -R0 ;  /* 0x000000ffff00a224 */ /* 0x000fe200078e0a00 */
[----:B------:R-:W-:Y:S01]  /*1450*/  ISETP.GE.AND P2, PT, R9, RZ, PT ;  /* 0x000000ff0900720c */ /* 0x000fe20003f46270 */
[----:B------:R-:W-:-:S03]  /*1460*/  IMAD.HI.U32 R3, R11, R10, RZ ;  /* 0x0000000a0b037227 */ /* 0x000fc600078e00ff */
[----:B------:R0:W-:Y:S01]  /*1470*/  STL [R1+0x1c], R0 ;  /* 0x00001c0001007387 */ /* 0x0001e20000100800 */
[----:B------:R-:W-:Y:S02]  /*1480*/  IMAD.MOV R3, RZ, RZ, -R3 ;  /* 0x000000ffff037224 */ /* 0x000fe400078e0a03 */
[----:B------:R-:W-:-:S04]  /*1490*/  IMAD.HI.U32 R5, R11, R8, RZ ;  /* 0x000000080b057227 */ /* 0x000fc800078e00ff */
[----:B------:R-:W-:Y:S02]  /*14a0*/  @!P5 IMAD.IADD R4, R4, 0x1, -R25 ;  /* 0x000000010404d824 */ /* 0x000fe400078e0a19 */
[----:B------:R-:W-:Y:S02]  /*14b0*/  IMAD.MOV R9, RZ, RZ, -R5 ;  /* 0x000000ffff097224 */ /* 0x000fe400078e0a05 */
[----:B0-----:R-:W-:Y:S02]  /*14c0*/  IMAD.MOV.U32 R0, RZ, RZ, R2 ;  /* 0x000000ffff007224 */ /* 0x001fe400078e0002 */
[----:B------:R-:W-:-:S04]  /*14d0*/  IMAD.HI.U32 R2, R11, R6, RZ ;  /* 0x000000060b027227 */ /* 0x000fc800078e00ff */
[----:B------:R-:W-:Y:S01]  /*14e0*/  @!P0 IMAD.MOV R0, RZ, RZ, -R0 ;  /* 0x000000ffff008224 */ /* 0x000fe200078e0a00 */
[----:B------:R-:W-:Y:S01]  /*14f0*/  ISETP.GE.AND P0, PT, R7, RZ, PT ;  /* 0x000000ff0700720c */ /* 0x000fe20003f06270 */
[----:B------:R-:W-:Y:S02]  /*1500*/  IMAD.MOV R7, RZ, RZ, -R2 ;  /* 0x000000ffff077224 */ /* 0x000fe400078e0a02 */
[C---:B------:R-:W-:Y:S01]  /*1510*/  IMAD R2, R25.reuse, R3, R10 ;  /* 0x0000000319027224 */ /* 0x040fe200078e020a */
[----:B------:R0:W-:Y:S01]  /*1520*/  STL [R1+0x10], R0 ;  /* 0x0000100001007387 */ /* 0x0001e20000100800 */
[C---:B------:R-:W-:Y:S01]  /*1530*/  IMAD R5, R25.reuse, R7, R6 ;  /* 0x0000000719057224 */ /* 0x040fe200078e0206 */
[C---:B------:R-:W-:Y:S01]  /*1540*/  LOP3.LUT R7, R26.reuse, 0x80, RZ, 0xfc, !PT ;  /* 0x000000801a077812 */ /* 0x040fe200078efcff */
[C---:B------:R-:W-:Y:S01]  /*1550*/  IMAD R3, R25.reuse, R9, R8 ;  /* 0x0000000919037224 */ /* 0x040fe200078e0208 */
[----:B------:R-:W-:Y:S01]  /*1560*/  ISETP.GT.U32.AND P5, PT, R25, R2, PT ;  /* 0x000000021900720c */ /* 0x000fe20003fa4070 */
[----:B------:R-:W-:Y:S01]  /*1570*/  @!P6 IMAD.IADD R27, R27, 0x1, -R25 ;  /* 0x000000011b1be824 */ /* 0x000fe200078e0a19 */
[----:B------:R-:W-:-:S02]  /*1580*/  LOP3.LUT R10, R26, 0x68, RZ, 0xfc, !PT ;  /* 0x000000681a0a7812 */ /* 0x000fc400078efcff */
[C---:B------:R-:W-:Y:S01]  /*1590*/  ISETP.GT.U32.AND P6, PT, R25.reuse, R3, PT ;  /* 0x000000031900720c */ /* 0x040fe20003fc4070 */
[----:B------:R-:W-:Y:S01]  /*15a0*/  @!P4 IMAD.MOV R27, RZ, RZ, -R27 ;  /* 0x000000ffff1bc224 */ /* 0x000fe200078e0a1b */
[----:B------:R-:W-:Y:S01]  /*15b0*/  IABS R6, R12 ;  /* 0x0000000c00067213 */ /* 0x000fe20000000000 */
[----:B0-----:R-:W-:Y:S01]  /*15c0*/  IMAD.MOV.U32 R0, RZ, RZ, R4 ;  /* 0x000000ffff007224 */ /* 0x001fe200078e0004 */
[----:B------:R-:W-:Y:S02]  /*15d0*/  IABS R4, R7 ;  /* 0x0000000700047213 */ /* 0x000fe40000000000 */
[----:B------:R-:W-:Y:S01]  /*15e0*/  IABS R8, R10 ;  /* 0x0000000a00087213 */ /* 0x000fe20000000000 */
[----:B------:R-:W-:Y:S01]  /*15f0*/  @!P3 IMAD.MOV R0, RZ, RZ, -R0 ;  /* 0x000000ffff00b224 */ /* 0x000fe200078e0a00 */
[----:B------:R-:W-:Y:S01]  /*1600*/  ISETP.GT.U32.AND P3, PT, R25, R5, PT ;  /* 0x000000051900720c */ /* 0x000fe20003f64070 */
[--C-:B------:R-:W-:Y:S01]  /*1610*/  @!P5 IMAD.IADD R2, R2, 0x1, -R25.reuse ;  /* 0x000000010202d824 */ /* 0x100fe200078e0a19 */
[----:B------:R-:W-:Y:S01]  /*1620*/  ISETP.GE.AND P5, PT, R7, RZ, PT ;  /* 0x000000ff0700720c */ /* 0x000fe20003fa6270 */
[----:B------:R-:W-:Y:S01]  /*1630*/  IMAD.HI.U32 R7, R11, R4, RZ ;  /* 0x000000040b077227 */ /* 0x000fe200078e00ff */
[----:B------:R0:W-:Y:S03]  /*1640*/  STL [R1+0x4], R0 ;  /* 0x0000040001007387 */ /* 0x0001e60000100800 */
[----:B------:R-:W-:Y:S01]  /*1650*/  @!P6 IMAD.IADD R3, R3, 0x1, -R25 ;  /* 0x000000010303e824 */ /* 0x000fe200078e0a19 */
[----:B------:R-:W-:Y:S01]  /*1660*/  STL [R1+0x644], R27 ;  /* 0x0006441b01007387 */ /* 0x000fe20000100800 */
[----:B------:R-:W-:-:S03]  /*1670*/  IMAD.HI.U32 R9, R11, R6, RZ ;  /* 0x000000060b097227 */ /* 0x000fc600078e00ff */
[----:B------:R-:W-:Y:S01]  /*1680*/  ISETP.GT.U32.AND P4, PT, R25, R3, PT ;  /* 0x000000031900720c */ /* 0x000fe20003f84070 */
[----:B------:R-:W-:Y:S01]  /*1690*/  @!P3 IMAD.IADD R5, R5, 0x1, -R25 ;  /* 0x000000010505b824 */ /* 0x000fe200078e0a19 */
[----:B------:R-:W-:Y:S01]  /*16a0*/  ISETP.GT.U32.AND P3, PT, R25, R2, PT ;  /* 0x000000021900720c */ /* 0x000fe20003f64070 */
[----:B------:R-:W-:Y:S02]  /*16b0*/  IMAD.MOV R13, RZ, RZ, -R7 ;  /* 0x000000ffff0d7224 */ /* 0x000fe400078e0a07 */
[----:B------:R-:W-:Y:S01]  /*16c0*/  IMAD.HI.U32 R7, R11, R8, RZ ;  /* 0x000000080b077227 */ /* 0x000fe200078e00ff */
[----:B------:R-:W-:-:S03]  /*16d0*/  ISETP.GT.U32.AND P6, PT, R25, R5, PT ;  /* 0x000000051900720c */ /* 0x000fc60003fc4070 */
[----:B------:R-:W-:Y:S02]  /*16e0*/  IMAD.MOV R9, RZ, RZ, -R9 ;  /* 0x000000ffff097224 */ /* 0x000fe400078e0a09 */
[C---:B------:R-:W-:Y:S02]  /*16f0*/  IMAD R4, R25.reuse, R13, R4 ;  /* 0x0000000d19047224 */ /* 0x040fe400078e0204 */
[----:B------:R-:W-:Y:S02]  /*1700*/  IMAD.MOV R7, RZ, RZ, -R7 ;  /* 0x000000ffff077224 */ /* 0x000fe400078e0a07 */
[C---:B------:R-:W-:Y:S01]  /*1710*/  IMAD R6, R25.reuse, R9, R6 ;  /* 0x0000000919067224 */ /* 0x040fe200078e0206 */
[----:B------:R-:W-:Y:S01]  /*1720*/  IABS R9, R17 ;  /* 0x0000001100097213 */ /* 0x000fe20000000000 */
[--C-:B------:R-:W-:Y:S01]  /*1730*/  @!P3 IMAD.IADD R2, R2, 0x1, -R25.reuse ;  /* 0x000000010202b824 */ /* 0x100fe200078e0a19 */
[C---:B------:R-:W-:Y:S01]  /*1740*/  ISETP.GT.U32.AND P3, PT, R25.reuse, R4, PT ;  /* 0x000000041900720c */ /* 0x040fe20003f64070 */
[----:B------:R-:W-:Y:S01]  /*1750*/  IMAD R7, R25, R7, R8 ;  /* 0x0000000719077224 */ /* 0x000fe200078e0208 */
[----:B------:R-:W-:Y:S01]  /*1760*/  IABS R8, R18 ;  /* 0x0000001200087213 */ /* 0x000fe20000000000 */
[--C-:B------:R-:W-:Y:S01]  /*1770*/  @!P6 IMAD.IADD R5, R5, 0x1, -R25.reuse ;  /* 0x000000010505e824 */ /* 0x100fe200078e0a19 */
[----:B------:R-:W-:Y:S01]  /*1780*/  ISETP.GT.U32.AND P6, PT, R25, R6, PT ;  /* 0x000000061900720c */ /* 0x000fe20003fc4070 */
[----:B------:R-:W-:Y:S01]  /*1790*/  @!P4 IMAD.IADD R3, R3, 0x1, -R25 ;  /* 0x000000010303c824 */ /* 0x000fe200078e0a19 */
[----:B------:R-:W-:Y:S01]  /*17a0*/  ISETP.GT.U32.AND P4, PT, R25, R7, PT ;  /* 0x000000071900720c */ /* 0x000fe20003f84070 */
[----:B------:R-:W-:-:S04]  /*17b0*/  IMAD.HI.U32 R13, R11, R8, RZ ;  /* 0x000000080b0d7227 */ /* 0x000fc800078e00ff */
[----:B------:R-:W-:Y:S02]  /*17c0*/  IMAD.MOV R13, RZ, RZ, -R13 ;  /* 0x000000ffff0d7224 */ /* 0x000fe400078e0a0d */
[----:B------:R-:W-:Y:S01]  /*17d0*/  @!P3 IMAD.IADD R4, R4, 0x1, -R25 ;  /* 0x000000010404b824 */ /* 0x000fe200078e0a19 */
[----:B------:R-:W-:Y:S01]  /*17e0*/  ISETP.GE.AND P3, PT, R12, RZ, PT ;  /* 0x000000ff0c00720c */ /* 0x000fe20003f66270 */
[----:B------:R-:W-:-:S04]  /*17f0*/  IMAD.HI.U32 R12, R11, R9, RZ ;  /* 0x000000090b0c7227 */ /* 0x000fc800078e00ff */
[--C-:B------:R-:W-:Y:S01]  /*1800*/  @!P6 IMAD.IADD R6, R6, 0x1, -R25.reuse ;  /* 0x000000010606e824 */ /* 0x100fe200078e0a19 */
[----:B------:R-:W-:Y:S01]  /*1810*/  ISETP.GT.U32.AND P6, PT, R25, R4, PT ;  /* 0x000000041900720c */ /* 0x000fe20003fc4070 */
[----:B------:R-:W-:Y:S02]  /*1820*/  @!P4 IMAD.IADD R7, R7, 0x1, -R25 ;  /* 0x000000010707c824 */ /* 0x000fe400078e0a19 */
[----:B------:R-:W-:Y:S01]  /*1830*/  IMAD.MOV R12, RZ, RZ, -R12 ;  /* 0x000000ffff0c7224 */ /* 0x000fe200078e0a0c */
[C---:B------:R-:W-:Y:S01]  /*1840*/  ISETP.GT.U32.AND P4, PT, R25.reuse, R6, PT ;  /* 0x000000061900720c */ /* 0x040fe20003f84070 */
[----:B------:R-:W-:Y:S01]  /*1850*/  @!P1 IMAD.MOV R2, RZ, RZ, -R2 ;  /* 0x000000ffff029224 */ /* 0x000fe200078e0a02 */
[C---:B------:R-:W-:Y:S01]  /*1860*/  ISETP.GT.U32.AND P1, PT, R25.reuse, R7, PT ;  /* 0x000000071900720c */ /* 0x040fe20003f24070 */
[C---:B------:R-:W-:Y:S01]  /*1870*/  IMAD R8, R25.reuse, R13, R8 ;  /* 0x0000000d19087224 */ /* 0x040fe200078e0208 */
[C---:B------:R-:W-:Y:S01]  /*1880*/  LOP3.LUT R13, R26.reuse, 0x30, RZ, 0xfc, !PT ;  /* 0x000000301a0d7812 */ /* 0x040fe200078efcff */
[C---:B------:R-:W-:Y:S01]  /*1890*/  IMAD R9, R25.reuse, R12, R9 ;  /* 0x0000000c19097224 */ /* 0x040fe200078e0209 */
[----:B------:R-:W-:Y:S01]  /*18a0*/  LOP3.LUT R12, R26, 0x40, RZ, 0xfc, !PT ;  /* 0x000000401a0c7812 */ /* 0x000fe200078efcff */
[----:B0-----:R-:W-:Y:S01]  /*18b0*/  IMAD.MOV.U32 R0, RZ, RZ, R15 ;  /* 0x000000ffff007224 */ /* 0x001fe200078e000f */
[----:B------:R-:W-:Y:S01]  /*18c0*/  IABS R20, R13 ;  /* 0x0000000d00147213 */ /* 0x000fe20000000000 */
[--C-:B------:R-:W-:Y:S01]  /*18d0*/  @!P6 IMAD.IADD R4, R4, 0x1, -R25.reuse ;  /* 0x000000010404e824 */ /* 0x100fe200078e0a19 */
[----:B------:R-:W-:Y:S01]  /*18e0*/  ISETP.GT.U32.AND P6, PT, R25, R8, PT ;  /* 0x000000081900720c */ /* 0x000fe20003fc4070 */
[----:B------:R-:W-:Y:S01]  /*18f0*/  IMAD.HI.U32 R15, R11, R14, RZ ;  /* 0x0000000e0b0f7227 */ /* 0x000fe200078e00ff */
[----:B------:R-:W0:Y:S01]  /*1900*/  I2F.RP R22, R0 ;  /* 0x0000000000167306 */ /* 0x000e220000209400 */
[----:B------:R-:W-:Y:S01]  /*1910*/  IABS R16, R12 ;  /* 0x0000000c00107213 */ /* 0x000fe20000000000 */
[----:B------:R-:W-:Y:S01]  /*1920*/  STL [R1+0x648], R2 ;  /* 0x0006480201007387 */ /* 0x000fe20000100800 */
[----:B------:R-:W-:Y:S01]  /*1930*/  @!P4 IMAD.IADD R6, R6, 0x1, -R25 ;  /* 0x000000010606c824 */ /* 0x000fe200078e0a19 */
[----:B------:R-:W-:Y:S01]  /*1940*/  ISETP.GT.U32.AND P4, PT, R25, R9, PT ;  /* 0x000000091900720c */ /* 0x000fe20003f84070 */
[----:B------:R-:W-:-:S02]  /*1950*/  IMAD.MOV R15, RZ, RZ, -R15 ;  /* 0x000000ffff0f7224 */ /* 0x000fc400078e0a0f */
[--C-:B------:R-:W-:Y:S01]  /*1960*/  @!P1 IMAD.IADD R7, R7, 0x1, -R25.reuse ;  /* 0x0000000107079824 */ /* 0x100fe200078e0a19 */
[----:B------:R-:W-:Y:S01]  /*1970*/  ISETP.GE.AND P1, PT, R10, RZ, PT ;  /* 0x000000ff0a00720c */ /* 0x000fe20003f26270 */
[----:B------:R-:W-:Y:S01]  /*1980*/  IMAD R10, R25, R15, R14 ;  /* 0x0000000f190a7224 */ /* 0x000fe200078e020e */
[----:B------:R-:W-:Y:S01]  /*1990*/  LOP3.LUT R15, R26, 0x28, RZ, 0xfc, !PT ;  /* 0x000000281a0f7812 */ /* 0x000fe200078efcff */
[----:B------:R-:W-:Y:S02]  /*19a0*/  @!P6 IMAD.IADD R8, R8, 0x1, -R25 ;  /* 0x000000010808e824 */ /* 0x000fe400078e0a19 */
[----:B------:R-:W-:Y:S01]  /*19b0*/  IMAD.HI.U32 R14, R11, R16, RZ ;  /* 0x000000100b0e7227 */ /* 0x000fe200078e00ff */
[----:B------:R-:W-:-:S03]  /*19c0*/  ISETP.GT.U32.AND P6, PT, R25, R10, PT ;  /* 0x0000000a1900720c */ /* 0x000fc60003fc4070 */
[----:B------:R-:W-:Y:S01]  /*19d0*/  @!P4 IMAD.IADD R9, R9, 0x1, -R25 ;  /* 0x000000010909c824 */ /* 0x000fe200078e0a19 */
[----:B------:R-:W-:Y:S01]  /*19e0*/  ISETP.GE.AND P4, PT, R18, RZ, PT ;  /* 0x000000ff1200720c */ /* 0x000fe20003f86270 */
[----:B------:R-:W-:Y:S01]  /*19f0*/  @!P0 IMAD.MOV R3, RZ, RZ, -R3 ;  /* 0x000000ffff038224 */ /* 0x000fe200078e0a03 */
[----:B------:R-:W-:Y:S01]  /*1a00*/  IABS R18, R15 ;  /* 0x0000000f00127213 */ /* 0x000fe20000000000 */
[----:B------:R-:W-:Y:S01]  /*1a10*/  IMAD.MOV R14, RZ, RZ, -R14 ;  /* 0x000000ffff0e7224 */ /* 0x000fe200078e0a0e */
[----:B------:R-:W-:Y:S01]  /*1a20*/  ISETP.GT.U32.AND P0, PT, R25, R9, PT ;  /* 0x000000091900720c */ /* 0x000fe20003f04070 */
[----:B------:R-:W-:-:S04]  /*1a30*/  IMAD.HI.U32 R21, R11, R20, RZ ;  /* 0x000000140b157227 */ /* 0x000fc800078e00ff */
[----:B------:R-:W-:Y:S02]  /*1a40*/  IMAD.MOV R21, RZ, RZ, -R21 ;  /* 0x000000ffff157224 */ /* 0x000fe400078e0a15 */
[C---:B------:R-:W-:Y:S02]  /*1a50*/  IMAD R16, R25.reuse, R14, R16 ;  /* 0x0000000e19107224 */ /* 0x040fe400078e0210 */
[----:B0-----:R-:W0:Y:S01]  /*1a60*/  MUFU.RCP R14, R22 ;  /* 0x00000016000e7308 */ /* 0x001e220000001000 */
[----:B------:R-:W-:Y:S02]  /*1a70*/  @!P6 IMAD.IADD R10, R10, 0x1, -R25 ;  /* 0x000000010a0ae824 */ /* 0x000fe400078e0a19 */
[----:B------:R-:W-:Y:S01]  /*1a80*/  @!P2 IMAD.MOV R5, RZ, RZ, -R5 ;  /* 0x000000ffff05a224 */ /* 0x000fe200078e0a05 */
[----:B------:R-:W-:Y:S01]  /*1a90*/  ISETP.GT.U32.AND P2, PT, R25, R8, PT ;  /* 0x000000081900720c */ /* 0x000fe20003f44070 */
[----:B------:R-:W-:Y:S01]  /*1aa0*/  @!P3 IMAD.MOV R6, RZ, RZ, -R6 ;  /* 0x000000ffff06b224 */ /* 0x000fe200078e0a06 */
[----:B------:R-:W-:Y:S01]  /*1ab0*/  ISETP.GE.AND P3, PT, R17, RZ, PT ;  /* 0x000000ff1100720c */ /* 0x000fe20003f66270 */
[C---:B------:R-:W-:Y:S01]  /*1ac0*/  IMAD R17, R25.reuse, R21, R20 ;  /* 0x0000001519117224 */ /* 0x040fe200078e0214 */
[----:B------:R-:W-:Y:S01]  /*1ad0*/  ISETP.GT.U32.AND P6, PT, R25, R10, PT ;  /* 0x0000000a1900720c */ /* 0x000fe20003fc4070 */
[----:B------:R-:W-:Y:S01]  /*1ae0*/  @!P0 IMAD.IADD R9, R9, 0x1, -R25 ;  /* 0x0000000109098824 */ /* 0x000fe200078e0a19 */
[----:B------:R-:W-:Y:S01]  /*1af0*/  STL [R1+0x64c], R5 ;  /* 0x00064c0501007387 */ /* 0x000fe20000100800 */
[----:B------:R-:W-:Y:S01]  /*1b00*/  @!P5 IMAD.MOV R4, RZ, RZ, -R4 ;  /* 0x000000ffff04d224 */ /* 0x000fe200078e0a04 */
[----:B------:R-:W-:Y:S01]  /*1b10*/  ISETP.GT.U32.AND P0, PT, R25, R17, PT ;  /* 0x000000111900720c */ /* 0x000fe20003f04070 */
[----:B------:R-:W-:Y:S01]  /*1b20*/  @!P1 IMAD.MOV R7, RZ, RZ, -R7 ;  /* 0x000000ffff079224 */ /* 0x000fe200078e0a07 */
[----:B------:R-:W-:Y:S01]  /*1b30*/  STL [R1+0x650], R3 ;  /* 0x0006500301007387 */ /* 0x000fe20000100800 */
[----:B------:R-:W-:Y:S01]  /*1b40*/  ISETP.GE.AND P1, PT, R19, RZ, PT ;  /* 0x000000ff1300720c */ /* 0x000fe20003f26270 */
[----:B------:R-:W-:Y:S01]  /*1b50*/  IMAD.HI.U32 R19, R11, R18, RZ ;  /* 0x000000120b137227 */ /* 0x000fe200078e00ff */
[----:B------:R-:W-:Y:S01]  /*1b60*/  ISETP.GT.U32.AND P5, PT, R25, R16, PT ;  /* 0x000000101900720c */ /* 0x000fe20003fa4070 */
[----:B------:R-:W-:Y:S02]  /*1b70*/  STL [R1+0x654], R4 ;  /* 0x0006540401007387 */ /* 0x000fe40000100800 */
[--C-:B------:R-:W-:Y:S01]  /*1b80*/  @!P2 IMAD.IADD R8, R8, 0x1, -R25.reuse ;  /* 0x000000010808a824 */ /* 0x100fe200078e0a19 */
[----:B------:R-:W-:Y:S01]  /*1b90*/  ISETP.GE.AND P2, PT, R12, RZ, PT ;  /* 0x000000ff0c00720c */ /* 0x000fe20003f46270 */
[--C-:B------:R-:W-:Y:S01]  /*1ba0*/  @!P6 IMAD.IADD R10, R10, 0x1, -R25.reuse ;  /* 0x000000010a0ae824 */ /* 0x100fe200078e0a19 */
[----:B0-----:R-:W-:Y:S01]  /*1bb0*/  IADD3 R12, R14, 0xffffffe, RZ ;  /* 0x0ffffffe0e0c7810 */ /* 0x001fe20007ffe0ff */
[----:B------:R-:W-:Y:S01]  /*1bc0*/  @!P4 IMAD.MOV R8, RZ, RZ, -R8 ;  /* 0x000000ffff08c224 */ /* 0x000fe200078e0a08 */
[----:B------:R-:W-:Y:S01]  /*1bd0*/  ISETP.GE.AND P6, PT, R13, RZ, PT ;  /* 0x000000ff0d00720c */ /* 0x000fe20003fc6270 */
[----:B------:R-:W-:Y:S01]  /*1be0*/  @!P0 IMAD.IADD R17, R17, 0x1, -R25 ;  /* 0x0000000111118824 */ /* 0x000fe200078e0a19 */
[----:B------:R0:W1:Y:S01]  /*1bf0*/  F2I.FTZ.U32.TRUNC.NTZ R13, R12 ;  /* 0x0000000c000d7305 */ /* 0x000062000021f000 */
[----:B------:R2:W-:Y:S01]  /*1c00*/  STL [R1+0x658], R6 ;  /* 0x0006580601007387 */ /* 0x0005e20000100800 */
[----:B------:R-:W-:Y:S01]  /*1c10*/  IMAD.MOV R19, RZ, RZ, -R19 ;  /* 0x000000ffff137224 */ /* 0x000fe200078e0a13 */
[----:B------:R-:W-:Y:S01]  /*1c20*/  LOP3.LUT R14, R26, 0x20, RZ, 0xfc, !PT ;  /* 0x000000201a0e7812 */ /* 0x000fe200078efcff */
[----:B------:R-:W-:Y:S01]  /*1c30*/  @!P3 IMAD.MOV R9, RZ, RZ, -R9 ;  /* 0x000000ffff09b224 */ /* 0x000fe200078e0a09 */
[C---:B------:R-:W-:Y:S01]  /*1c40*/  ISETP.GT.U32.AND P4, PT, R25.reuse, R17, PT ;  /* 0x000000111900720c */ /* 0x040fe20003f84070 */
[----:B------:R3:W-:Y:S01]  /*1c50*/  STL [R1+0x65c], R7 ;  /* 0x00065c0701007387 */ /* 0x0007e20000100800 */
[C---:B------:R-:W-:Y:S01]  /*1c60*/  IMAD R18, R25.reuse, R19, R18 ;  /* 0x0000001319127224 */ /* 0x040fe200078e0212 */
[----:B------:R-:W-:Y:S01]  /*1c70*/  ISETP.GE.AND P3, PT, R14, RZ, PT ;  /* 0x000000ff0e00720c */ /* 0x000fe20003f66270 */
[----:B------:R-:W-:Y:S01]  /*1c80*/  @!P1 IMAD.MOV R10, RZ, RZ, -R10 ;  /* 0x000000ffff0a9224 */ /* 0x000fe200078e0a0a */
[----:B0-----:R-:W-:Y:S01]  /*1c90*/  LOP3.LUT R12, R26, 0x8, RZ, 0xfc, !PT ;  /* 0x000000081a0c7812 */ /* 0x001fe200078efcff */
[----:B--2---:R-:W0:Y:S01]  /*1ca0*/  S2R R6, SR_TID.X ;  /* 0x0000000000067919 */ /* 0x004e220000002100 */
[----:B------:R-:W-:Y:S01]  /*1cb0*/  IABS R19, R14 ;  /* 0x0000000e00137213 */ /* 0x000fe20000000000 */
[----:B------:R-:W-:Y:S01]  /*1cc0*/  @!P5 IMAD.IADD R16, R16, 0x1, -R25 ;  /* 0x000000011010d824 */ /* 0x000fe200078e0a19 */
[----:B------:R-:W-:Y:S01]  /*1cd0*/  IABS R21, R12 ;  /* 0x0000000c00157213 */ /* 0x000fe20000000000 */
[----:B------:R-:W-:Y:S01]  /*1ce0*/  STL [R1+0x660], R8 ;  /* 0x0006600801007387 */ /* 0x000fe20000100800 */
[----:B---3--:R-:W-:Y:S01]  /*1cf0*/  IABS R7, c[0x0][0x178] ;  /* 0x00005e0000077a13 */ /* 0x008fe20000000000 */
[----:B-1----:R-:W-:Y:S01]  /*1d00*/  IMAD.MOV R14, RZ, RZ, -R13 ;  /* 0x000000ffff0e7224 */ /* 0x002fe200078e0a0d */
[----:B------:R-:W-:Y:S01]  /*1d10*/  ISETP.GT.U32.AND P0, PT, R25, R16, PT ;  /* 0x000000101900720c */ /* 0x000fe20003f04070 */
[----:B------:R-:W-:Y:S01]  /*1d20*/  @!P4 IMAD.IADD R17, R17, 0x1, -R25 ;  /* 0x000000011111c824 */ /* 0x000fe200078e0a19 */
[----:B------:R-:W-:Y:S01]  /*1d30*/  ISETP.GE.AND P4, PT, R12, RZ, PT ;  /* 0x000000ff0c00720c */ /* 0x000fe20003f86270 */
[----:B------:R-:W-:Y:S01]  /*1d40*/  IMAD R14, R14, R7, RZ ;  /* 0x000000070e0e7224 */ /* 0x000fe200078e02ff */
[----:B------:R-:W-:Y:S01]  /*1d50*/  STL [R1+0x664], R9 ;  /* 0x0006640901007387 */ /* 0x000fe20000100800 */
[----:B------:R-:W-:Y:S01]  /*1d60*/  IMAD.MOV.U32 R12, RZ, RZ, RZ ;  /* 0x000000ffff0c7224 */ /* 0x000fe200078e00ff */
[----:B------:R-:W-:Y:S01]  /*1d70*/  ISETP.GE.AND P5, PT, R15, RZ, PT ;  /* 0x000000ff0f00720c */ /* 0x000fe20003fa6270 */
[----:B------:R-:W-:Y:S01]  /*1d80*/  IMAD.HI.U32 R23, R11, R19, RZ ;  /* 0x000000130b177227 */ /* 0x000fe200078e00ff */
[----:B------:R-:W-:Y:S01]  /*1d90*/  STL [R1+0x668], R10 ;  /* 0x0006680a01007387 */ /* 0x000fe20000100800 */
[----:B------:R-:W-:-:S02]  /*1da0*/  LOP3.LUT R15, R26, 0x10, RZ, 0xfc, !PT ;  /* 0x000000101a0f7812 */ /* 0x000fc400078efcff */
[----:B------:R-:W-:Y:S02]  /*1db0*/  IMAD.HI.U32 R0, R13, R14, R12 ;  /* 0x0000000e0d007227 */ /* 0x000fe400078e000c */
[----:B------:R-:W-:Y:S02]  /*1dc0*/  IABS R20, R15 ;  /* 0x0000000f00147213 */ /* 0x000fe40000000000 */
[----:B------:R-:W-:Y:S01]  /*1dd0*/  @!P0 IMAD.IADD R16, R16, 0x1, -R25 ;  /* 0x0000000110108824 */ /* 0x000fe200078e0a19 */
[----:B------:R-:W-:Y:S01]  /*1de0*/  STL [R1+0x40], R0 ;  /* 0x0000400001007387 */ /* 0x000fe20000100800 */
[----:B0-----:R-:W-:Y:S01]  /*1df0*/  LEA.HI R12, R6, R28, RZ, 0x1b ;  /* 0x0000001c060c7211 */ /* 0x001fe200078fd8ff */
[----:B------:R-:W-:Y:S01]  /*1e00*/  IMAD.HI.U32 R22, R11, R21, RZ ;  /* 0x000000150b167227 */ /* 0x000fe200078e00ff */
[----:B------:R-:W-:Y:S01]  /*1e10*/  ISETP.GT.U32.AND P0, PT, R25, R18, PT ;  /* 0x000000121900720c */ /* 0x000fe20003f04070 */
[----:B------:R0:W-:Y:S01]  /*1e20*/  STL [R1+0x614], R28 ;  /* 0x0006141c01007387 */ /* 0x0001e20000100800 */
[----:B------:R-:W-:Y:S01]  /*1e30*/  ISETP.GE.AND P1, PT, R15, RZ, PT ;  /* 0x000000ff0f00720c */ /* 0x000fe20003f26270 */
[----:B------:R-:W-:-:S02]  /*1e40*/  IMAD.MOV R23, RZ, RZ, -R23 ;  /* 0x000000ffff177224 */ /* 0x000fc400078e0a17 */
[----:B------:R-:W-:Y:S02]  /*1e50*/  IMAD.MOV R22, RZ, RZ, -R22 ;  /* 0x000000ffff167224 */ /* 0x000fe400078e0a16 */
[----:B------:R-:W-:Y:S01]  /*1e60*/  IMAD R19, R25, R23, R19 ;  /* 0x0000001719137224 */ /* 0x000fe200078e0213 */
[----:B0-----:R-:W2:Y:S05]  /*1e70*/  LDL R28, [R1+0x5f0] ;  /* 0x0005f000011c7983 */ /* 0x001eaa0000100800 */
[----:B------:R-:W-:Y:S02]  /*1e80*/  @!P0 IMAD.IADD R18, R18, 0x1, -R25 ;  /* 0x0000000112128824 */ /* 0x000fe400078e0a19 */
[----:B------:R-:W-:Y:S01]  /*1e90*/  @!P6 IMAD.MOV R17, RZ, RZ, -R17 ;  /* 0x000000ffff11e224 */ /* 0x000fe200078e0a11 */
[----:B------:R-:W-:Y:S01]  /*1ea0*/  IADD3 R3, R12, 0xb8, RZ ;  /* 0x000000b80c037810 */ /* 0x000fe20007ffe0ff */
[----:B------:R-:W-:Y:S01]  /*1eb0*/  IMAD.HI.U32 R15, R11, R20, RZ ;  /* 0x000000140b0f7227 */ /* 0x000fe200078e00ff */
[----:B------:R-:W-:-:S02]  /*1ec0*/  ISETP.GT.U32.AND P0, PT, R25, R18, PT ;  /* 0x000000121900720c */ /* 0x000fc40003f04070 */
[C---:B------:R-:W-:Y:S01]  /*1ed0*/  IADD3 R23, R12.reuse, 0xd8, RZ ;  /* 0x000000d80c177810 */ /* 0x040fe20007ffe0ff */
[----:B------:R-:W-:Y:S01]  /*1ee0*/  IMAD R21, R25, R22, R21 ;  /* 0x0000001619157224 */ /* 0x000fe200078e0215 */
[----:B------:R-:W-:Y:S01]  /*1ef0*/  IADD3 R22, R12, 0xf8, RZ ;  /* 0x000000f80c167810 */ /* 0x000fe20007ffe0ff */
[----:B------:R-:W-:-:S03]  /*1f00*/  IMAD.MOV R15, RZ, RZ, -R15 ;  /* 0x000000ffff0f7224 */ /* 0x000fc600078e0a0f */
[----:B------:R-:W-:-:S05]  /*1f10*/  ISETP.GE.AND P6, PT, R22, RZ, PT ;  /* 0x000000ff1600720c */ /* 0x000fca0003fc6270 */
[----:B------:R-:W-:Y:S01]  /*1f20*/  @!P0 IMAD.IADD R18, R18, 0x1, -R25 ;  /* 0x0000000112128824 */ /* 0x000fe200078e0a19 */
[----:B------:R-:W-:Y:S02]  /*1f30*/  ISETP.GE.AND P0, PT, R23, RZ, PT ;  /* 0x000000ff1700720c */ /* 0x000fe40003f06270 */
[----:B------:R-:W-:Y:S02]  /*1f40*/  IABS R23, R23 ;  /* 0x0000001700177213 */ /* 0x000fe40000000000 */
[----:B------:R-:W-:Y:S02]  /*1f50*/  IABS R22, R22 ;  /* 0x0000001600167213 */ /* 0x000fe40000000000 */
[----:B------:R-:W-:Y:S01]  /*1f60*/  IADD3 R8, R12, 0x98, RZ ;  /* 0x000000980c087810 */ /* 0x000fe20007ffe0ff */
[C---:B------:R-:W-:Y:S01]  /*1f70*/  IMAD.HI.U32 R13, R11.reuse, R23, RZ ;  /* 0x000000170b0d7227 */ /* 0x040fe200078e00ff */
[----:B------:R-:W-:Y:S02]  /*1f80*/  IABS R24, R3 ;  /* 0x0000000300187213 */ /* 0x000fe40000000000 */
[----:B------:R-:W-:Y:S01]  /*1f90*/  IABS R29, R8 ;  /* 0x00000008001d7213 */ /* 0x000fe20000000000 */
[----:B------:R-:W-:-:S04]  /*1fa0*/  IMAD.HI.U32 R14, R11, R22, RZ ;  /* 0x000000160b0e7227 */ /* 0x000fc800078e00ff */
[----:B------:R-:W-:Y:S02]  /*1fb0*/  IMAD.MOV R13, RZ, RZ, -R13 ;  /* 0x000000ffff0d7224 */ /* 0x000fe400078e0a0d */
[----:B------:R-:W-:Y:S02]  /*1fc0*/  IMAD R20, R25, R15, R20 ;  /* 0x0000000f19147224 */ /* 0x000fe400078e0214 */
[----:B------:R-:W-:Y:S01]  /*1fd0*/  IMAD.MOV R14, RZ, RZ, -R14 ;  /* 0x000000ffff0e7224 */ /* 0x000fe200078e0a0e */
[----:B------:R-:W-:Y:S01]  /*1fe0*/  IADD3 R5, R12, 0x78, RZ ;  /* 0x000000780c057810 */ /* 0x000fe20007ffe0ff */
[----:B------:R-:W-:-:S04]  /*1ff0*/  IMAD.HI.U32 R15, R11, R24, RZ ;  /* 0x000000180b0f7227 */ /* 0x000fc800078e00ff */
[----:B------:R-:W-:Y:S02]  /*2000*/  IMAD R23, R25, R13, R23 ;  /* 0x0000000d19177224 */ /* 0x000fe400078e0217 */
[----:B------:R-:W-:-:S04]  /*2010*/  IMAD.HI.U32 R13, R11, R29, RZ ;  /* 0x0000001d0b0d7227 */ /* 0x000fc800078e00ff */
[C---:B------:R-:W-:Y:S02]  /*2020*/  IMAD R22, R25.reuse, R14, R22 ;  /* 0x0000000e19167224 */ /* 0x040fe400078e0216 */
[----:B------:R-:W-:Y:S01]  /*2030*/  IMAD.MOV R14, RZ, RZ, -R15 ;  /* 0x000000ffff0e7224 */ /* 0x000fe200078e0a0f */
[----:B------:R-:W-:Y:S01]  /*2040*/  IABS R15, R5 ;  /* 0x00000005000f7213 */ /* 0x000fe20000000000 */
[----:B------:R-:W-:Y:S01]  /*2050*/  IMAD.MOV R13, RZ, RZ, -R13 ;  /* 0x000000ffff0d7224 */ /* 0x000fe200078e0a0d */
[C---:B------:R-:W-:Y:S02]  /*2060*/  IADD3 R2, R12.reuse, 0x58, RZ ;  /* 0x000000580c027810 */ /* 0x040fe40007ffe0ff */
[C---:B------:R-:W-:Y:S01]  /*2070*/  IADD3 R0, R12.reuse, 0x38, RZ ;  /* 0x000000380c007810 */ /* 0x040fe20007ffe0ff */
[----:B------:R-:W-:Y:S02]  /*2080*/  IMAD R29, R25, R13, R29 ;  /* 0x0000000d191d7224 */ /* 0x000fe400078e021d */
[----:B------:R-:W-:Y:S01]  /*2090*/  IMAD.HI.U32 R13, R11, R15, RZ ;  /* 0x0000000f0b0d7227 */ /* 0x000fe200078e00ff */
[----:B------:R-:W-:-:S02]  /*20a0*/  IADD3 R27, R12, 0x18, RZ ;  /* 0x000000180c1b7810 */ /* 0x000fc40007ffe0ff */
[----:B------:R-:W-:Y:S01]  /*20b0*/  IABS R9, R0 ;  /* 0x0000000000097213 */ /* 0x000fe20000000000 */
[----:B------:R-:W-:Y:S01]  /*20c0*/  IMAD R24, R25, R14, R24 ;  /* 0x0000000e19187224 */ /* 0x000fe200078e0218 */
[----:B------:R-:W-:Y:S01]  /*20d0*/  IABS R14, R2 ;  /* 0x00000002000e7213 */ /* 0x000fe20000000000 */
[----:B------:R-:W-:Y:S01]  /*20e0*/  IMAD.MOV R13, RZ, RZ, -R13 ;  /* 0x000000ffff0d7224 */ /* 0x000fe200078e0a0d */
[----:B------:R-:W-:-:S03]  /*20f0*/  IABS R4, R27 ;  /* 0x0000001b00047213 */ /* 0x000fc60000000000 */
[----:B------:R-:W-:Y:S02]  /*2100*/  IMAD R15, R25, R13, R15 ;  /* 0x0000000d190f7224 */ /* 0x000fe400078e020f */
[----:B------:R-:W-:-:S04]  /*2110*/  IMAD.HI.U32 R12, R11, R14, RZ ;  /* 0x0000000e0b0c7227 */ /* 0x000fc800078e00ff */
[----:B------:R-:W-:Y:S02]  /*2120*/  IMAD.MOV.U32 R13, RZ, RZ, R9 ;  /* 0x000000ffff0d7224 */ /* 0x000fe400078e0009 */
[----:B------:R-:W-:Y:S02]  /*2130*/  IMAD.MOV R12, RZ, RZ, -R12 ;  /* 0x000000ffff0c7224 */ /* 0x000fe400078e0a0c */
[----:B------:R-:W-:Y:S01]  /*2140*/  IMAD.MOV.U32 R9, RZ, RZ, R4 ;  /* 0x000000ffff097224 */ /* 0x000fe200078e0004 */
[----:B------:R-:W-:Y:S01]  /*2150*/  IABS R4, R26 ;  /* 0x0000001a00047213 */ /* 0x000fe20000000000 */
[----:B------:R-:W-:-:S04]  /*2160*/  IMAD.HI.U32 R10, R11, R13, RZ ;  /* 0x0000000d0b0a7227 */ /* 0x000fc800078e00ff */
[----:B------:R-:W-:Y:S02]  /*2170*/  IMAD R14, R25, R12, R14 ;  /* 0x0000000c190e7224 */ /* 0x000fe400078e020e */
[----:B------:R-:W-:-:S04]  /*2180*/  IMAD.MOV R10, RZ, RZ, -R10 ;  /* 0x000000ffff0a7224 */ /* 0x000fc800078e0a0a */
[C---:B------:R-:W-:Y:S02]  /*2190*/  IMAD R13, R25.reuse, R10, R13 ;  /* 0x0000000a190d7224 */ /* 0x040fe400078e020d */
[----:B------:R-:W3:Y:S01]  /*21a0*/  LDL.LU R10, [R1+0x668] ;  /* 0x00066800010a7983 */ /* 0x000ee20000300800 */
[----:B------:R-:W-:Y:S01]  /*21b0*/  @!P2 IMAD.MOV R16, RZ, RZ, -R16 ;  /* 0x000000ffff10a224 */ /* 0x000fe200078e0a10 */
[----:B------:R-:W-:Y:S02]  /*21c0*/  ISETP.GT.U32.AND P2, PT, R25, R19, PT ;  /* 0x000000131900720c */ /* 0x000fe40003f44070 */
[----:B--2---:R-:W-:Y:S01]  /*21d0*/  IABS R12, R28 ;  /* 0x0000001c000c7213 */ /* 0x004fe20000000000 */
[----:B------:R-:W-:Y:S02]  /*21e0*/  IMAD.MOV.U32 R28, RZ, RZ, R4 ;  /* 0x000000ffff1c7224 */ /* 0x000fe400078e0004 */
[----:B------:R-:W-:-:S04]  /*21f0*/  IMAD.HI.U32 R4, R11, R9, RZ ;  /* 0x000000090b047227 */ /* 0x000fc800078e00ff */
[----:B------:R-:W-:Y:S02]  /*2200*/  IMAD.HI.U32 R28, R11, R28, RZ ;  /* 0x0000001c0b1c7227 */ /* 0x000fe400078e00ff */
[----:B------:R-:W2:Y:S02]  /*2210*/  LDL.LU R11, [R1+0x40] ;  /* 0x00004000010b7983 */ /* 0x000ea40000300800 */
[----:B------:R-:W-:-:S05]  /*2220*/  @!P2 IMAD.IADD R19, R19, 0x1, -R25 ;  /* 0x000000011313a824 */ /* 0x000fca00078e0a19 */
[C---:B------:R-:W-:Y:S01]  /*2230*/  ISETP.GT.U32.AND P2, PT, R25.reuse, R19, PT ;  /* 0x000000131900720c */ /* 0x040fe20003f44070 */
[----:B------:R-:W-:Y:S01]  /*2240*/  @!P5 IMAD.MOV R18, RZ, RZ, -R18 ;  /* 0x000000ffff12d224 */ /* 0x000fe200078e0a12 */
[----:B------:R-:W-:-:S11]  /*2250*/  ISETP.GT.U32.AND P5, PT, R25, R20, PT ;  /* 0x000000141900720c */ /* 0x000fd60003fa4070 */
[--C-:B------:R-:W-:Y:S01]  /*2260*/  @!P2 IMAD.IADD R19, R19, 0x1, -R25.reuse ;  /* 0x000000011313a824 */ /* 0x100fe200078e0a19 */
[C---:B------:R-:W-:Y:S01]  /*2270*/  ISETP.GT.U32.AND P2, PT, R25.reuse, R21, PT ;  /* 0x000000151900720c */ /* 0x040fe20003f44070 */
[----:B------:R-:W-:Y:S01]  /*2280*/  @!P5 IMAD.IADD R20, R20, 0x1, -R25 ;  /* 0x000000011414d824 */ /* 0x000fe200078e0a19 */
[----:B------:R-:W-:Y:S01]  /*2290*/  ISETP.GT.U32.AND P5, PT, R25, R22, PT ;  /* 0x000000161900720c */ /* 0x000fe20003fa4070 */
[----:B------:R-:W-:-:S03]  /*22a0*/  @!P3 IMAD.MOV R19, RZ, RZ, -R19 ;  /* 0x000000ffff13b224 */ /* 0x000fc600078e0a13 */
[----:B------:R-:W-:-:S07]  /*22b0*/  ISETP.GT.U32.AND P3, PT, R25, R20, PT ;  /* 0x000000141900720c */ /* 0x000fce0003f64070 */
[----:B------:R-:W-:-:S05]  /*22c0*/  @!P2 IMAD.IADD R21, R21, 0x1, -R25 ;  /* 0x000000011515a824 */ /* 0x000fca00078e0a19 */
[C---:B------:R-:W-:Y:S01]  /*22d0*/  ISETP.GT.U32.AND P2, PT, R25.reuse, R21, PT ;  /* 0x000000151900720c */ /* 0x040fe20003f44070 */
[--C-:B------:R-:W-:Y:S02]  /*22e0*/  @!P5 IMAD.IADD R22, R22, 0x1, -R25.reuse ;  /* 0x000000011616d824 */ /* 0x100fe400078e0a19 */
[----:B------:R-:W-:Y:S01]  /*22f0*/  @!P3 IMAD.IADD R20, R20, 0x1, -R25 ;  /* 0x000000011414b824 */ /* 0x000fe200078e0a19 */
[C---:B------:R-:W-:Y:S02]  /*2300*/  ISETP.GT.U32.AND P3, PT, R25.reuse, R23, PT ;  /* 0x000000171900720c */ /* 0x040fe40003f64070 */
[----:B------:R-:W-:-:S07]  /*2310*/  ISETP.GT.U32.AND P5, PT, R25, R22, PT ;  /* 0x000000161900720c */ /* 0x000fce0003fa4070 */
[----:B------:R-:W-:Y:S01]  /*2320*/  @!P2 IMAD.IADD R21, R21, 0x1, -R25 ;  /* 0x000000011515a824 */ /* 0x000fe200078e0a19 */
[----:B------:R-:W-:-:S03]  /*2330*/  ISETP.GT.U32.AND P2, PT, R25, R24, PT ;  /* 0x000000181900720c */ /* 0x000fc60003f44070 */
[--C-:B------:R-:W-:Y:S02]  /*2340*/  @!P3 IMAD.IADD R23, R23, 0x1, -R25.reuse ;  /* 0x000000011717b824 */ /* 0x100fe400078e0a19 */
[----:B------:R-:W-:Y:S01]  /*2350*/  @!P5 IMAD.IADD R22, R22, 0x1, -R25 ;  /* 0x000000011616d824 */ /* 0x000fe200078e0a19 */
[C---:B------:R-:W-:Y:S02]  /*2360*/  ISETP.GT.U32.AND P5, PT, R25.reuse, R29, PT ;  /* 0x0000001d1900720c */ /* 0x040fe40003fa4070 */
[----:B------:R-:W-:-:S05]  /*2370*/  ISETP.GT.U32.AND P3, PT, R25, R15, PT ;  /* 0x0000000f1900720c */ /* 0x000fca0003f64070 */
[----:B------:R-:W-:Y:S01]  /*2380*/  @!P2 IMAD.IADD R24, R24, 0x1, -R25 ;  /* 0x000000011818a824 */ /* 0x000fe200078e0a19 */
[----:B------:R-:W-:Y:S01]  /*2390*/  ISETP.GT.U32.AND P2, PT, R25, R14, PT ;  /* 0x0000000e1900720c */ /* 0x000fe20003f44070 */
[----:B------:R-:W-:Y:S02]  /*23a0*/  IMAD.MOV R25, RZ, RZ, -R4 ;  /* 0x000000ffff197224 */ /* 0x000fe400078e0a04 */
[----:B------:R-:W-:Y:S02]  /*23b0*/  IMAD.MOV.U32 R4, RZ, RZ, R12 ;  /* 0x000000ffff047224 */ /* 0x000fe400078e000c */
[----:B------:R-:W-:Y:S01]  /*23c0*/  IMAD.MOV.U32 R12, RZ, RZ, R25 ;  /* 0x000000ffff0c7224 */ /* 0x000fe200078e0019 */
[----:B------:R-:W-:-:S05]  /*23d0*/  IABS R25, c[0x0][0x17c] ;  /* 0x00005f0000197a13 */ /* 0x000fca0000000000 */
[--C-:B------:R-:W-:Y:S01]  /*23e0*/  @!P5 IMAD.IADD R29, R29, 0x1, -R25.reuse ;  /* 0x000000011d1dd824 */ /* 0x100fe200078e0a19 */
[C---:B------:R-:W-:Y:S01]  /*23f0*/  ISETP.GT.U32.AND P5, PT, R25.reuse, R13, PT ;  /* 0x0000000d1900720c */ /* 0x040fe20003fa4070 */
[--C-:B------:R-:W-:Y:S01]  /*2400*/  @!P2 IMAD.IADD R14, R14, 0x1, -R25.reuse ;  /* 0x000000010e0ea824 */ /* 0x100fe200078e0a19 */
[----:B------:R-:W-:Y:S01]  /*2410*/  ISETP.GT.U32.AND P2, PT, R25, R24, PT ;  /* 0x000000181900720c */ /* 0x000fe20003f44070 */
[----:B------:R-:W-:Y:S01]  /*2420*/  @!P3 IMAD.IADD R15, R15, 0x1, -R25 ;  /* 0x000000010f0fb824 */ /* 0x000fe200078e0a19 */
[C---:B------:R-:W-:Y:S01]  /*2430*/  ISETP.GT.U32.AND P3, PT, R25.reuse, R23, PT ;  /* 0x000000171900720c */ /* 0x040fe20003f64070 */
[C---:B------:R-:W-:Y:S02]  /*2440*/  IMAD R12, R25.reuse, R12, R9 ;  /* 0x0000000c190c7224 */ /* 0x040fe400078e0209 */
[----:B------:R-:W-:Y:S01]  /*2450*/  @!P4 IMAD.MOV R21, RZ, RZ, -R21 ;  /* 0x000000ffff15c224 */ /* 0x000fe200078e0a15 */
[----:B------:R-:W-:Y:S01]  /*2460*/  ISETP.GT.U32.AND P4, PT, R25, R15, PT ;  /* 0x0000000f1900720c */ /* 0x000fe20003f84070 */
[----:B------:R-:W-:Y:S01]  /*2470*/  IMAD.MOV R28, RZ, RZ, -R28 ;  /* 0x000000ffff1c7224 */ /* 0x000fe200078e0a1c */
[----:B------:R-:W4:Y:S03]  /*2480*/  LDL.LU R9, [R1+0x664] ;  /* 0x0006640001097983 */ /* 0x000f260000300800 */
[----:B------:R-:W-:-:S02]  /*2490*/  @!P5 IMAD.IADD R13, R13, 0x1, -R25 ;  /* 0x000000010d0dd824 */ /* 0x000fc400078e0a19 */
[--C-:B------:R-:W-:Y:S01]  /*24a0*/  @!P2 IMAD.IADD R24, R24, 0x1, -R25.reuse ;  /* 0x000000011818a824 */ /* 0x100fe200078e0a19 */
[----:B------:R-:W-:Y:S01]  /*24b0*/  ISETP.GT.U32.AND P2, PT, R25, R12, PT ;  /* 0x0000000c1900720c */ /* 0x000fe20003f44070 */
[--C-:B------:R-:W-:Y:S01]  /*24c0*/  @!P3 IMAD.IADD R23, R23, 0x1, -R25.reuse ;  /* 0x000000011717b824 */ /* 0x100fe200078e0a19 */
[----:B------:R-:W-:Y:S02]  /*24d0*/  ISETP.GT.U32.AND P5, PT, R25, R13, PT ;  /* 0x0000000d1900720c */ /* 0x000fe40003fa4070 */
[----:B------:R-:W-:Y:S01]  /*24e0*/  ISETP.GE.AND P3, PT, R3, RZ, PT ;  /* 0x000000ff0300720c */ /* 0x000fe20003f66270 */
[----:B------:R-:W-:Y:S01]  /*24f0*/  @!P1 IMAD.MOV R20, RZ, RZ, -R20 ;  /* 0x000000ffff149224 */ /* 0x000fe200078e0a14 */
[C---:B------:R-:W-:Y:S01]  /*2500*/  ISETP.GT.U32.AND P1, PT, R25.reuse, R29, PT ;  /* 0x0000001d1900720c */ /* 0x040fe20003f24070 */
[----:B------:R-:W-:Y:S01]  /*2510*/  @!P6 IMAD.MOV R22, RZ, RZ, -R22 ;  /* 0x000000ffff16e224 */ /* 0x000fe200078e0a16 */
[----:B------:R-:W-:Y:S01]  /*2520*/  ISETP.GT.U32.AND P6, PT, R25, R14, PT ;  /* 0x0000000e1900720c */ /* 0x000fe20003fc4070 */
[----:B------:R-:W-:-:S04]  /*2530*/  @!P4 IMAD.IADD R15, R15, 0x1, -R25 ;  /* 0x000000010f0fc824 */ /* 0x000fc800078e0a19 */
[--C-:B------:R-:W-:Y:S02]  /*2540*/  @!P2 IMAD.IADD R12, R12, 0x1, -R25.reuse ;  /* 0x000000010c0ca824 */ /* 0x100fe400078e0a19 */
[----:B------:R-:W-:-:S03]  /*2550*/  @!P5 IMAD.IADD R13, R13, 0x1, -R25 ;  /* 0x000000010d0dd824 */ /* 0x000fc600078e0a19 */
[----:B------:R-:W-:Y:S01]  /*2560*/  ISETP.GT.U32.AND P2, PT, R25, R12, PT ;  /* 0x0000000c1900720c */ /* 0x000fe20003f44070 */
[----:B------:R-:W-:Y:S01]  /*2570*/  @!P3 IMAD.MOV R24, RZ, RZ, -R24 ;  /* 0x000000ffff18b224 */ /* 0x000fe200078e0a18 */
[----:B------:R-:W-:Y:S01]  /*2580*/  ISETP.GE.AND P3, PT, R0, RZ, PT ;  /* 0x000000ff0000720c */ /* 0x000fe20003f66270 */
[----:B------:R-:W-:Y:S02]  /*2590*/  IMAD.SHL.U32 R0, R6, 0x10, RZ ;  /* 0x0000001006007824 */ /* 0x000fe400078e00ff */
[--C-:B------:R-:W-:Y:S01]  /*25a0*/  @!P1 IMAD.IADD R29, R29, 0x1, -R25.reuse ;  /* 0x000000011d1d9824 */ /* 0x100fe200078e0a19 */
[----:B------:R-:W-:Y:S01]  /*25b0*/  ISETP.GE.AND P1, PT, R8, RZ, PT ;  /* 0x000000ff0800720c */ /* 0x000fe20003f26270 */
[----:B------:R-:W-:Y:S01]  /*25c0*/  @!P6 IMAD.IADD R14, R14, 0x1, -R25 ;  /* 0x000000010e0ee824 */ /* 0x000fe200078e0a19 */
[----:B------:R-:W-:Y:S01]  /*25d0*/  ISETP.GE.AND P6, PT, R5, RZ, PT ;  /* 0x000000ff0500720c */ /* 0x000fe20003fc6270 */
[----:B------:R-:W-:Y:S01]  /*25e0*/  IMAD.SHL.U32 R8, R6, 0x2, RZ ;  /* 0x0000000206087824 */ /* 0x000fe200078e00ff */
[----:B------:R-:W-:Y:S01]  /*25f0*/  LOP3.LUT R5, R0, 0x600, RZ, 0xc0, !PT ;  /* 0x0000060000057812 */ /* 0x000fe200078ec0ff */
[----:B------:R-:W-:Y:S01]  /*2600*/  @!P0 IMAD.MOV R23, RZ, RZ, -R23 ;  /* 0x000000ffff178224 */ /* 0x000fe200078e0a17 */
[----:B------:R-:W-:Y:S01]  /*2610*/  ISETP.GE.AND P0, PT, R2, RZ, PT ;  /* 0x000000ff0200720c */ /* 0x000fe20003f06270 */
[----:B------:R-:W-:Y:S01]  /*2620*/  @!P2 IMAD.IADD R12, R12, 0x1, -R25 ;  /* 0x000000010c0ca824 */ /* 0x000fe200078e0a19 */
[----:B------:R-:W-:Y:S01]  /*2630*/  SHF.R.U32.HI R2, RZ, 0x2, R6 ;  /* 0x00000002ff027819 */ /* 0x000fe20000011606 */
[----:B------:R0:W-:Y:S01]  /*2640*/  STL [R1+0x5ec], R8 ;  /* 0x0005ec0801007387 */ /* 0x0001e20000100800 */
[----:B------:R-:W-:Y:S01]  /*2650*/  ISETP.GE.AND P2, PT, R27, RZ, PT ;  /* 0x000000ff1b00720c */ /* 0x000fe20003f46270 */
[----:B--2---:R-:W-:-:S04]  /*2660*/  IMAD.HI.U32 R11, R11, R4, RZ ;  /* 0x000000040b0b7227 */ /* 0x004fc800078e00ff */
[----:B------:R-:W-:Y:S01]  /*2670*/  IMAD.MOV R3, RZ, RZ, -R11 ;  /* 0x000000ffff037224 */ /* 0x000fe200078e0a0b */
[----:B------:R-:W-:-:S03]  /*2680*/  IABS R11, R26 ;  /* 0x0000001a000b7213 */ /* 0x000fc60000000000 */
[----:B------:R-:W-:Y:S02]  /*2690*/  IMAD R4, R7, R3, R4 ;  /* 0x0000000307047224 */ /* 0x000fe400078e0204 */
[----:B------:R-:W-:-:S03]  /*26a0*/  IMAD R11, R25, R28, R11 ;  /* 0x0000001c190b7224 */ /* 0x000fc600078e020b */
[----:B------:R-:W-:Y:S02]  /*26b0*/  ISETP.GT.U32.AND P5, PT, R7, R4, PT ;  /* 0x000000040700720c */ /* 0x000fe40003fa4070 */
[----:B------:R-:W-:Y:S02]  /*26c0*/  ISETP.GT.U32.AND P4, PT, R25, R11, PT ;  /* 0x0000000b1900720c */ /* 0x000fe40003f84070 */
[----:B------:R-:W-:Y:S02]  /*26d0*/  LOP3.LUT R3, R6, 0x7, RZ, 0xc0, !PT ;  /* 0x0000000706037812 */ /* 0x000fe400078ec0ff */
[----:B------:R-:W-:-:S07]  /*26e0*/  LOP3.LUT R28, R8, 0x10, RZ, 0xc0, !PT ;  /* 0x00000010081c7812 */ /* 0x000fce00078ec0ff */
[----:B------:R-:W-:Y:S02]  /*26f0*/  @!P5 IMAD.IADD R4, R4, 0x1, -R7 ;  /* 0x000000010404d824 */ /* 0x000fe400078e0a07 */
[----:B------:R-:W-:Y:S02]  /*2700*/  @!P4 IMAD.IADD R11, R11, 0x1, -R25 ;  /* 0x000000010b0bc824 */ /* 0x000fe400078e0a19 */
[----:B------:R-:W-:Y:S01]  /*2710*/  IMAD R0, R3, 0x210, RZ ;  /* 0x0000021003007824 */ /* 0x000fe200078e02ff */
[----:B------:R-:W-:Y:S01]  /*2720*/  ISETP.GT.U32.AND P5, PT, R7, R4, PT ;  /* 0x000000040700720c */ /* 0x000fe20003fa4070 */
[----:B------:R-:W-:Y:S01]  /*2730*/  IMAD R7, R3, 0x40, R5 ;  /* 0x0000004003077824 */ /* 0x000fe200078e0205 */
[----:B------:R-:W-:Y:S01]  /*2740*/  ISETP.GT.U32.AND P4, PT, R25, R11, PT ;  /* 0x0000000b1900720c */ /* 0x000fe20003f84070 */
[----:B------:R-:W2:Y:S01]  /*2750*/  LDL.LU R3, [R1+0x2c] ;  /* 0x00002c0001037983 */ /* 0x000ea20000300800 */
[----:B------:R-:W-:Y:S02]  /*2760*/  LOP3.LUT R25, R8, 0x10, RZ, 0xc0, !PT ;  /* 0x0000001008197812 */ /* 0x000fe400078ec0ff */
[--C-:B------:R-:W-:Y:S01]  /*2770*/  LOP3.LUT R28, R28, 0x20, R2.reuse, 0xf8, !PT ;  /* 0x000000201c1c7812 */ /* 0x100fe200078ef802 */
[----:B------:R-:W3:Y:S01]  /*2780*/  LDL.LU R5, [R1+0x28] ;  /* 0x0000280001057983 */ /* 0x000ee20000300800 */
[----:B------:R-:W-:-:S03]  /*2790*/  LOP3.LUT R25, R25, 0x20, R2, 0xf8, !PT ;  /* 0x0000002019197812 */ /* 0x000fc600078ef802 */
[----:B------:R-:W4:Y:S04]  /*27a0*/  LDL.LU R2, [R1+0x24] ;  /* 0x0000240001027983 */ /* 0x000f280000300800 */
[----:B------:R-:W4:Y:S01]  /*27b0*/  LDL.LU R27, [R1+0x20] ;  /* 0x00002000011b7983 */ /* 0x000f220000300800 */
[----:B------:R-:W-:Y:S02]  /*27c0*/  LOP3.LUT R0, R0, R25, RZ, 0x3c, !PT ;  /* 0x0000001900007212 */ /* 0x000fe400078e3cff */
[----:B------:R-:W-:Y:S01]  /*27d0*/  IABS R25, c[0x0][0x17c] ;  /* 0x00005f0000197a13 */ /* 0x000fe20000000000 */
[----:B------:R-:W4:Y:S04]  /*27e0*/  LDL.LU R28, [R1+0x4] ;  /* 0x00000400011c7983 */ /* 0x000f280000300800 */
[----:B------:R-:W-:-:S02]  /*27f0*/  @!P4 IMAD.IADD R11, R11, 0x1, -R25 ;  /* 0x000000010b0bc824 */ /* 0x000fc400078e0a19 */
[----:B------:R-:W-:-:S05]  /*2800*/  IMAD.SHL.U32 R25, R6, 0x8, RZ ;  /* 0x0000000806197824 */ /* 0x000fca00078e00ff */
[----:B------:R-:W-:Y:S02]  /*2810*/  LOP3.LUT R25, R25, 0x30, R8, 0x48, !PT ;  /* 0x0000003019197812 */ /* 0x000fe400078e4808 */
[----:B0-----:R-:W4:Y:S01]  /*2820*/  LDL.LU R8, [R1+0x660] ;  /* 0x0006600001087983 */ /* 0x001f220000300800 */
[----:B------:R-:W-:Y:S02]  /*2830*/  ISETP.GE.AND P4, PT, R26, RZ, PT ;  /* 0x000000ff1a00720c */ /* 0x000fe40003f86270 */
[----:B------:R-:W-:Y:S01]  /*2840*/  IMAD.IADD R25, R25, 0x1, R7 ;  /* 0x0000000119197824 */ /* 0x000fe200078e0207 */
[----:B------:R-:W4:Y:S04]  /*2850*/  LDL.LU R26, [R1+0x10] ;  /* 0x00001000011a7983 */ /* 0x000f280000300800 */
[----:B------:R-:W4:Y:S01]  /*2860*/  LDL.LU R7, [R1+0x65c] ;  /* 0x00065c0001077983 */ /* 0x000f220000300800 */
[----:B------:R-:W-:-:S03]  /*2870*/  IMAD.SHL.U32 R6, R6, 0x100, RZ ;  /* 0x0000010006067824 */ /* 0x000fc600078e00ff */
[----:B------:R0:W-:Y:S02]  /*2880*/  STL [R1+0x454], R25 ;  /* 0x0004541901007387 */ /* 0x0001e40000100800 */
[----:B------:R-:W-:Y:S02]  /*2890*/  LOP3.LUT R0, R0, 0x1000, R6, 0xf8, !PT ;  /* 0x0000100000007812 */ /* 0x000fe400078ef806 */
[----:B------:R-:W4:Y:S01]  /*28a0*/  LDL.LU R6, [R1+0x658] ;  /* 0x0006580001067983 */ /* 0x000f220000300800 */
[----:B0-----:R-:W-:-:S05]  /*28b0*/  IABS R25, c[0x0][0x178] ;  /* 0x00005e0000197a13 */ /* 0x001fca0000000000 */
[----:B------:R-:W-:-:S05]  /*28c0*/  @!P5 IMAD.IADD R4, R4, 0x1, -R25 ;  /* 0x000000010404d824 */ /* 0x000fca00078e0a19 */
[----:B------:R0:W-:Y:S04]  /*28d0*/  STL [R1+0xc], R4 ;  /* 0x00000c0401007387 */ /* 0x0001e80000100800 */
[----:B0-----:R-:W4:Y:S04]  /*28e0*/  LDL.LU R4, [R1+0x654] ;  /* 0x0006540001047983 */ /* 0x001f280000300800 */
[----:B------:R-:W-:Y:S04]  /*28f0*/  STL [R1+0x450], R0 ;  /* 0x0004500001007387 */ /* 0x000fe80000100800 */
[----:B------:R0:W-:Y:S04]  /*2900*/  STL [R1+0x618], R0 ;  /* 0x0006180001007387 */ /* 0x0001e80000100800 */
[----:B0-----:R-:W4:Y:S01]  /*2910*/  LDL.LU R0, [R1+0x1c] ;  /* 0x00001c0001007983 */ /* 0x001f220000300800 */
[----:B------:R-:W-:Y:S01]  /*2920*/  @!P1 IMAD.MOV R29, RZ, RZ, -R29 ;  /* 0x000000ffff1d9224 */ /* 0x000fe200078e0a1d */
[----:B------:R-:W-:-:S02]  /*2930*/  ISETP.NE.AND P1, PT, RZ, c[0x0][0x17c], PT ;  /* 0x00005f00ff007a0c */ /* 0x000fc40003f25270 */
[----:B------:R-:W-:-:S04]  /*2940*/  LOP3.LUT R25, RZ, c[0x0][0x17c], RZ, 0x33, !PT ;  /* 0x00005f00ff197a12 */ /* 0x000fc800078e33ff */
[C---:B--2---:R-:W-:Y:S02]  /*2950*/  SEL R3, R25.reuse, R3, !P1 ;  /* 0x0000000319037207 */ /* 0x044fe40004800000 */
[----:B---3--:R-:W-:-:S03]  /*2960*/  SEL R5, R25, R5, !P1 ;  /* 0x0000000519057207 */ /* 0x008fc60004800000 */
[----:B------:R0:W-:Y:S01]  /*2970*/  STL [R1+0x2c], R3 ;  /* 0x00002c0301007387 */ /* 0x0001e20000100800 */
[C---:B----4-:R-:W-:Y:S02]  /*2980*/  SEL R2, R25.reuse, R2, !P1 ;  /* 0x0000000219027207 */ /* 0x050fe40004800000 */
[C---:B------:R-:W-:Y:S01]  /*2990*/  SEL R27, R25.reuse, R27, !P1 ;  /* 0x0000001b191b7207 */ /* 0x040fe20004800000 */
[----:B0-----:R-:W2:Y:S04]  /*29a0*/  LDL.LU R3, [R1+0x650] ;  /* 0x0006500001037983 */ /* 0x001ea80000300800 */
[----:B------:R0:W-:Y:S04]  /*29b0*/  STL [R1+0x28], R5 ;  /* 0x0000280501007387 */ /* 0x0001e80000100800 */
[----:B0-----:R-:W3:Y:S04]  /*29c0*/  LDL.LU R5, [R1+0x64c] ;  /* 0x00064c0001057983 */ /* 0x001ee80000300800 */
[----:B------:R0:W-:Y:S04]  /*29d0*/  STL [R1+0x24], R2 ;  /* 0x0000240201007387 */ /* 0x0001e80000100800 */
[----:B0-----:R-:W4:Y:S04]  /*29e0*/  LDL.LU R2, [R1+0x648] ;  /* 0x0006480001027983 */ /* 0x001f280000300800 */
[----:B------:R0:W-:Y:S04]  /*29f0*/  STL [R1+0x18], R27 ;  /* 0x0000181b01007387 */ /* 0x0001e80000100800 */
[----:B0-----:R-:W4:Y:S01]  /*2a00*/  LDL.LU R27, [R1+0x644] ;  /* 0x00064400011b7983 */ /* 0x001f220000300800 */
[----:B------:R-:W-:-:S02]  /*2a10*/  SEL R28, R25, R28, !P1 ;  /* 0x0000001c191c7207 */ /* 0x000fc40004800000 */
[----:B------:R-:W-:-:S05]  /*2a20*/  SEL R0, R25, R0, !P1 ;  /* 0x0000000019007207 */ /* 0x000fca0004800000 */
[----:B------:R0:W-:Y:S04]  /*2a30*/  STL [R1+0x14], R0 ;  /* 0x0000140001007387 */ /* 0x0001e80000100800 */
[----:B------:R1:W-:Y:S01]  /*2a40*/  STL [R1+0x630], R28 ;  /* 0x0006301c01007387 */ /* 0x0003e20000100800 */
[----:B0-----:R-:W-:-:S05]  /*2a50*/  SEL R0, R25, R26, !P1 ;  /* 0x0000001a19007207 */ /* 0x001fca0004800000 */
[----:B------:R4:W-:Y:S04]  /*2a60*/  STL [R1+0x8], R0 ;  /* 0x0000080001007387 */ /* 0x0009e80000100800 */
[----:B-1----:R-:W4:Y:S01]  /*2a70*/  LDL R28, [R1+0x5f0] ;  /* 0x0005f000011c7983 */ /* 0x002f220000100800 */
[----:B------:R-:W-:Y:S02]  /*2a80*/  @!P6 IMAD.MOV R15, RZ, RZ, -R15 ;  /* 0x000000ffff0fe224 */ /* 0x000fe400078e0a0f */
[----:B------:R-:W-:Y:S02]  /*2a90*/  @!P0 IMAD.MOV R14, RZ, RZ, -R14 ;  /* 0x000000ffff0e8224 */ /* 0x000fe400078e0a0e */
[----:B------:R-:W-:Y:S01]  /*2aa0*/  @!P3 IMAD.MOV R13, RZ, RZ, -R13 ;  /* 0x000000ffff0db224 */ /* 0x000fe200078e0a0d */
[----:B---3--:R-:W-:-:S02]  /*2ab0*/  SEL R26, R25, R5, !P1 ;  /* 0x00000005191a7207 */ /* 0x008fc40004800000 */
[C---:B--2---:R-:W-:Y:S02]  /*2ac0*/  SEL R5, R25.reuse, R3, !P1 ;  /* 0x0000000319057207 */ /* 0x044fe40004800000 */
[C---:B----4-:R-:W-:Y:S02]  /*2ad0*/  SEL R0, R25.reuse, R27, !P1 ;  /* 0x0000001b19007207 */ /* 0x050fe40004800000 */
[----:B------:R-:W-:-:S03]  /*2ae0*/  SEL R27, R25, R2, !P1 ;  /* 0x00000002191b7207 */ /* 0x000fc60004800000 */
[----:B------:R0:W-:Y:S04]  /*2af0*/  STL [R1+0x634], R0 ;  /* 0x0006340001007387 */ /* 0x0001e80000100800 */
[----:B------:R-:W-:Y:S04]  /*2b00*/  STL [R1+0x638], R27 ;  /* 0x0006381b01007387 */ /* 0x000fe80000100800 */
[----:B------:R-:W-:Y:S04]  /*2b10*/  STL [R1+0x63c], R26 ;  /* 0x00063c1a01007387 */ /* 0x000fe80000100800 */
[----:B------:R1:W-:Y:S04]  /*2b20*/  STL [R1+0x640], R5 ;  /* 0x0006400501007387 */ /* 0x0003e80000100800 */
[----:B------:R-:W-:Y:S04]  /*2b30*/  STL [R1+0x440], RZ ;  /* 0x000440ff01007387 */ /* 0x000fe80000100800 */
        /* <DEDUP_REMOVED lines=199> */
[----:B------:R-:W-:Y:S01]  /*37b0*/  STL [R1+0xe0], RZ ;  /* 0x0000e0ff01007387 */ /* 0x000fe20000100800 */
[----:B------:R-:W-:-:S03]  /*37c0*/  @!P2 IMAD.MOV R12, RZ, RZ, -R12 ;  /* 0x000000ffff0ca224 */ /* 0x000fc600078e0a0c */
[----:B------:R-:W-:Y:S01]  /*37d0*/  STL [R1+0xe4], RZ ;  /* 0x0000e4ff01007387 */ /* 0x000fe20000100800 */
[----:B------:R-:W-:-:S03]  /*37e0*/  @!P4 IMAD.MOV R11, RZ, RZ, -R11 ;  /* 0x000000ffff0bc224 */ /* 0x000fc600078e0a0b */
[----:B------:R-:W-:Y:S04]  /*37f0*/  STL [R1+0xe8], RZ ;  /* 0x0000e8ff01007387 */ /* 0x000fe80000100800 */
[----:B------:R-:W-:Y:S04]  /*3800*/  STL [R1+0xec], RZ ;  /* 0x0000ecff01007387 */ /* 0x000fe80000100800 */
[----:B------:R-:W-:Y:S04]  /*3810*/  STL [R1+0xd0], RZ ;  /* 0x0000d0ff01007387 */ /* 0x000fe80000100800 */
[----:B0-----:R-:W0:Y:S04]  /*3820*/  S2R R0, SR_TID.X ;  /* 0x0000000000007919 */ /* 0x001e280000002100 */
[----:B------:R-:W-:Y:S01]  /*3830*/  STL [R1+0xd4], RZ ;  /* 0x0000d4ff01007387 */ /* 0x000fe20000100800 */
[----:B------:R-:W-:-:S03]  /*3840*/  SEL R4, R25, R4, !P1 ;  /* 0x0000000419047207 */ /* 0x000fc60004800000 */
[----:B------:R-:W-:Y:S01]  /*3850*/  STL [R1+0xd8], RZ ;  /* 0x0000d8ff01007387 */ /* 0x000fe20000100800 */
[----:B------:R-:W-:-:S03]  /*3860*/  SEL R6, R25, R6, !P1 ;  /* 0x0000000619067207 */ /* 0x000fc60004800000 */
[----:B------:R-:W-:Y:S01]  /*3870*/  STL [R1+0xdc], RZ ;  /* 0x0000dcff01007387 */ /* 0x000fe20000100800 */
[C---:B------:R-:W-:Y:S02]  /*3880*/  SEL R7, R25.reuse, R7, !P1 ;  /* 0x0000000719077207 */ /* 0x040fe40004800000 */
[C---:B------:R-:W-:Y:S01]  /*3890*/  SEL R8, R25.reuse, R8, !P1 ;  /* 0x0000000819087207 */ /* 0x040fe20004800000 */
[----:B------:R-:W-:Y:S01]  /*38a0*/  STL [R1+0xc0], RZ ;  /* 0x0000c0ff01007387 */ /* 0x000fe20000100800 */
[C---:B------:R-:W-:Y:S02]  /*38b0*/  SEL R9, R25.reuse, R9, !P1 ;  /* 0x0000000919097207 */ /* 0x040fe40004800000 */
[C---:B------:R-:W-:Y:S01]  /*38c0*/  SEL R10, R25.reuse, R10, !P1 ;  /* 0x0000000a190a7207 */ /* 0x040fe20004800000 */
[----:B------:R-:W-:Y:S01]  /*38d0*/  STL [R1+0xc4], RZ ;  /* 0x0000c4ff01007387 */ /* 0x000fe20000100800 */
[C---:B------:R-:W-:Y:S02]  /*38e0*/  SEL R16, R25.reuse, R16, !P1 ;  /* 0x0000001019107207 */ /* 0x040fe40004800000 */
[C---:B------:R-:W-:Y:S01]  /*38f0*/  SEL R17, R25.reuse, R17, !P1 ;  /* 0x0000001119117207 */ /* 0x040fe20004800000 */
[----:B------:R-:W-:Y:S01]  /*3900*/  STL [R1+0xc8], RZ ;  /* 0x0000c8ff01007387 */ /* 0x000fe20000100800 */
[----:B------:R-:W-:-:S02]  /*3910*/  SEL R18, R25, R18, !P1 ;  /* 0x0000001219127207 */ /* 0x000fc40004800000 */
[C---:B------:R-:W-:Y:S02]  /*3920*/  SEL R19, R25.reuse, R19, !P1 ;  /* 0x0000001319137207 */ /* 0x040fe40004800000 */
[C---:B------:R-:W-:Y:S02]  /*3930*/  SEL R20, R25.reuse, R20, !P1 ;  /* 0x0000001419147207 */ /* 0x040fe40004800000 */
[C---:B------:R-:W-:Y:S02]  /*3940*/  SEL R21, R25.reuse, R21, !P1 ;  /* 0x0000001519157207 */ /* 0x040fe40004800000 */
[C---:B------:R-:W-:Y:S02]  /*3950*/  SEL R22, R25.reuse, R22, !P1 ;  /* 0x0000001619167207 */ /* 0x040fe40004800000 */
[C---:B------:R-:W-:Y:S02]  /*3960*/  SEL R23, R25.reuse, R23, !P1 ;  /* 0x0000001719177207 */ /* 0x040fe40004800000 */
[----:B------:R-:W-:-:S02]  /*3970*/  SEL R24, R25, R24, !P1 ;  /* 0x0000001819187207 */ /* 0x000fc40004800000 */
[C---:B------:R-:W-:Y:S02]  /*3980*/  SEL R3, R25.reuse, R29, !P1 ;  /* 0x0000001d19037207 */ /* 0x040fe40004800000 */
[C---:B------:R-:W-:Y:S02]  /*3990*/  SEL R15, R25.reuse, R15, !P1 ;  /* 0x0000000f190f7207 */ /* 0x040fe40004800000 */
[C---:B------:R-:W-:Y:S02]  /*39a0*/  SEL R14, R25.reuse, R14, !P1 ;  /* 0x0000000e190e7207 */ /* 0x040fe40004800000 */
[C---:B------:R-:W-:Y:S02]  /*39b0*/  SEL R13, R25.reuse, R13, !P1 ;  /* 0x0000000d190d7207 */ /* 0x040fe40004800000 */
[C---:B------:R-:W-:Y:S02]  /*39c0*/  SEL R12, R25.reuse, R12, !P1 ;  /* 0x0000000c190c7207 */ /* 0x040fe40004800000 */
[----:B------:R-:W-:Y:S01]  /*39d0*/  SEL R11, R25, R11, !P1 ;  /* 0x0000000b190b7207 */ /* 0x000fe20004800000 */
[----:B------:R-:W-:Y:S01]  /*39e0*/  STL [R1+0xcc], RZ ;  /* 0x0000ccff01007387 */ /* 0x000fe20000100800 */
[----:B------:R-:W-:-:S03]  /*39f0*/  ISETP.GE.AND P1, PT, R28, RZ, PT ;  /* 0x000000ff1c00720c */ /* 0x000fc60003f26270 */
[----:B------:R-:W2:Y:S04]  /*3a00*/  S2R R28, SR_TID.X ;  /* 0x00000000001c7919 */ /* 0x000ea80000002100 */
        /* <DEDUP_REMOVED lines=14> */
[----:B0-----:R-:W-:-:S03]  /*3af0*/  LOP3.LUT R0, R0, 0xff, RZ, 0xc0, !PT ;  /* 0x000000ff00007812 */ /* 0x001fc600078ec0ff */
[----:B------:R-:W-:Y:S04]  /*3b00*/  STL [R1+0x98], RZ ;  /* 0x000098ff01007387 */ /* 0x000fe80000100800 */
[----:B------:R-:W-:Y:S04]  /*3b10*/  STL [R1+0x9c], RZ ;  /* 0x00009cff01007387 */ /* 0x000fe80000100800 */
[----:B------:R-:W-:Y:S04]  /*3b20*/  STL [R1+0x80], RZ ;  /* 0x000080ff01007387 */ /* 0x000fe80000100800 */
[----:B------:R-:W-:Y:S04]  /*3b30*/  STL [R1+0x84], RZ ;  /* 0x000084ff01007387 */ /* 0x000fe80000100800 */
[----:B------:R-:W-:Y:S01]  /*3b40*/  STL [R1+0x88], RZ ;  /* 0x000088ff01007387 */ /* 0x000fe20000100800 */
[----:B------:R-:W-:-:S03]  /*3b50*/  IMAD.SHL.U32 R29, R0, 0x2, RZ ;  /* 0x00000002001d7824 */ /* 0x000fc600078e00ff */
[----:B------:R-:W-:Y:S01]  /*3b60*/  STL [R1+0x8c], RZ ;  /* 0x00008cff01007387 */ /* 0x000fe20000100800 */
[----:B--2---:R-:W-:-:S03]  /*3b70*/  SHF.R.U32.HI R28, RZ, 0x2, R28 ;  /* 0x00000002ff1c7819 */ /* 0x004fc6000001161c */
[----:B------:R-:W-:Y:S04]  /*3b80*/  STL [R1+0x410], RZ ;  /* 0x000410ff01007387 */ /* 0x000fe80000100800 */
[----:B------:R-:W-:Y:S04]  /*3b90*/  STL [R1+0x414], RZ ;  /* 0x000414ff01007387 */ /* 0x000fe80000100800 */
[----:B------:R-:W-:Y:S04]  /*3ba0*/  STL [R1+0x418], RZ ;  /* 0x000418ff01007387 */ /* 0x000fe80000100800 */
[----:B------:R-:W-:Y:S01]  /*3bb0*/  STL [R1+0x41c], RZ ;  /* 0x00041cff01007387 */ /* 0x000fe20000100800 */
[----:B------:R-:W-:-:S03]  /*3bc0*/  LOP3.LUT R0, R29, 0x30, R28, 0x78, !PT ;  /* 0x000000301d007812 */ /* 0x000fc600078e781c */
[----:B------:R-:W-:Y:S04]  /*3bd0*/  STL [R1+0x400], RZ ;  /* 0x000400ff01007387 */ /* 0x000fe80000100800 */
[----:B------:R-:W-:Y:S04]  /*3be0*/  STL [R1+0x404], RZ ;  /* 0x000404ff01007387 */ /* 0x000fe80000100800 */
[----:B------:R-:W-:Y:S04]  /*3bf0*/  STL [R1+0x408], RZ ;  /* 0x000408ff01007387 */ /* 0x000fe80000100800 */
[----:B-1----:R-:W2:Y:S04]  /*3c00*/  LDL.LU R5, [R1+0x4c] ;  /* 0x00004c0001057983 */ /* 0x002ea80000300800 */
[----:B------:R-:W3:Y:S04]  /*3c10*/  LDL.LU R26, [R1+0x28] ;  /* 0x00002800011a7983 */ /* 0x000ee80000300800 */
[----:B------:R-:W4:Y:S04]  /*3c20*/  LDL.LU R27, [R1+0x24] ;  /* 0x00002400011b7983 */ /* 0x000f280000300800 */
[----:B------:R-:W4:Y:S04]  /*3c30*/  LDL.LU R0, [R1+0x18] ;  /* 0x0000180001007983 */ /* 0x000f280000300800 */
[----:B------:R-:W4:Y:S04]  /*3c40*/  LDL.LU R28, [R1+0x14] ;  /* 0x00001400011c7983 */ /* 0x000f280000300800 */
[----:B------:R-:W4:Y:S04]  /*3c50*/  LDL.LU R29, [R1+0x8] ;  /* 0x00000800011d7983 */ /* 0x000f280000300800 */
[----:B------:R-:W4:Y:S04]  /*3c60*/  LDL.LU R2, [R1+0xc] ;  /* 0x00000c0001027983 */ /* 0x000f280000300800 */
[----:B------:R-:W4:Y:S01]  /*3c70*/  LDL.LU R25, [R1+0x2c] ;  /* 0x00002c0001197983 */ /* 0x000f220000300800 */
[----:B--2---:R-:W-:Y:S01]  /*3c80*/  SHF.R.S32.HI R5, RZ, 0x5, R5 ;  /* 0x00000005ff057819 */ /* 0x004fe20000011405 */
[----:B---3--:R-:W-:-:S04]  /*3c90*/  IMAD R26, R26, c[0x0][0x190], RZ ;  /* 0x000064001a1a7a24 */ /* 0x008fc800078e02ff */
[----:B------:R0:W-:Y:S01]  /*3ca0*/  STL [R1+0x5cc], R5 ;  /* 0x0005cc0501007387 */ /* 0x0001e20000100800 */
[----:B----4-:R-:W-:Y:S02]  /*3cb0*/  IMAD R27, R27, c[0x0][0x190], RZ ;  /* 0x000064001b1b7a24 */ /* 0x010fe400078e02ff */
[----:B------:R-:W-:Y:S01]  /*3cc0*/  IMAD R0, R0, c[0x0][0x190], RZ ;  /* 0x0000640000007a24 */ /* 0x000fe200078e02ff */
[----:B0-----:R-:W2:Y:S01]  /*3cd0*/  LDL.LU R5, [R1+0x640] ;  /* 0x0006400001057983 */ /* 0x001ea20000300800 */
[----:B------:R-:W-:-:S03]  /*3ce0*/  IMAD R28, R28, c[0x0][0x190], RZ ;  /* 0x000064001c1c7a24 */ /* 0x000fc600078e02ff */
[----:B------:R0:W-:Y:S04]  /*3cf0*/  STL [R1+0xc], R26 ;  /* 0x00000c1a01007387 */ /* 0x0001e80000100800 */
[----:B0-----:R-:W3:Y:S04]  /*3d00*/  LDL.LU R26, [R1+0x63c] ;  /* 0x00063c00011a7983 */ /* 0x001ee80000300800 */
[----:B------:R0:W-:Y:S04]  /*3d10*/  STL [R1+0x10], R27 ;  /* 0x0000101b01007387 */ /* 0x0001e80000100800 */
[----:B0-----:R-:W4:Y:S04]  /*3d20*/  LDL.LU R27, [R1+0x638] ;  /* 0x00063800011b7983 */ /* 0x001f280000300800 */
[----:B------:R0:W-:Y:S04]  /*3d30*/  STL [R1+0x18], R0 ;  /* 0x0000180001007387 */ /* 0x0001e80000100800 */
[----:B0-----:R-:W4:Y:S04]  /*3d40*/  LDL.LU R0, [R1+0x634] ;  /* 0x0006340001007983 */ /* 0x001f280000300800 */
[----:B------:R0:W-:Y:S04]  /*3d50*/  STL [R1+0x14], R28 ;  /* 0x0000141c01007387 */ /* 0x0001e80000100800 */
[----:B0-----:R-:W4:Y:S01]  /*3d60*/  LDL.LU R28, [R1+0x630] ;  /* 0x00063000011c7983 */ /* 0x001f220000300800 */
[----:B------:R-:W-:-:S05]  /*3d70*/  IMAD R29, R29, c[0x0][0x190], RZ ;  /* 0x000064001d1d7a24 */ /* 0x000fca00078e02ff */
[----:B------:R-:W-:Y:S01]  /*3d80*/  STL [R1+0x8], R29 ;  /* 0x0000081d01007387 */ /* 0x000fe20000100800 */
[----:B------:R-:W-:Y:S02]  /*3d90*/  IMAD R6, R6, c[0x0][0x190], RZ ;  /* 0x0000640006067a24 */ /* 0x000fe400078e02ff */
[----:B--2---:R-:W-:Y:S02]  /*3da0*/  IMAD R5, R5, c[0x0][0x190], RZ ;  /* 0x0000640005057a24 */ /* 0x004fe400078e02ff */
[----:B---3--:R-:W-:Y:S02]  /*3db0*/  IMAD R26, R26, c[0x0][0x190], RZ ;  /* 0x000064001a1a7a24 */ /* 0x008fe400078e02ff */
[----:B----4-:R-:W-:-:S05]  /*3dc0*/  IMAD R0, R0, c[0x0][0x190], RZ ;  /* 0x0000640000007a24 */ /* 0x010fca00078e02ff */
[----:B------:R-:W-:Y:S01]  /*3dd0*/  STL [R1+0x62c], R0 ;  /* 0x00062c0001007387 */ /* 0x000fe20000100800 */
[----:B------:R-:W-:-:S05]  /*3de0*/  IMAD R28, R28, c[0x0][0x190], RZ ;  /* 0x000064001c1c7a24 */ /* 0x000fca00078e02ff */
[----:B------:R-:W-:Y:S04]  /*3df0*/  STL [R1+0x4], R28 ;  /* 0x0000041c01007387 */ /* 0x000fe80000100800 */
[----:B------:R0:W-:Y:S04]  /*3e00*/  STL [R1+0x624], R26 ;  /* 0x0006241a01007387 */ /* 0x0001e80000100800 */
[----:B0-----:R-:W2:Y:S04]  /*3e10*/  LDL.LU R26, [R1+0x10] ;  /* 0x00001000011a7983 */ /* 0x001ea80000300800 */
[----:B------:R0:W-:Y:S04]  /*3e20*/  STL [R1+0x628], R5 ;  /* 0x0006280501007387 */ /* 0x0001e80000100800 */
[----:B0-----:R-:W3:Y:S01]  /*3e30*/  LDL.LU R5, [R1+0xc] ;  /* 0x00000c0001057983 */ /* 0x001ee20000300800 */
[----:B------:R-:W-:-:S05]  /*3e40*/  IMAD R28, R4, c[0x0][0x190], RZ ;  /* 0x00006400041c7a24 */ /* 0x000fca00078e02ff */
[----:B------:R0:W-:Y:S04]  /*3e50*/  STL [R1+0x620], R28 ;  /* 0x0006201c01007387 */ /* 0x0001e80000100800 */
[----:B0-----:R-:W4:Y:S04]  /*3e60*/  LDL.LU R28, [R1+0x18] ;  /* 0x00001800011c7983 */ /* 0x001f280000300800 */
[----:B------:R0:W-:Y:S04]  /*3e70*/  STL [R1+0x61c], R6 ;  /* 0x00061c0601007387 */ /* 0x0001e80000100800 */
[----:B0-----:R-:W4:Y:S01]  /*3e80*/  LDL.LU R6, [R1+0x14] ;  /* 0x0000140001067983 */ /* 0x001f220000300800 */
[----:B------:R-:W-:-:S02]  /*3e90*/  IMAD R22, R22, c[0x0][0x190], RZ ;  /* 0x0000640016167a24 */ /* 0x000fc400078e02ff */
[----:B------:R-:W-:-:S03]  /*3ea0*/  IMAD R25, R25, c[0x0][0x190], RZ ;  /* 0x0000640019197a24 */ /* 0x000fc600078e02ff */
[----:B------:R-:W-:Y:S01]  /*3eb0*/  LEA R0, P2, R22, c[0x0][0x168], 0x1 ;  /* 0x00005a0016007a11 */ /* 0x000fe200078408ff */
[----:B------:R-:W-:Y:S02]  /*3ec0*/  IMAD R29, R20, c[0x0][0x190], RZ ;  /* 0x00006400141d7a24 */ /* 0x000fe400078e02ff */
[----:B------:R-:W4:Y:S01]  /*3ed0*/  LDL.LU R20, [R1+0x4] ;  /* 0x0000040001147983 */ /* 0x000f220000300800 */
[----:B------:R-:W-:-:S03]  /*3ee0*/  ISETP.NE.AND P0, PT, RZ, c[0x0][0x178], PT ;  /* 0x00005e00ff007a0c */ /* 0x000fc60003f05270 */
[----:B------:R0:W-:Y:S02]  /*3ef0*/  STL [R1+0x5e4], R0 ;  /* 0x0005e40001007387 */ /* 0x0001e40000100800 */
[----:B0-----:R-:W-:-:S05]  /*3f00*/  LEA R0, P3, R25, c[0x0][0x168], 0x1 ;  /* 0x00005a0019007a11 */ /* 0x001fca00078608ff */
[----:B------:R3:W-:Y:S01]  /*3f10*/  STL [R1+0x5dc], R0 ;  /* 0x0005dc0001007387 */ /* 0x0007e20000100800 */
[----:B------:R-:W-:Y:S02]  /*3f20*/  IMAD R23, R23, c[0x0][0x190], RZ ;  /* 0x0000640017177a24 */ /* 0x000fe400078e02ff */
[----:B------:R-:W-:Y:S01]  /*3f30*/  @!P1 IMAD.MOV R2, RZ, RZ, -R2 ;  /* 0x000000ffff029224 */ /* 0x000fe200078e0a02 */
[----:B------:R-:W-:-:S05]  /*3f40*/  @!P0 LOP3.LUT R2, RZ, c[0x0][0x178], RZ, 0x33, !PT ;  /* 0x00005e00ff028a12 */ /* 0x000fca00078e33ff */
[----:B------:R-:W-:-:S05]  /*3f50*/  IMAD R2, R2, c[0x0][0x184], RZ ;  /* 0x0000610002027a24 */ /* 0x000fca00078e02ff */
[----:B------:R-:W-:-:S04]  /*3f60*/  LEA R4, P1, R2, c[0x0][0x160], 0x1 ;  /* 0x0000580002047a11 */ /* 0x000fc800078208ff */
[----:B------:R-:W-:Y:S02]  /*3f70*/  LEA.HI.X.SX32 R2, R2, c[0x0][0x164], 0x1, P1 ;  /* 0x0000590002027a11 */ /* 0x000fe400008f0eff */
[----:B---3--:R-:W-:-:S05]  /*3f80*/  LEA R0, P4, R5, c[0x0][0x168], 0x1 ;  /* 0x00005a0005007a11 */ /* 0x008fca00078808ff */
[----:B------:R2:W-:Y:S02]  /*3f90*/  STL [R1+0x5d4], R0 ;  /* 0x0005d40001007387 */ /* 0x0005e40000100800 */
[----:B--2---:R-:W-:-:S05]  /*3fa0*/  LEA R0, P5, R26, c[0x0][0x168], 0x1 ;  /* 0x00005a001a007a11 */ /* 0x004fca00078a08ff */
[----:B------:R0:W-:Y:S02]  /*3fb0*/  STL [R1+0x5c8], R0 ;  /* 0x0005c80001007387 */ /* 0x0001e40000100800 */
[----:B0-----:R-:W-:-:S05]  /*3fc0*/  LEA R0, P6, R23, c[0x0][0x168], 0x1 ;  /* 0x00005a0017007a11 */ /* 0x001fca00078c08ff */
[----:B------:R4:W-:Y:S02]  /*3fd0*/  STL [R1+0x5c0], R0 ;  /* 0x0005c00001007387 */ /* 0x0009e40000100800 */
[----:B----4-:R-:W-:-:S05]  /*3fe0*/  LEA R0, P0, R28, c[0x0][0x168], 0x1 ;  /* 0x00005a001c007a11 */ /* 0x010fca00078008ff */
[----:B------:R0:W-:Y:S02]  /*3ff0*/  STL [R1+0x5b4], R0 ;  /* 0x0005b40001007387 */ /* 0x0001e40000100800 */
[----:B0-----:R-:W-:-:S05]  /*4000*/  LEA R0, P1, R6, c[0x0][0x168], 0x1 ;  /* 0x00005a0006007a11 */ /* 0x001fca00078208ff */
[----:B------:R0:W-:Y:S02]  /*4010*/  STL [R1+0x5a8], R0 ;  /* 0x0005a80001007387 */ /* 0x0001e40000100800 */
[----:B0-----:R-:W-:Y:S02]  /*4020*/  LEA.HI.X.SX32 R0, R22, c[0x0][0x16c], 0x1, P2 ;  /* 0x00005b0016007a11 */ /* 0x001fe400010f0eff */
[----:B------:R-:W2:Y:S04]  /*4030*/  LDL.LU R22, [R1+0x8] ;  /* 0x0000080001167983 */ /* 0x000ea80000300800 */
[----:B------:R2:W-:Y:S01]  /*4040*/  STL [R1+0x5e0], R0 ;  /* 0x0005e00001007387 */ /* 0x0005e20000100800 */
[----:B------:R-:W-:Y:S01]  /*4050*/  LEA.HI.X.SX32 R25, R25, c[0x0][0x16c], 0x1, P3 ;  /* 0x00005b0019197a11 */ /* 0x000fe200018f0eff */
[----:B------:R-:W-:Y:S01]  /*4060*/  IMAD R24, R24, c[0x0][0x190], RZ ;  /* 0x0000640018187a24 */ /* 0x000fe200078e02ff */
[----:B--2---:R-:W-:-:S05]  /*4070*/  LEA R0, P2, R22, c[0x0][0x168], 0x1 ;  /* 0x00005a0016007a11 */ /* 0x004fca00078408ff */
[----:B------:R0:W-:Y:S04]  /*4080*/  STL [R1+0x5a0], R0 ;  /* 0x0005a00001007387 */ /* 0x0001e80000100800 */
[----:B0-----:R-:W2:Y:S04]  /*4090*/  LDL.LU R0, [R1+0x62c] ;  /* 0x00062c0001007983 */ /* 0x001ea80000300800 */
[----:B------:R0:W-:Y:S02]  /*40a0*/  STL [R1+0x5d8], R25 ;  /* 0x0005d81901007387 */ /* 0x0001e40000100800 */
[----:B0-----:R-:W-:-:S05]  /*40b0*/  LEA R25, P3, R24, c[0x0][0x168], 0x1 ;  /* 0x00005a0018197a11 */ /* 0x001fca00078608ff */
[----:B------:R0:W-:Y:S02]  /*40c0*/  STL [R1+0x598], R25 ;  /* 0x0005981901007387 */ /* 0x0001e40000100800 */
[----:B0-----:R-:W-:Y:S02]  /*40d0*/  LEA.HI.X.SX32 R25, R5, c[0x0][0x16c], 0x1, P4 ;  /* 0x00005b0005197a11 */ /* 0x001fe400020f0eff */
[----:B------:R-:W3:Y:S04]  /*40e0*/  LDL.LU R5, [R1+0x628] ;  /* 0x0006280001057983 */ /* 0x000ee80000300800 */
[----:B------:R0:W-:Y:S02]  /*40f0*/  STL [R1+0x5d0], R25 ;  /* 0x0005d01901007387 */ /* 0x0001e40000100800 */
[----:B0-----:R-:W-:-:S05]  /*4100*/  LEA R25, P4, R20, c[0x0][0x168], 0x1 ;  /* 0x00005a0014197a11 */ /* 0x001fca00078808ff */
[----:B------:R0:W-:Y:S01]  /*4110*/  STL [R1+0x590], R25 ;  /* 0x0005901901007387 */ /* 0x0001e20000100800 */
[----:B------:R-:W-:Y:S02]  /*4120*/  LEA.HI.X.SX32 R23, R23, c[0x0][0x16c], 0x1, P6 ;  /* 0x00005b0017177a11 */ /* 0x000fe400030f0eff */
[----:B0-----:R-:W-:Y:S02]  /*4130*/  LEA.HI.X.SX32 R25, R26, c[0x0][0x16c], 0x1, P5 ;  /* 0x00005b001a197a11 */ /* 0x001fe400028f0eff */
[----:B------:R-:W4:Y:S04]  /*4140*/  LDL.LU R26, [R1+0x624] ;  /* 0x00062400011a7983 */ /* 0x000f280000300800 */
[----:B------:R2:W-:Y:S01]  /*4150*/  STL [R1+0x5c4], R25 ;  /* 0x0005c41901007387 */ /* 0x0005e20000100800 */
[----:B------:R-:W-:Y:S01]  /*4160*/  IMAD R27, R27, c[0x0][0x190], RZ ;  /* 0x000064001b1b7a24 */ /* 0x000fe200078e02ff */
[----:B--2---:R-:W-:-:S05]  /*4170*/  LEA R25, P5, R0, c[0x0][0x168], 0x1 ;  /* 0x00005a0000197a11 */ /* 0x004fca00078a08ff */
[----:B------:R-:W-:Y:S04]  /*4180*/  STL [R1+0x588], R25 ;  /* 0x0005881901007387 */ /* 0x000fe80000100800 */
[----:B------:R0:W-:Y:S02]  /*4190*/  STL [R1+0x5bc], R23 ;  /* 0x0005bc1701007387 */ /* 0x0001e40000100800 */
[----:B0-----:R-:W-:Y:S02]  /*41a0*/  LEA.HI.X.SX32 R23, R28, c[0x0][0x16c], 0x1, P0 ;  /* 0x00005b001c177a11 */ /* 0x001fe400000f0eff */
[----:B------:R-:W2:Y:S01]  /*41b0*/  LDL.LU R28, [R1+0x620] ;  /* 0x00062000011c7983 */ /* 0x000ea20000300800 */
[----:B------:R-:W-:-:S05]  /*41c0*/  LEA R25, P6, R27, c[0x0][0x168], 0x1 ;  /* 0x00005a001b197a11 */ /* 0x000fca00078c08ff */
[----:B------:R-:W-:Y:S04]  /*41d0*/  STL [R1+0x580], R25 ;  /* 0x0005801901007387 */ /* 0x000fe80000100800 */
[----:B------:R0:W-:Y:S02]  /*41e0*/  STL [R1+0x5b0], R23 ;  /* 0x0005b01701007387 */ /* 0x0001e40000100800 */
[----:B0-----:R-:W-:Y:S02]  /*41f0*/  LEA.HI.X.SX32 R23, R6, c[0x0][0x16c], 0x1, P1 ;  /* 0x00005b0006177a11 */ /* 0x001fe400008f0eff */
[----:B------:R-:W2:Y:S01]  /*4200*/  LDL.LU R6, [R1+0x61c] ;  /* 0x00061c0001067983 */ /* 0x000ea20000300800 */
[----:B------:R-:W-:-:S05]  /*4210*/  IMAD R3, R3, c[0x0][0x190], RZ ;  /* 0x0000640003037a24 */ /* 0x000fca00078e02ff */
[----:B------:R-:W-:-:S05]  /*4220*/  LEA R25, P0, R3, c[0x0][0x168], 0x1 ;  /* 0x00005a0003197a11 */ /* 0x000fca00078008ff */
[----:B------:R4:W-:Y:S04]  /*4230*/  STL [R1+0x578], R25 ;  /* 0x0005781901007387 */ /* 0x0009e80000100800 */
[----:B------:R0:W-:Y:S01]  /*4240*/  STL [R1+0x5a4], R23 ;  /* 0x0005a41701007387 */ /* 0x0001e20000100800 */
[----:B----4-:R-:W-:Y:S02]  /*4250*/  LEA R25, P1, R26, c[0x0][0x168], 0x1 ;  /* 0x00005a001a197a11 */ /* 0x010fe400078208ff */
[----:B0-----:R-:W-:Y:S02]  /*4260*/  LEA.HI.X.SX32 R23, R22, c[0x0][0x16c], 0x1, P2 ;  /* 0x00005b0016177a11 */ /* 0x001fe400010f0eff */
[----:B---3--:R-:W-:Y:S01]  /*4270*/  LEA R22, P2, R5, c[0x0][0x168], 0x1 ;  /* 0x00005a0005167a11 */ /* 0x008fe200078408ff */
[----:B------:R-:W-:Y:S01]  /*4280*/  STL [R1+0x570], R25 ;  /* 0x0005701901007387 */ /* 0x000fe20000100800 */
[----:B------:R-:W-:-:S03]  /*4290*/  LEA.HI.X.SX32 R24, R24, c[0x0][0x16c], 0x1, P3 ;  /* 0x00005b0018187a11 */ /* 0x000fc600018f0eff */
[----:B------:R-:W-:Y:S04]  /*42a0*/  STL [R1+0x59c], R23 ;  /* 0x00059c1701007387 */ /* 0x000fe80000100800 */
[----:B------:R0:W-:Y:S04]  /*42b0*/  STL [R1+0x4c8], R22 ;  /* 0x0004c81601007387 */ /* 0x0001e80000100800 */
[----:B------:R-:W-:Y:S01]  /*42c0*/  STL [R1+0x594], R24 ;  /* 0x0005941801007387 */ /* 0x000fe20000100800 */
[----:B0-----:R-:W-:Y:S01]  /*42d0*/  LEA.HI.X.SX32 R22, R20, c[0x0][0x16c], 0x1, P4 ;  /* 0x00005b0014167a11 */ /* 0x001fe200020f0eff */
[----:B------:R-:W-:-:S05]  /*42e0*/  IMAD R15, R15, c[0x0][0x190], RZ ;  /* 0x000064000f0f7a24 */ /* 0x000fca00078e02ff */
[----:B------:R-:W-:Y:S01]  /*42f0*/  LEA R20, P4, R15, c[0x0][0x168], 0x1 ;  /* 0x00005a000f147a11 */ /* 0x000fe200078808ff */
[----:B------:R-:W-:Y:S02]  /*4300*/  IMAD R7, R7, c[0x0][0x190], RZ ;  /* 0x0000640007077a24 */ /* 0x000fe400078e02ff */
[----:B------:R-:W-:Y:S01]  /*4310*/  IMAD R8, R8, c[0x0][0x190], RZ ;  /* 0x0000640008087a24 */ /* 0x000fe200078e02ff */
[----:B--2---:R-:W-:-:S05]  /*4320*/  LEA R23, P3, R28, c[0x0][0x168], 0x1 ;  /* 0x00005a001c177a11 */ /* 0x004fca00078608ff */
[----:B------:R0:W-:Y:S04]  /*4330*/  STL [R1+0x4c0], R23 ;  /* 0x0004c01701007387 */ /* 0x0001e80000100800 */
[----:B------:R1:W-:Y:S01]  /*4340*/  STL [R1+0x58c], R22 ;  /* 0x00058c1601007387 */ /* 0x0003e20000100800 */
[----:B0-----:R-:W-:-:S03]  /*4350*/  LEA.HI.X.SX32 R23, R0, c[0x0][0x16c], 0x1, P5 ;  /* 0x00005b0000177a11 */ /* 0x001fc600028f0eff */
[----:B------:R-:W2:Y:S04]  /*4360*/  LDL.LU R0, [R1+0x618] ;  /* 0x0006180001007983 */ /* 0x000ea80000300800 */
[----:B------:R0:W-:Y:S01]  /*4370*/  STL [R1+0x4b8], R20 ;  /* 0x0004b81401007387 */ /* 0x0001e20000100800 */
[----:B-1----:R-:W-:-:S03]  /*4380*/  LEA R22, P5, R6, c[0x0][0x168], 0x1 ;  /* 0x00005a0006167a11 */ /* 0x002fc600078a08ff */
[----:B------:R1:W-:Y:S01]  /*4390*/  STL [R1+0x584], R23 ;  /* 0x0005841701007387 */ /* 0x0003e20000100800 */
[----:B0-----:R-:W-:-:S03]  /*43a0*/  LEA.HI.X.SX32 R20, R27, c[0x0][0x16c], 0x1, P6 ;  /* 0x00005b001b147a11 */ /* 0x001fc600030f0eff */
[----:B------:R0:W-:Y:S01]  /*43b0*/  STL [R1+0x4b0], R22 ;  /* 0x0004b01601007387 */ /* 0x0001e20000100800 */
[----:B------:R-:W-:Y:S01]  /*43c0*/  IMAD R14, R14, c[0x0][0x190], RZ ;  /* 0x000064000e0e7a24 */ /* 0x000fe200078e02ff */
[----:B-1----:R-:W-:Y:S02]  /*43d0*/  LEA R23, P6, R7, c[0x0][0x168], 0x1 ;  /* 0x00005a0007177a11 */ /* 0x002fe400078c08ff */
[----:B------:R1:W-:Y:S01]  /*43e0*/  STL [R1+0x57c], R20 ;  /* 0x00057c1401007387 */ /* 0x0003e20000100800 */
[----:B------:R-:W-:Y:S01]  /*43f0*/  IMAD R9, R9, c[0x0][0x190], RZ ;  /* 0x0000640009097a24 */ /* 0x000fe200078e02ff */
[----:B0-----:R-:W-:Y:S02]  /*4400*/  LEA.HI.X.SX32 R22, R3, c[0x0][0x16c], 0x1, P0 ;  /* 0x00005b0003167a11 */ /* 0x001fe400000f0eff */
[----:B------:R-:W-:Y:S01]  /*4410*/  STL [R1+0x4a8], R23 ;  /* 0x0004a81701007387 */ /* 0x000fe20000100800 */
[----:B------:R-:W-:Y:S02]  /*4420*/  LEA.HI.X.SX32 R3, R26, c[0x0][0x16c], 0x1, P1 ;  /* 0x00005b001a037a11 */ /* 0x000fe400008f0eff */
[----:B-1----:R-:W-:Y:S01]  /*4430*/  LEA R20, P0, R8, c[0x0][0x168], 0x1 ;  /* 0x00005a0008147a11 */ /* 0x002fe200078008ff */
[----:B------:R0:W-:Y:S01]  /*4440*/  STL [R1+0x574], R22 ;  /* 0x0005741601007387 */ /* 0x0001e20000100800 */
[----:B------:R-:W-:-:S03]  /*4450*/  IMAD R10, R10, c[0x0][0x190], RZ ;  /* 0x000064000a0a7a24 */ /* 0x000fc600078e02ff */
[----:B------:R1:W-:Y:S04]  /*4460*/  STL [R1+0x4a0], R20 ;  /* 0x0004a01401007387 */ /* 0x0003e80000100800 */
[----:B------:R3:W-:Y:S01]  /*4470*/  STL [R1+0x4cc], R3 ;  /* 0x0004cc0301007387 */ /* 0x0007e20000100800 */
[----:B0-----:R-:W-:Y:S02]  /*4480*/  LEA R22, P1, R14, c[0x0][0x168], 0x1 ;  /* 0x00005a000e167a11 */ /* 0x001fe400078208ff */
[----:B-1----:R-:W-:-:S03]  /*4490*/  LEA.HI.X.SX32 R20, R5, c[0x0][0x16c], 0x1, P2 ;  /* 0x00005b0005147a11 */ /* 0x002fc600010f0eff */
[----:B------:R-:W-:Y:S01]  /*44a0*/  STL [R1+0x498], R22 ;  /* 0x0004981601007387 */ /* 0x000fe20000100800 */
[----:B---3--:R-:W-:-:S03]  /*44b0*/  LEA R3, P2, R9, c[0x0][0x168], 0x1 ;  /* 0x00005a0009037a11 */ /* 0x008fc600078408ff */
[----:B------:R0:W-:Y:S01]  /*44c0*/  STL [R1+0x4c4], R20 ;  /* 0x0004c41401007387 */ /* 0x0001e20000100800 */
[----:B------:R-:W-:Y:S01]  /*44d0*/  LEA.HI.X.SX32 R5, R28, c[0x0][0x16c], 0x1, P3 ;  /* 0x00005b001c057a11 */ /* 0x000fe200018f0eff */
[----:B------:R-:W-:Y:S02]  /*44e0*/  IMAD R16, R16, c[0x0][0x190], RZ ;  /* 0x0000640010107a24 */ /* 0x000fe400078e02ff */
[----:B------:R1:W5:Y:S01]  /*44f0*/  LDL.LU R28, [R1+0x614] ;  /* 0x00061400011c7983 */ /* 0x0003620000300800 */
[----:B------:R-:W-:-:S03]  /*4500*/  IMAD R13, R13, c[0x0][0x190], RZ ;  /* 0x000064000d0d7a24 */ /* 0x000fc600078e02ff */
[----:B------:R3:W-:Y:S01]  /*4510*/  STL [R1+0x490], R3 ;  /* 0x0004900301007387 */ /* 0x0007e20000100800 */
[----:B0-----:R-:W-:-:S03]  /*4520*/  LEA R20, P3, R10, c[0x0][0x168], 0x1 ;  /* 0x00005a000a147a11 */ /* 0x001fc600078608ff */
[----:B------:R0:W-:Y:S01]  /*4530*/  STL [R1+0x4bc], R5 ;  /* 0x0004bc0501007387 */ /* 0x0001e20000100800 */
[----:B------:R-:W-:Y:S02]  /*4540*/  LEA.HI.X.SX32 R6, R6, c[0x0][0x16c], 0x1, P5 ;  /* 0x00005b0006067a11 */ /* 0x000fe400028f0eff */
[----:B---3--:R-:W-:Y:S01]  /*4550*/  LEA.HI.X.SX32 R3, R15, c[0x0][0x16c], 0x1, P4 ;  /* 0x00005b000f037a11 */ /* 0x008fe200020f0eff */
[----:B------:R-:W-:Y:S01]  /*4560*/  STL [R1+0x488], R20 ;  /* 0x0004881401007387 */ /* 0x000fe20000100800 */
[----:B------:R-:W-:Y:S01]  /*4570*/  IMAD R17, R17, c[0x0][0x190], RZ ;  /* 0x0000640011117a24 */ /* 0x000fe200078e02ff */
[----:B0-----:R-:W-:Y:S02]  /*4580*/  LEA R5, P4, R16, c[0x0][0x168], 0x1 ;  /* 0x00005a0010057a11 */ /* 0x001fe400078808ff */
[----:B------:R0:W-:Y:S01]  /*4590*/  STL [R1+0x4b4], R3 ;  /* 0x0004b40301007387 */ /* 0x0001e20000100800 */
[----:B------:R-:W-:-:S03]  /*45a0*/  IMAD R18, R18, c[0x0][0x190], RZ ;  /* 0x0000640012127a24 */ /* 0x000fc600078e02ff */
[----:B------:R3:W-:Y:S01]  /*45b0*/  STL [R1+0x480], R5 ;  /* 0x0004800501007387 */ /* 0x0007e20000100800 */
[----:B0-----:R-:W-:-:S03]  /*45c0*/  LEA R3, P5, R13, c[0x0][0x168], 0x1 ;  /* 0x00005a000d037a11 */ /* 0x001fc600078a08ff */
[----:B------:R0:W-:Y:S01]  /*45d0*/  STL [R1+0x4ac], R6 ;  /* 0x0004ac0601007387 */ /* 0x0001e20000100800 */
[----:B---3--:R-:W-:-:S03]  /*45e0*/  LEA.HI.X.SX32 R5, R7, c[0x0][0x16c], 0x1, P6 ;  /* 0x00005b0007057a11 */ /* 0x008fc600030f0eff */
[----:B------:R3:W-:Y:S01]  /*45f0*/  STL [R1+0x478], R3 ;  /* 0x0004780301007387 */ /* 0x0007e20000100800 */
[----:B------:R-:W-:Y:S01]  /*4600*/  IMAD R19, R19, c[0x0][0x190], RZ ;  /* 0x0000640013137a24 */ /* 0x000fe200078e02ff */
[----:B0-----:R-:W-:Y:S02]  /*4610*/  LEA R6, P6, R17, c[0x0][0x168], 0x1 ;  /* 0x00005a0011067a11 */ /* 0x001fe400078c08ff */
[----:B------:R0:W-:Y:S01]  /*4620*/  STL [R1+0x4a4], R5 ;  /* 0x0004a40501007387 */ /* 0x0001e20000100800 */
[----:B---3--:R-:W-:-:S03]  /*4630*/  LEA.HI.X.SX32 R3, R8, c[0x0][0x16c], 0x1, P0 ;  /* 0x00005b0008037a11 */ /* 0x008fc600000f0eff */
[----:B------:R3:W-:Y:S04]  /*4640*/  STL [R1+0x470], R6 ;  /* 0x0004700601007387 */ /* 0x0007e80000100800 */
[----:B------:R4:W-:Y:S01]  /*4650*/  STL [R1+0x49c], R3 ;  /* 0x00049c0301007387 */ /* 0x0009e20000100800 */
[----:B0-----:R-:W-:Y:S02]  /*4660*/  LEA R5, P0, R18, c[0x0][0x168], 0x1 ;  /* 0x00005a0012057a11 */ /* 0x001fe400078008ff */
[----:B---3--:R-:W-:-:S03]  /*4670*/  LEA.HI.X.SX32 R6, R14, c[0x0][0x16c], 0x1, P1 ;  /* 0x00005b000e067a11 */ /* 0x008fc600008f0eff */
[----:B------:R-:W-:Y:S01]  /*4680*/  STL [R1+0x468], R5 ;  /* 0x0004680501007387 */ /* 0x000fe20000100800 */
[----:B----4-:R-:W-:-:S03]  /*4690*/  LEA R3, P1, R19, c[0x0][0x168], 0x1 ;  /* 0x00005a0013037a11 */ /* 0x010fc600078208ff */
[----:B------:R-:W-:Y:S04]  /*46a0*/  STL [R1+0x494], R6 ;  /* 0x0004940601007387 */ /* 0x000fe80000100800 */
[----:B------:R0:W-:Y:S02]  /*46b0*/  STL [R1+0x8], R3 ;  /* 0x0000080301007387 */ /* 0x0001e40000100800 */
[----:B0-----:R-:W-:Y:S02]  /*46c0*/  LEA.HI.X.SX32 R3, R10, c[0x0][0x16c], 0x1, P3 ;  /* 0x00005b000a037a11 */ /* 0x001fe400018f0eff */
[----:B------:R-:W-:-:S04]  /*46d0*/  LEA R24, P3, R29, c[0x0][0x168], 0x1 ;  /* 0x00005a001d187a11 */ /* 0x000fc800078608ff */
[----:B------:R-:W-:Y:S02]  /*46e0*/  LEA.HI.X.SX32 R23, R29, c[0x0][0x16c], 0x1, P3 ;  /* 0x00005b001d177a11 */ /* 0x000fe400018f0eff */
[----:B------:R-:W0:Y:S01]  /*46f0*/  S2R R29, SR_TID.X ;  /* 0x00000000001d7919 */ /* 0x000e220000002100 */
[----:B------:R-:W-:-:S05]  /*4700*/  LEA.HI.X.SX32 R5, R9, c[0x0][0x16c], 0x1, P2 ;  /* 0x00005b0009057a11 */ /* 0x000fca00010f0eff */
[----:B------:R3:W-:Y:S04]  /*4710*/  STL [R1+0x48c], R5 ;  /* 0x00048c0501007387 */ /* 0x0007e80000100800 */
[----:B------:R4:W-:Y:S01]  /*4720*/  STL [R1+0x484], R3 ;  /* 0x0004840301007387 */ /* 0x0009e20000100800 */
[----:B------:R-:W-:Y:S02]  /*4730*/  LEA.HI.X.SX32 R6, R17, c[0x0][0x16c], 0x1, P6 ;  /* 0x00005b0011067a11 */ /* 0x000fe400030f0eff */
[----:B---3--:R-:W-:Y:S02]  /*4740*/  LEA.HI.X.SX32 R5, R16, c[0x0][0x16c], 0x1, P4 ;  /* 0x00005b0010057a11 */ /* 0x008fe400020f0eff */
[----:B----4-:R-:W-:-:S03]  /*4750*/  LEA.HI.X.SX32 R3, R13, c[0x0][0x16c], 0x1, P5 ;  /* 0x00005b000d037a11 */ /* 0x010fc600028f0eff */
[----:B------:R3:W-:Y:S04]  /*4760*/  STL [R1+0x47c], R5 ;  /* 0x00047c0501007387 */ /* 0x0007e80000100800 */
[----:B------:R4:W-:Y:S01]  /*4770*/  STL [R1+0x474], R3 ;  /* 0x0004740301007387 */ /* 0x0009e20000100800 */
[----:B---3--:R-:W-:-:S03]  /*4780*/  LEA.HI.X.SX32 R5, R18, c[0x0][0x16c], 0x1, P0 ;  /* 0x00005b0012057a11 */ /* 0x008fc600000f0eff */
[----:B------:R-:W-:Y:S01]  /*4790*/  STL [R1+0x46c], R6 ;  /* 0x00046c0601007387 */ /* 0x000fe20000100800 */
[----:B----4-:R-:W-:-:S03]  /*47a0*/  LEA.HI.X.SX32 R3, R19, c[0x0][0x16c], 0x1, P1 ;  /* 0x00005b0013037a11 */ /* 0x010fc600008f0eff */
[----:B------:R-:W-:Y:S01]  /*47b0*/  STL [R1+0x14], R5 ;  /* 0x0000140501007387 */ /* 0x000fe20000100800 */
[----:B0-----:R-:W-:-:S03]  /*47c0*/  LOP3.LUT R29, R29, 0xff, RZ, 0xc0, !PT ;  /* 0x000000ff1d1d7812 */ /* 0x001fc600078ec0ff */
[----:B------:R0:W-:Y:S04]  /*47d0*/  STL [R1], R3 ;  /* 0x0000000301007387 */ /* 0x0001e80000100800 */
[----:B------:R1:W-:Y:S04]  /*47e0*/  STL [R1+0x40c], RZ ;  /* 0x00040cff01007387 */ /* 0x0003e80000100800 */
[----:B------:R1:W-:Y:S04]  /*47f0*/  STL [R1+0x3f0], RZ ;  /* 0x0003f0ff01007387 */ /* 0x0003e80000100800 */
[----:B------:R1:W-:Y:S01]  /*4800*/  STL [R1+0x3f4], RZ ;  /* 0x0003f4ff01007387 */ /* 0x0003e20000100800 */
[----:B------:R-:W-:-:S03]  /*4810*/  IMAD.SHL.U32 R29, R29, 0x2, RZ ;  /* 0x000000021d1d7824 */ /* 0x000fc600078e00ff */
[----:B------:R1:W-:Y:S04]  /*4820*/  STL [R1+0x3f8], RZ ;  /* 0x0003f8ff01007387 */ /* 0x0003e80000100800 */
[----:B------:R1:W-:Y:S04]  /*4830*/  STL [R1+0x3fc], RZ ;  /* 0x0003fcff01007387 */ /* 0x0003e80000100800 */
[----:B------:R1:W-:Y:S04]  /*4840*/  STL [R1+0x3e0], RZ ;  /* 0x0003e0ff01007387 */ /* 0x0003e80000100800 */
[----:B------:R1:W-:Y:S04]  /*4850*/  STL [R1+0x3e4], RZ ;  /* 0x0003e4ff01007387 */ /* 0x0003e80000100800 */
[----:B------:R1:W-:Y:S01]  /*4860*/  STL [R1+0x3e8], RZ ;  /* 0x0003e8ff01007387 */ /* 0x0003e20000100800 */
[----:B0-----:R-:W-:-:S03]  /*4870*/  LOP3.LUT R3, R29, 0x20, RZ, 0x3c, !PT ;  /* 0x000000201d037812 */ /* 0x001fc600078e3cff */
[----:B------:R1:W-:Y:S01]  /*4880*/  STL [R1+0x3ec], RZ ;  /* 0x0003ecff01007387 */ /* 0x0003e20000100800 */
[----:B------:R-:W-:-:S03]  /*4890*/  LOP3.LUT R3, R29, 0x50, RZ, 0x3c, !PT ;  /* 0x000000501d037812 */ /* 0x000fc600078e3cff */
        /* <DEDUP_REMOVED lines=8> */
[----:B------:R-:W-:-:S02]  /*4920*/  IMAD R21, R21, c[0x0][0x190], RZ ;  /* 0x0000640015157a24 */ /* 0x000fc400078e02ff */
[----:B------:R-:W-:Y:S02]  /*4930*/  IMAD R12, R12, c[0x0][0x190], RZ ;  /* 0x000064000c0c7a24 */ /* 0x000fe400078e02ff */
[----:B------:R-:W-:Y:S01]  /*4940*/  IMAD R11, R11, c[0x0][0x190], RZ ;  /* 0x000064000b0b7a24 */ /* 0x000fe200078e02ff */
[----:B------:R-:W-:Y:S02]  /*4950*/  LEA R22, P4, R21, c[0x0][0x168], 0x1 ;  /* 0x00005a0015167a11 */ /* 0x000fe400078808ff */
[----:B------:R-:W-:Y:S02]  /*4960*/  LEA R26, P2, R12, c[0x0][0x168], 0x1 ;  /* 0x00005a000c1a7a11 */ /* 0x000fe400078408ff */
[----:B------:R-:W-:Y:S02]  /*4970*/  LEA R20, P5, R11, c[0x0][0x168], 0x1 ;  /* 0x00005a000b147a11 */ /* 0x000fe400078a08ff */
[C---:B------:R-:W-:Y:S02]  /*4980*/  LOP3.LUT R5, R29.reuse, 0x10, RZ, 0x3c, !PT ;  /* 0x000000101d057812 */ /* 0x040fe400078e3cff */
[----:B------:R-:W-:-:S02]  /*4990*/  LOP3.LUT R6, R29, 0x30, RZ, 0x3c, !PT ;  /* 0x000000301d067812 */ /* 0x000fc400078e3cff */
[----:B------:R-:W-:Y:S02]  /*49a0*/  LOP3.LUT R5, R29, 0x40, RZ, 0x3c, !PT ;  /* 0x000000401d057812 */ /* 0x000fe400078e3cff */
[----:B------:R-:W-:Y:S02]  /*49b0*/  LEA.HI.X.SX32 R25, R12, c[0x0][0x16c], 0x1, P2 ;  /* 0x00005b000c197a11 */ /* 0x000fe400010f0eff */
[----:B------:R-:W-:Y:S02]  /*49c0*/  LEA.HI.X.SX32 R21, R21, c[0x0][0x16c], 0x1, P4 ;  /* 0x00005b0015157a11 */ /* 0x000fe400020f0eff */
[----:B------:R-:W-:Y:S02]  /*49d0*/  LEA.HI.X.SX32 R19, R11, c[0x0][0x16c], 0x1, P5 ;  /* 0x00005b000b137a11 */ /* 0x000fe400028f0eff */
[C---:B------:R-:W-:Y:S02]  /*49e0*/  LOP3.LUT R6, R29.reuse, 0x60, RZ, 0x3c, !PT ;  /* 0x000000601d067812 */ /* 0x040fe400078e3cff */
[----:B------:R-:W-:-:S02]  /*49f0*/  LOP3.LUT R5, R29, 0x70, RZ, 0x3c, !PT ;  /* 0x000000701d057812 */ /* 0x000fc400078e3cff */
[----:B--2---:R-:W-:Y:S02]  /*4a00*/  LOP3.LUT R3, R0, 0x40, RZ, 0x3c, !PT ;  /* 0x0000004000037812 */ /* 0x004fe400078e3cff */
[----:B------:R1:W5:Y:S04]  /*4a10*/  LDL.LU R0, [R1+0x610] ;  /* 0x0006100001007983 */ /* 0x0003680000300800 */
[----:B------:R1:W-:Y:S02]  /*4a20*/  STL [R1+0x458], R3 ;  /* 0x0004580301007387 */ /* 0x0003e40000100800 */
.L_x_3:
[C---:B-----5:R-:W-:Y:S01]  /*4a30*/  ISETP.GT.AND P0, PT, R0.reuse, RZ, PT ;  /* 0x000000ff0000720c */ /* 0x060fe20003f04270 */
[----:B------:R-:W-:Y:S01]  /*4a40*/  IMAD.MOV.U32 R5, RZ, RZ, c[0x0][0x188] ;  /* 0x00006200ff057624 */ /* 0x000fe200078e00ff */
[----:B------:R-:W-:Y:S01]  /*4a50*/  PRMT R8, RZ, 0x7610, R8 ;  /* 0x00007610ff087816 */ /* 0x000fe20000000008 */
[----:B-1----:R-:W-:Y:S01]  /*4a60*/  IMAD.MOV.U32 R3, RZ, RZ, R2 ;  /* 0x000000ffff037224 */ /* 0x002fe200078e0002 */
[C---:B------:R-:W-:Y:S01]  /*4a70*/  ISETP.GT.AND P1, PT, R0.reuse, 0x8, PT ;  /* 0x000000080000780c */ /* 0x040fe20003f24270 */
[----:B------:R-:W-:Y:S01]  /*4a80*/  IMAD.MOV.U32 R2, RZ, RZ, R4 ;  /* 0x000000ffff027224 */ /* 0x000fe200078e0004 */
[----:B------:R-:W-:Y:S01]  /*4a90*/  STL [R1+0xea4], R20 ;  /* 0x000ea41401007387 */ /* 0x000fe20000100800 */
[----:B------:R-:W-:Y:S01]  /*4aa0*/  IMAD.SHL.U32 R5, R5, 0x8, RZ ;  /* 0x0000000805057824 */ /* 0x000fe200078e00ff */
[----:B------:R-:W-:Y:S01]  /*4ab0*/  PRMT R9, RZ, 0x7610, R9 ;  /* 0x00007610ff097816 */ /* 0x000fe20000000009 */
[----:B------:R-:W-:Y:S01]  /*4ac0*/  IMAD.MOV.U32 R6, RZ, RZ, c[0x0][0x188] ;  /* 0x00006200ff067624 */ /* 0x000fe200078e00ff */
[----:B------:R-:W-:Y:S01]  /*4ad0*/  PRMT R10, RZ, 0x7610, R10 ;  /* 0x00007610ff0a7816 */ /* 0x000fe2000000000a */
[----:B------:R-:W-:Y:S01]  /*4ae0*/  IMAD.WIDE R4, R5, 0x2, R2 ;  /* 0x0000000205047825 */ /* 0x000fe200078e0202 */
[----:B------:R-:W-:Y:S01]  /*4af0*/  PRMT R11, RZ, 0x7610, R11 ;  /* 0x00007610ff0b7816 */ /* 0x000fe2000000000b */
[----:B------:R-:W2:Y:S01]  /*4b00*/  @P0 LDG.E.U16 R8, [R2.64] ;  /* 0x0000000402080981 */ /* 0x000ea2000c1e1500 */
[----:B------:R-:W-:Y:S01]  /*4b10*/  ISETP.GT.AND P0, PT, R0, 0x10, PT ;  /* 0x000000100000780c */ /* 0x000fe20003f04270 */
[----:B------:R-:W-:-:S02]  /*4b20*/  IMAD.SHL.U32 R6, R6, 0x10, RZ ;  /* 0x0000001006067824 */ /* 0x000fc400078e00ff */
[----:B------:R0:W2:Y:S01]  /*4b30*/  @P1 LDG.E.U16 R9, [R4.64] ;  /* 0x0000000404091981 */ /* 0x0000a2000c1e1500 */
[----:B------:R-:W-:Y:S01]  /*4b40*/  ISETP.GT.AND P1, PT, R0, 0x18, PT ;  /* 0x000000180000780c */ /* 0x000fe20003f24270 */
[----:B------:R-:W-:Y:S01]  /*4b50*/  IMAD.MOV.U32 R7, RZ, RZ, c[0x0][0x188] ;  /* 0x00006200ff077624 */ /* 0x000fe200078e00ff */
[----:B------:R-:W-:Y:S01]  /*4b60*/  PRMT R12, RZ, 0x7610, R12 ;  /* 0x00007610ff0c7816 */ /* 0x000fe2000000000c */
[----:B------:R-:W-:Y:S01]  /*4b70*/  STL [R1+0xea8], R20 ;  /* 0x000ea81401007387 */ /* 0x000fe20000100800 */
[----:B0-----:R-:W-:Y:S01]  /*4b80*/  IMAD.WIDE R4, R6, 0x2, R2 ;  /* 0x0000000206047825 */ /* 0x001fe200078e0202 */
[----:B------:R-:W-:Y:S02]  /*4b90*/  PRMT R13, RZ, 0x7610, R13 ;  /* 0x00007610ff0d7816 */ /* 0x000fe4000000000d */
[----:B------:R-:W-:Y:S01]  /*4ba0*/  STL [R1+0xeac], R20 ;  /* 0x000eac1401007387 */ /* 0x000fe20000100800 */
[----:B------:R-:W-:-:S03]  /*4bb0*/  IMAD.MOV.U32 R6, RZ, RZ, c[0x0][0x188] ;  /* 0x00006200ff067624 */ /* 0x000fc600078e00ff */
[----:B------:R0:W3:Y:S01]  /*4bc0*/  @P0 LDG.E.U16 R10, [R4.64] ;  /* 0x00000004040a0981 */ /* 0x0000e2000c1e1500 */
[----:B------:R-:W-:Y:S01]  /*4bd0*/  IMAD R6, R6, 0x18, RZ ;  /* 0x0000001806067824 */ /* 0x000fe200078e02ff */
[----:B------:R-:W-:Y:S01]  /*4be0*/  ISETP.GT.AND P0, PT, R0, 0x1, PT ;  /* 0x000000010000780c */ /* 0x000fe20003f04270 */
[----:B------:R-:W-:Y:S01]  /*4bf0*/  IMAD R7, R7, 0x9, RZ ;  /* 0x0000000907077824 */ /* 0x000fe200078e02ff */
[----:B------:R-:W-:Y:S01]  /*4c00*/  PRMT R14, RZ, 0x7610, R14 ;  /* 0x00007610ff0e7816 */ /* 0x000fe2000000000e */
[----:B------:R-:W-:Y:S01]  /*4c10*/  STL [R1+0xeb0], R20 ;  /* 0x000eb01401007387 */ /* 0x000fe20000100800 */
[----:B0-----:R-:W-:Y:S01]  /*4c20*/  IMAD.WIDE R4, R6, 0x2, R2 ;  /* 0x0000000206047825 */ /* 0x001fe200078e0202 */
[----:B------:R-:W-:Y:S02]  /*4c30*/  PRMT R15, RZ, 0x7610, R15 ;  /* 0x00007610ff0f7816 */ /* 0x000fe4000000000f */
[----:B------:R-:W-:Y:S01]  /*4c40*/  STL [R1+0xeb4], R20 ;  /* 0x000eb41401007387 */ /* 0x000fe20000100800 */
[----:B------:R-:W-:-:S03]  /*4c50*/  IMAD.MOV.U32 R6, RZ, RZ, c[0x0][0x188] ;  /* 0x00006200ff067624 */ /* 0x000fc600078e00ff */
[----:B------:R0:W3:Y:S01]  /*4c60*/  @P1 LDG.E.U16 R11, [R4.64] ;  /* 0x00000004040b1981 */ /* 0x0000e2000c1e1500 */
[----:B------:R-:W-:Y:S02]  /*4c70*/  ISETP.GT.AND P1, PT, R0, 0x9, PT ;  /* 0x000000090000780c */ /* 0x000fe40003f24270 */
[----:B------:R-:W-:Y:S01]  /*4c80*/  PRMT R16, RZ, 0x7610, R16 ;  /* 0x00007610ff107816 */ /* 0x000fe20000000010 */
[----:B------:R-:W-:Y:S04]  /*4c90*/  STL [R1+0xeb8], R20 ;  /* 0x000eb81401007387 */ /* 0x000fe80000100800 */
[----:B------:R-:W-:Y:S01]  /*4ca0*/  STL [R1+0xebc], R20 ;  /* 0x000ebc1401007387 */ /* 0x000fe20000100800 */
[----:B0-----:R-:W-:-:S03]  /*4cb0*/  IMAD.WIDE R4, R6, 0x2, R2 ;  /* 0x0000000206047825 */ /* 0x001fc600078e0202 */
[----:B------:R-:W-:Y:S04]  /*4cc0*/  STL [R1+0xea0], R19 ;  /* 0x000ea01301007387 */ /* 0x000fe80000100800 */
[----:B------:R0:W4:Y:S01]  /*4cd0*/  @P0 LDG.E.U16 R12, [R4.64] ;  /* 0x00000004040c0981 */ /* 0x000122000c1e1500 */
[----:B------:R-:W-:Y:S01]  /*4ce0*/  ISETP.GT.AND P0, PT, R0, 0x11, PT ;  /* 0x000000110000780c */ /* 0x000fe20003f04270 */
[----:B------:R-:W-:Y:S02]  /*4cf0*/  IMAD.SHL.U32 R6, R6, 0x2, RZ ;  /* 0x0000000206067824 */ /* 0x000fe400078e00ff */
[----:B------:R-:W-:Y:S04]  /*4d00*/  STL [R1+0xe9c], R22 ;  /* 0x000e9c1601007387 */ /* 0x000fe80000100800 */
[----:B------:R-:W-:Y:S01]  /*4d10*/  STL [R1+0xe98], R21 ;  /* 0x000e981501007387 */ /* 0x000fe20000100800 */
[----:B0-----:R-:W-:-:S03]  /*4d20*/  IMAD.WIDE R4, R7, 0x2, R2 ;  /* 0x0000000207047825 */ /* 0x001fc600078e0202 */
[----:B------:R-:W-:Y:S01]  /*4d30*/  STL [R1+0xe94], R24 ;  /* 0x000e941801007387 */ /* 0x000fe20000100800 */
[----:B------:R-:W-:-:S03]  /*4d40*/  IMAD.MOV.U32 R7, RZ, RZ, c[0x0][0x188] ;  /* 0x00006200ff077624 */ /* 0x000fc600078e00ff */
[----:B------:R0:W4:Y:S01]  /*4d50*/  @P1 LDG.E.U16 R13, [R4.64] ;  /* 0x00000004040d1981 */ /* 0x000122000c1e1500 */
[----:B------:R-:W-:Y:S01]  /*4d60*/  IMAD R7, R7, 0x11, RZ ;  /* 0x0000001107077824 */ /* 0x000fe200078e02ff */
[----:B------:R-:W-:Y:S02]  /*4d70*/  ISETP.GT.AND P1, PT, R0, 0x19, PT ;  /* 0x000000190000780c */ /* 0x000fe40003f24270 */
        /* <DEDUP_REMOVED lines=11> */
[----:B------:R0:W-:Y:S04]  /*4e30*/  STL.64 [R1+0xe80], R28 ;  /* 0x000e801c01007387 */ /* 0x0001e80000100a00 */
[----:B------:R1:W4:Y:S01]  /*4e40*/  @P1 LDG.E.U16 R15, [R4.64] ;  /* 0x00000004040f1981 */ /* 0x000322000c1e1500 */
[----:B------:R-:W-:Y:S01]  /*4e50*/  ISETP.GT.AND P1, PT, R0, 0x3, PT ;  /* 0x000000030000780c */ /* 0x000fe20003f24270 */
[----:B-1----:R-:W-:-:S05]  /*4e60*/  IMAD.WIDE R4, R6, 0x2, R2 ;  /* 0x0000000206047825 */ /* 0x002fca00078e0202 */
[----:B------:R1:W4:Y:S01]  /*4e70*/  @P0 LDG.E.U16 R16, [R4.64] ;  /* 0x0000000404100981 */ /* 0x000322000c1e1500 */
[----:B0-----:R-:W-:Y:S01]  /*4e80*/  PRMT R28, RZ, 0x7610, R28 ;  /* 0x00007610ff1c7816 */ /* 0x001fe2000000001c */
[----:B-1----:R-:W-:-:S04]  /*4e90*/  IMAD.MOV.U32 R5, RZ, RZ, c[0x0][0x188] ;  /* 0x00006200ff057624 */ /* 0x002fc800078e00ff */
[----:B------:R-:W-:-:S04]  /*4ea0*/  IMAD R5, R5, 0x3, RZ ;  /* 0x0000000305057824 */ /* 0x000fc800078e02ff */
[----:B------:R-:W-:-:S05]  /*4eb0*/  IMAD.WIDE R4, R5, 0x2, R2 ;  /* 0x0000000205047825 */ /* 0x000fca00078e0202 */
[----:B------:R-:W4:Y:S01]  /*4ec0*/  @P1 LDG.E.U16 R28, [R4.64] ;  /* 0x00000004041c1981 */ /* 0x000f22000c1e1500 */
[----:B------:R-:W-:Y:S02]  /*4ed0*/  ISETP.GT.AND P0, PT, R0, 0x4, PT ;  /* 0x000000040000780c */ /* 0x000fe40003f04270 */
[----:B------:R-:W-:Y:S01]  /*4ee0*/  PRMT R20, RZ, 0x7610, R20 ;  /* 0x00007610ff147816 */ /* 0x000fe20000000014 */
[----:B--2---:R-:W-:Y:S04]  /*4ef0*/  STL.64 [R1+0xe68], R8 ;  /* 0x000e680801007387 */ /* 0x004fe80000100a00 */
[----:B---3--:R-:W-:Y:S04]  /*4f00*/  STL.64 [R1+0xe70], R10 ;  /* 0x000e700a01007387 */ /* 0x008fe80000100a00 */
[----:B----4-:R0:W-:Y:S02]  /*4f10*/  STL [R1+0xc], R28 ;  /* 0x00000c1c01007387 */ /* 0x0101e40000100800 */
[----:B0-----:R-:W-:-:S04]  /*4f20*/  IMAD.MOV.U32 R28, RZ, RZ, c[0x0][0x188] ;  /* 0x00006200ff1c7624 */ /* 0x001fc800078e00ff */
[----:B------:R-:W-:-:S04]  /*4f30*/  IMAD.SHL.U32 R28, R28, 0x4, RZ ;  /* 0x000000041c1c7824 */ /* 0x000fc800078e00ff */
[----:B------:R-:W-:-:S05]  /*4f40*/  IMAD.WIDE R4, R28, 0x2, R2 ;  /* 0x000000021c047825 */ /* 0x000fca00078e0202 */
[----:B------:R-:W2:Y:S01]  /*4f50*/  @P0 LDG.E.U16 R20, [R4.64] ;  /* 0x0000000404140981 */ /* 0x000ea2000c1e1500 */
[----:B------:R-:W-:Y:S01]  /*4f60*/  ISETP.GT.AND P2, PT, R0, 0xa, PT ;  /* 0x0000000a0000780c */ /* 0x000fe20003f44270 */
[----:B------:R-:W-:Y:S01]  /*4f70*/  IMAD.MOV.U32 R7, RZ, RZ, c[0x0][0x188] ;  /* 0x00006200ff077624 */ /* 0x000fe200078e00ff */
[----:B------:R-:W-:-:S03]  /*4f80*/  PRMT R18, RZ, 0x7610, R18 ;  /* 0x00007610ff127816 */ /* 0x000fc60000000012 */
[----:B------:R-:W-:-:S04]  /*4f90*/  IMAD R7, R7, 0xa, RZ ;  /* 0x0000000a07077824 */ /* 0x000fc800078e02ff */
[----:B------:R-:W-:Y:S01]  /*4fa0*/  IMAD.WIDE R6, R7, 0x2, R2 ;  /* 0x0000000207067825 */ /* 0x000fe200078e0202 */
[----:B------:R-:W-:-:S04]  /*4fb0*/  ISETP.GT.AND P3, PT, R0, 0x12, PT ;  /* 0x000000120000780c */ /* 0x000fc80003f64270 */
[----:B------:R0:W3:Y:S04]  /*4fc0*/  @P2 LDG.E.U16 R18, [R6.64] ;  /* 0x0000000406122981 */ /* 0x0000e8000c1e1500 */
[----:B--2---:R1:W-:Y:S04]  /*4fd0*/  STL [R1+0x34], R20 ;  /* 0x0000341401007387 */ /* 0x0043e80000100800 */
[----:B-1----:R-:W2:Y:S01]  /*4fe0*/  LDL.LU R20, [R1+0xebc] ;  /* 0x000ebc0001147983 */ /* 0x002ea20000300800 */
[----:B0-----:R-:W-:Y:S02]  /*4ff0*/  IMAD.MOV.U32 R7, RZ, RZ, c[0x0][0x188] ;  /* 0x00006200ff077624 */ /* 0x001fe400078e00ff */
[----:B------:R-:W-:-:S02]  /*5000*/  IMAD.MOV.U32 R28, RZ, RZ, c[0x0][0x188] ;  /* 0x00006200ff1c7624 */ /* 0x000fc400078e00ff */
[----:B------:R-:W-:Y:S01]  /*5010*/  IMAD R7, R7, 0x12, RZ ;  /* 0x0000001207077824 */ /* 0x000fe200078e02ff */
[----:B------:R-:W-:Y:S01]  /*5020*/  PRMT R17, RZ, 0x7610, R17 ;  /* 0x00007610ff117816 */ /* 0x000fe20000000011 */
[----:B------:R-:W-:Y:S01]  /*5030*/  IMAD R28, R28, 0x1a, RZ ;  /* 0x0000001a1c1c7824 */ /* 0x000fe200078e02ff */
[C---:B------:R-:W-:Y:S01]  /*5040*/  ISETP.GT.AND P1, PT, R0.reuse, 0x1a, PT ;  /* 0x0000001a0000780c */ /* 0x040fe20003f24270 */
[----:B------:R-:W-:Y:S01]  /*5050*/  IMAD.WIDE R6, R7, 0x2, R2 ;  /* 0x0000000207067825 */ /* 0x000fe200078e0202 */
[----:B------:R-:W-:-:S03]  /*5060*/  ISETP.GT.AND P0, PT, R0, 0x5, PT ;  /* 0x000000050000780c */ /* 0x000fc60003f04270 */
[----:B------:R-:W-:Y:S01]  /*5070*/  IMAD.WIDE R4, R28, 0x2, R2 ;  /* 0x000000021c047825 */ /* 0x000fe200078e0202 */
[----:B------:R0:W4:Y:S03]  /*5080*/  @P3 LDG.E.U16 R17, [R6.64] ;  /* 0x0000000406113981 */ /* 0x000126000c1e1500 */
[----:B------:R-:W-:-:S04]  /*5090*/  IMAD.MOV.U32 R28, RZ, RZ, c[0x0][0x188] ;  /* 0x00006200ff1c7624 */ /* 0x000fc800078e00ff */
[----:B------:R-:W-:Y:S01]  /*50a0*/  IMAD R28, R28, 0x5, RZ ;  /* 0x000000051c1c7824 */ /* 0x000fe200078e02ff */
[----:B0-----:R-:W-:-:S06]  /*50b0*/  PRMT R6, RZ, 0x7610, R6 ;  /* 0x00007610ff067816 */ /* 0x001fcc0000000006 */
[----:B------:R0:W3:Y:S02]  /*50c0*/  @P1 LDG.E.U16 R6, [R4.64] ;  /* 0x0000000404061981 */ /* 0x0000e4000c1e1500 */
[----:B0-----:R-:W-:Y:S01]  /*50d0*/  IMAD.WIDE R4, R28, 0x2, R2 ;  /* 0x000000021c047825 */ /* 0x001fe200078e0202 */
[----:B--2---:R-:W-:-:S06]  /*50e0*/  PRMT R20, RZ, 0x7610, R20 ;  /* 0x00007610ff147816 */ /* 0x004fcc0000000014 */
[----:B------:R-:W2:Y:S01]  /*50f0*/  @P0 LDG.E.U16 R20, [R4.64] ;  /* 0x0000000404140981 */ /* 0x000ea2000c1e1500 */
[----:B------:R-:W-:Y:S01]  /*5100*/  IMAD.MOV.U32 R28, RZ, RZ, c[0x0][0x188] ;  /* 0x00006200ff1c7624 */ /* 0x000fe200078e00ff */
[----:B------:R-:W-:-:S03]  /*5110*/  ISETP.GT.AND P1, PT, R0, 0xb, PT ;  /* 0x0000000b0000780c */ /* 0x000fc60003f24270 */
[----:B------:R-:W-:Y:S01]  /*5120*/  IMAD R28, R28, 0xb, RZ ;  /* 0x0000000b1c1c7824 */ /* 0x000fe200078e02ff */
[----:B------:R-:W-:Y:S01]  /*5130*/  ISETP.GT.AND P0, PT, R0, 0x13, PT ;  /* 0x000000130000780c */ /* 0x000fe20003f04270 */
[----:B--2---:R0:W-:Y:S04]  /*5140*/  STL [R1+0x460], R20 ;  /* 0x0004601401007387 */ /* 0x0041e80000100800 */
[----:B0-----:R-:W2:Y:S01]  /*5150*/  LDL.LU R20, [R1+0xeb8] ;  /* 0x000eb80001147983 */ /* 0x001ea20000300800 */
[----:B------:R-:W-:Y:S01]  /*5160*/  IMAD.WIDE R4, R28, 0x2, R2 ;  /* 0x000000021c047825 */ /* 0x000fe200078e0202 */
[----:B------:R-:W-:-:S03]  /*5170*/  PRMT R7, RZ, 0x7610, R7 ;  /* 0x00007610ff077816 */ /* 0x000fc60000000007 */
[----:B------:R-:W-:-:S03]  /*5180*/  IMAD.MOV.U32 R28, RZ, RZ, c[0x0][0x188] ;  /* 0x00006200ff1c7624 */ /* 0x000fc600078e00ff */
[----:B------:R0:W3:Y:S01]  /*5190*/  @P1 LDG.E.U16 R7, [R4.64] ;  /* 0x0000000404071981 */ /* 0x0000e2000c1e1500 */
[----:B------:R-:W-:-:S04]  /*51a0*/  IMAD R28, R28, 0x13, RZ ;  /* 0x000000131c1c7824 */ /* 0x000fc800078e02ff */
[----:B0-----:R-:W-:Y:S01]  /*51b0*/  IMAD.WIDE R4, R28, 0x2, R2 ;  /* 0x000000021c047825 */ /* 0x001fe200078e0202 */
[----:B--2---:R-:W-:-:S06]  /*51c0*/  PRMT R20, RZ, 0x7610, R20 ;  /* 0x00007610ff147816 */ /* 0x004fcc0000000014 */
[----:B------:R-:W2:Y:S01]  /*51d0*/  @P0 LDG.E.U16 R20, [R4.64] ;  /* 0x0000000404140981 */ /* 0x000ea2000c1e1500 */
[----:B------:R-:W-:Y:S01]  /*51e0*/  ISETP.GT.AND P1, PT, R0, 0x1b, PT ;  /* 0x0000001b0000780c */ /* 0x000fe20003f24270 */
[----:B------:R-:W-:Y:S02]  /*51f0*/  IMAD.MOV.U32 R28, RZ, RZ, c[0x0][0x188] ;  /* 0x00006200ff1c7624 */ /* 0x000fe400078e00ff */
[----:B--2---:R0:W-:Y:S04]  /*5200*/  STL [R1+0x4], R20 ;  /* 0x0000041401007387 */ /* 0x0041e80000100800 */
[----:B0-----:R-:W2:Y:S01]  /*5210*/  LDL.LU R20, [R1+0xeb4] ;  /* 0x000eb40001147983 */ /* 0x001ea20000300800 */
[----:B------:R-:W-:-:S04]  /*5220*/  IMAD R28, R28, 0x1b, RZ ;  /* 0x0000001b1c1c7824 */ /* 0x000fc800078e02ff */
[----:B------:R-:W-:Y:S01]  /*5230*/  IMAD.WIDE R4, R28, 0x2, R2 ;  /* 0x000000021c047825 */ /* 0x000fe200078e0202 */
        /* <DEDUP_REMOVED lines=18> */
[----:B------:R-:W-:Y:S01]  /*5360*/  IMAD.MOV.U32 R28, RZ, RZ, c[0x0][0x188] ;  /* 0x00006200ff1c7624 */ /* 0x000fe200078e00ff */
[----:B------:R-:W-:-:S03]  /*5370*/  ISETP.GT.AND P2, PT, R0, 0x14, PT ;  /* 0x000000140000780c */ /* 0x000fc60003f44270 */
[----:B------:R-:W-:Y:S01]  /*5380*/  IMAD R28, R28, 0x14, RZ ;  /* 0x000000141c1c7824 */ /* 0x000fe200078e02ff */
[----:B--2---:R0:W-:Y:S04]  /*5390*/  STL [R1+0x1c], R20 ;  /* 0x00001c1401007387 */ /* 0x0041e80000100800 */
[----:B0-----:R-:W2:Y:S01]  /*53a0*/  LDL.LU R20, [R1+0xea8] ;  /* 0x000ea80001147983 */ /* 0x001ea20000300800 */
[----:B------:R-:W-:Y:S01]  /*53b0*/  IMAD.WIDE R4, R28, 0x2, R2 ;  /* 0x000000021c047825 */ /* 0x000fe200078e0202 */
[----:B------:R-:W-:-:S03]  /*53c0*/  ISETP.GT.AND P0, PT, R0, 0x7, PT ;  /* 0x000000070000780c */ /* 0x000fc60003f04270 */
[----:B------:R-:W-:-:S04]  /*53d0*/  IMAD.MOV.U32 R28, RZ, RZ, c[0x0][0x188] ;  /* 0x00006200ff1c7624 */ /* 0x000fc800078e00ff */
[----:B------:R-:W-:Y:S01]  /*53e0*/  IMAD R28, R28, 0x7, RZ ;  /* 0x000000071c1c7824 */ /* 0x000fe200078e02ff */
[----:B------:R-:W-:Y:S02]  /*53f0*/  PRMT R19, RZ, 0x7610, R19 ;  /* 0x00007610ff137816 */ /* 0x000fe40000000013 */
[----:B------:R-:W-:Y:S02]  /*5400*/  ISETP.GT.AND P1, PT, R0, 0x1c, PT ;  /* 0x0000001c0000780c */ /* 0x000fe40003f24270 */
[----:B------:R-:W-:Y:S02]  /*5410*/  PRMT R22, RZ, 0x7610, R22 ;  /* 0x00007610ff167816 */ /* 0x000fe40000000016 */
[----:B------:R-:W-:Y:S02]  /*5420*/  PRMT R21, RZ, 0x7610, R21 ;  /* 0x00007610ff157816 */ /* 0x000fe40000000015 */
[----:B------:R-:W-:Y:S02]  /*5430*/  PRMT R24, RZ, 0x7610, R24 ;  /* 0x00007610ff187816 */ /* 0x000fe40000000018 */
[----:B------:R-:W-:-:S02]  /*5440*/  PRMT R23, RZ, 0x7610, R23 ;  /* 0x00007610ff177816 */ /* 0x000fc40000000017 */
[----:B------:R-:W-:Y:S02]  /*5450*/  PRMT R26, RZ, 0x7610, R26 ;  /* 0x00007610ff1a7816 */ /* 0x000fe4000000001a */
[----:B------:R-:W-:Y:S02]  /*5460*/  PRMT R25, RZ, 0x7610, R25 ;  /* 0x00007610ff197816 */ /* 0x000fe40000000019 */
[----:B------:R-:W-:Y:S02]  /*5470*/  PRMT R8, RZ, 0x7610, R8 ;  /* 0x00007610ff087816 */ /* 0x000fe40000000008 */
[----:B------:R-:W-:Y:S02]  /*5480*/  PRMT R11, RZ, 0x7610, R11 ;  /* 0x00007610ff0b7816 */ /* 0x000fe4000000000b */
[----:B--2---:R-:W-:-:S06]  /*5490*/  PRMT R20, RZ, 0x7610, R20 ;  /* 0x00007610ff147816 */ /* 0x004fcc0000000014 */
[----:B------:R0:W2:Y:S02]  /*54a0*/  @P2 LDG.E.U16 R20, [R4.64] ;  /* 0x0000000404142981 */ /* 0x0000a4000c1e1500 */
[----:B0-----:R-:W-:-:S04]  /*54b0*/  IMAD.WIDE R4, R28, 0x2, R2 ;  /* 0x000000021c047825 */ /* 0x001fc800078e0202 */
[----:B------:R-:W-:Y:S01]  /*54c0*/  IMAD.MOV.U32 R28, RZ, RZ, c[0x0][0x188] ;  /* 0x00006200ff1c7624 */ /* 0x000fe200078e00ff */
[----:B------:R0:W3:Y:S03]  /*54d0*/  @P0 LDG.E.U16 R19, [R4.64] ;  /* 0x0000000404130981 */ /* 0x0000e6000c1e1500 */
[----:B------:R-:W-:Y:S01]  /*54e0*/  IMAD R28, R28, 0x1c, RZ ;  /* 0x0000001c1c1c7824 */ /* 0x000fe200078e02ff */
[----:B------:R-:W-:-:S03]  /*54f0*/  ISETP.GT.AND P0, PT, R0, 0xd, PT ;  /* 0x0000000d0000780c */ /* 0x000fc60003f04270 */
[----:B0-----:R-:W-:-:S04]  /*5500*/  IMAD.WIDE R4, R28, 0x2, R2 ;  /* 0x000000021c047825 */ /* 0x001fc800078e0202 */
[----:B------:R-:W-:Y:S01]  /*5510*/  IMAD.MOV.U32 R28, RZ, RZ, c[0x0][0x188] ;  /* 0x00006200ff1c7624 */ /* 0x000fe200078e00ff */
[----:B------:R0:W4:Y:S03]  /*5520*/  @P1 LDG.E.U16 R22, [R4.64] ;  /* 0x0000000404161981 */ /* 0x000126000c1e1500 */
        /* <DEDUP_REMOVED lines=30> */
[----:B------:R-:W-:-:S04]  /*5710*/  IMAD R28, R28, 0x17, RZ ;  /* 0x000000171c1c7824 */ /* 0x000fc800078e02ff */
[----:B0-----:R-:W-:-:S05]  /*5720*/  IMAD.WIDE R4, R28, 0x2, R2 ;  /* 0x000000021c047825 */ /* 0x001fca00078e0202 */
[----:B------:R-:W4:Y:S01]  /*5730*/  @P0 LDG.E.U16 R11, [R4.64] ;  /* 0x00000004040b0981 */ /* 0x000f22000c1e1500 */
[C---:B------:R-:W-:Y:S02]  /*5740*/  ISETP.GT.AND P1, PT, R0.reuse, 0x1e, PT ;  /* 0x0000001e0000780c */ /* 0x040fe40003f24270 */
[----:B------:R-:W-:Y:S02]  /*5750*/  PRMT R9, RZ, 0x7610, R9 ;  /* 0x00007610ff097816 */ /* 0x000fe40000000009 */
[----:B------:R-:W-:Y:S02]  /*5760*/  ISETP.GT.AND P2, PT, R0, 0x1f, PT ;  /* 0x0000001f0000780c */ /* 0x000fe40003f44270 */
[----:B------:R-:W-:Y:S01]  /*5770*/  PRMT R10, RZ, 0x7610, R10 ;  /* 0x00007610ff0a7816 */ /* 0x000fe2000000000a */
[----:B--2---:R0:W-:Y:S04]  /*5780*/  STL [R1+0x24], R20 ;  /* 0x0000241401007387 */ /* 0x0041e80000100800 */
[----:B0-----:R-:W2:Y:S04]  /*5790*/  LDL.LU R20, [R1+0xea4] ;  /* 0x000ea40001147983 */ /* 0x001ea80000300800 */
[----:B---3--:R0:W-:Y:S04]  /*57a0*/  STL [R1+0x56c], R19 ;  /* 0x00056c1301007387 */ /* 0x0081e80000100800 */
[----:B0-----:R-:W3:Y:S04]  /*57b0*/  LDL.LU R19, [R1+0xea0] ;  /* 0x000ea00001137983 */ /* 0x001ee80000300800 */
[----:B----4-:R0:W-:Y:S04]  /*57c0*/  STL [R1+0x28], R22 ;  /* 0x0000281601007387 */ /* 0x0101e80000100800 */
[----:B0-----:R-:W4:Y:S04]  /*57d0*/  LDL.LU R22, [R1+0xe9c] ;  /* 0x000e9c0001167983 */ /* 0x001f280000300800 */
[----:B------:R0:W-:Y:S04]  /*57e0*/  STL [R1+0x38], R21 ;  /* 0x0000381501007387 */ /* 0x0001e80000100800 */
[----:B0-----:R-:W2:Y:S04]  /*57f0*/  LDL.LU R21, [R1+0xe98] ;  /* 0x000e980001157983 */ /* 0x001ea80000300800 */
        /* <DEDUP_REMOVED lines=8> */
[----:B------:R-:W-:Y:S04]  /*5880*/  STL [R1+0x530], R8 ;  /* 0x0005300801007387 */ /* 0x000fe80000100800 */
[----:B------:R0:W-:Y:S02]  /*5890*/  STL [R1+0x45c], R11 ;  /* 0x00045c0b01007387 */ /* 0x0001e40000100800 */
[----:B0-----:R-:W-:-:S04]  /*58a0*/  IMAD.MOV.U32 R11, RZ, RZ, c[0x0][0x188] ;  /* 0x00006200ff0b7624 */ /* 0x001fc800078e00ff */
[----:B------:R-:W-:-:S04]  /*58b0*/  IMAD R11, R11, 0x1e, RZ ;  /* 0x0000001e0b0b7824 */ /* 0x000fc800078e02ff */
[----:B------:R-:W-:-:S05]  /*58c0*/  IMAD.WIDE R4, R11, 0x2, R2 ;  /* 0x000000020b047825 */ /* 0x000fca00078e0202 */
[----:B------:R0:W2:Y:S01]  /*58d0*/  @P1 LDG.E.U16 R9, [R4.64] ;  /* 0x0000000404091981 */ /* 0x0000a2000c1e1500 */
[----:B------:R-:W-:-:S04]  /*58e0*/  IMAD.MOV.U32 R11, RZ, RZ, c[0x0][0x188] ;  /* 0x00006200ff0b7624 */ /* 0x000fc800078e00ff */
[----:B------:R-:W-:-:S04]  /*58f0*/  IMAD R11, R11, 0x1f, RZ ;  /* 0x0000001f0b0b7824 */ /* 0x000fc800078e02ff */
[----:B0-----:R-:W-:-:S05]  /*5900*/  IMAD.WIDE R4, R11, 0x2, R2 ;  /* 0x000000020b047825 */ /* 0x001fca00078e0202 */
[----:B------:R-:W4:Y:S04]  /*5910*/  @P2 LDG.E.U16 R10, [R4.64] ;  /* 0x00000004040a2981 */ /* 0x000f28000c1e1500 */
[----:B------:R-:W0:Y:S02]  /*5920*/  S2R R8, SR_TID.X ;  /* 0x0000000000087919 */ /* 0x000e240000002100 */
[----:B0-----:R-:W-:Y:S02]  /*5930*/  LOP3.LUT R28, R8, 0x1f, RZ, 0xc0, !PT ;  /* 0x0000001f081c7812 */ /* 0x001fe400078ec0ff */
[----:B------:R-:W-:Y:S02]  /*5940*/  BAR.SYNC.DEFER_BLOCKING 0x0 ;  /* 0x0000000000007b1d */ /* 0x000fe40000010000 */
[----:B------:R-:W-:Y:S01]  /*5950*/  ISETP.GE.AND P0, PT, R28, R0, PT ;  /* 0x000000001c00720c */ /* 0x000fe20003f06270 */
[----:B---3--:R-:W-:-:S03]  /*5960*/  IMAD.MOV.U32 R11, RZ, RZ, R19 ;  /* 0x000000ffff0b7224 */ /* 0x008fc600078e0013 */
[----:B--2---:R0:W-:Y:S04]  /*5970*/  STL [R1+0x4c], R9 ;  /* 0x00004c0901007387 */ /* 0x0041e80000100800 */
[----:B0-----:R-:W0:Y:S04]  /*5980*/  S2R R9, SR_TID.X ;  /* 0x0000000000097919 */ /* 0x001e280000002100 */
[----:B------:R-:W-:Y:S04]  /*5990*/  STL [R1+0x61c], R0 ;  /* 0x00061c0001007387 */ /* 0x000fe80000100800 */
[----:B------:R-:W-:Y:S04]  /*59a0*/  STL.64 [R1+0x610], R2 ;  /* 0x0006100201007387 */ /* 0x000fe80000100a00 */
[----:B----4-:R1:W-:Y:S01]  /*59b0*/  STL [R1+0x44], R10 ;  /* 0x0000440a01007387 */ /* 0x0103e20000100800 */
[----:B0-----:R-:W-:Y:S01]  /*59c0*/  LOP3.LUT R9, R9, 0x1f, RZ, 0xc0, !PT ;  /* 0x0000001f09097812 */ /* 0x001fe200078ec0ff */
[----:B-1----:R-:W-:Y:S01]  /*59d0*/  IMAD.MOV.U32 R10, RZ, RZ, R20 ;  /* 0x000000ffff0a7224 */ /* 0x002fe200078e0014 */
[----:B------:R-:W-:-:S03]  /*59e0*/  PRMT R3, RZ, 0x7610, R3 ;  /* 0x00007610ff037816 */ /* 0x000fc60000000003 */
[----:B------:R-:W-:-:S04]  /*59f0*/  IMAD R9, R9, c[0x0][0x18c], RZ ;  /* 0x0000630009097a24 */ /* 0x000fc800078e02ff */
[----:B------:R-:W-:Y:S01]  /*5a00*/  IMAD.WIDE R4, R9, 0x2, R10 ;  /* 0x0000000209047825 */ /* 0x000fe200078e020a */
[----:B------:R0:W-:Y:S04]  /*5a10*/  STL.64 [R1+0x560], R10 ;  /* 0x0005600a01007387 */ /* 0x0001e80000100a00 */
[----:B------:R1:W2:Y:S01]  /*5a20*/  @!P0 LDG.E.U16 R3, [R4.64] ;  /* 0x0000000404038981 */ /* 0x0002a2000c1e1500 */
[----:B------:R-:W-:-:S03]  /*5a30*/  PRMT R2, RZ, 0x7610, R2 ;  /* 0x00007610ff027816 */ /* 0x000fc60000000002 */
[----:B0-----:R-:W3:Y:S01]  /*5a40*/  LDL.LU R11, [R1] ;  /* 0x00000000010b7983 */ /* 0x001ee20000300800 */
[----:B-1----:R-:W-:Y:S02]  /*5a50*/  IMAD.MOV.U32 R4, RZ, RZ, R22 ;  /* 0x000000ffff047224 */ /* 0x002fe400078e0016 */
[----:B------:R-:W-:Y:S01]  /*5a60*/  IMAD.MOV.U32 R5, RZ, RZ, R21 ;  /* 0x000000ffff057224 */ /* 0x000fe200078e0015 */
[----:B------:R-:W3:Y:S04]  /*5a70*/  LDL.LU R10, [R1+0x8] ;  /* 0x00000800010a7983 */ /* 0x000ee80000300800 */
[----:B------:R0:W-:Y:S02]  /*5a80*/  STL.64 [R1+0x558], R4 ;  /* 0x0005580401007387 */ /* 0x0001e40000100a00 */
[----:B0-----:R-:W-:Y:S01]  /*5a90*/  IMAD.WIDE R4, R9, 0x2, R4 ;  /* 0x0000000209047825 */ /* 0x001fe200078e0204 */
[----:B------:R-:W-:Y:S01]  /*5aa0*/  LOP3.LUT R8, R8, 0x1f, RZ, 0xc0, !PT ;  /* 0x0000001f08087812 */ /* 0x000fe200078ec0ff */
[----:B------:R-:W4:Y:S04]  /*5ab0*/  LDL.LU R9, [R1+0x14] ;  /* 0x0000140001097983 */ /* 0x000f280000300800 */
[----:B------:R0:W2:Y:S01]  /*5ac0*/  @!P0 LDG.E.U16 R2, [R4.64] ;  /* 0x0000000404028981 */ /* 0x0000a2000c1e1500 */
[----:B------:R-:W-:Y:S01]  /*5ad0*/  PRMT R29, RZ, 0x7610, R29 ;  /* 0x00007610ff1d7816 */ /* 0x000fe2000000001d */
[----:B0-----:R-:W-:-:S02]  /*5ae0*/  IMAD R5, R8, c[0x0][0x18c], RZ ;  /* 0x0000630008057a24 */ /* 0x001fc400078e02ff */
[----:B------:R-:W4:Y:S04]  /*5af0*/  LDL.LU R8, [R1+0x468] ;  /* 0x0004680001087983 */ /* 0x000f280000300800 */
[----:B--2---:R0:W-:Y:S04]  /*5b00*/  STL [R1+0x30], R2 ;  /* 0x0000300201007387 */ /* 0x0041e80000100800 */
[----:B------:R1:W-:Y:S01]  /*5b10*/  STL [R1+0x40], R3 ;  /* 0x0000400301007387 */ /* 0x0003e20000100800 */
[----:B0-----:R-:W-:Y:S02]  /*5b20*/  IMAD.MOV.U32 R2, RZ, RZ, R24 ;  /* 0x000000ffff027224 */ /* 0x001fe400078e0018 */
[----:B-1----:R-:W-:-:S04]  /*5b30*/  IMAD.MOV.U32 R3, RZ, RZ, R23 ;  /* 0x000000ffff037224 */ /* 0x002fc800078e0017 */
[----:B------:R-:W-:-:S05]  /*5b40*/  IMAD.WIDE R4, R5, 0x2, R2 ;  /* 0x0000000205047825 */ /* 0x000fca00078e0202 */
[----:B------:R0:W2:Y:S04]  /*5b50*/  @!P0 LDG.E.U16 R29, [R4.64] ;  /* 0x00000004041d8981 */ /* 0x0000a8000c1e1500 */
[----:B------:R-:W-:Y:S04]  /*5b60*/  STL [R1+0x648], R2 ;  /* 0x0006480201007387 */ /* 0x000fe80000100800 */
[----:B------:R1:W-:Y:S01]  /*5b70*/  STL [R1+0x620], R3 ;  /* 0x0006200301007387 */ /* 0x0003e20000100800 */
[----:B0-----:R-:W-:Y:S02]  /*5b80*/  IMAD R5, R28, c[0x0][0x18c], RZ ;  /* 0x000063001c057a24 */ /* 0x001fe400078e02ff */
[----:B------:R-:W-:Y:S01]  /*5b90*/  IMAD.MOV.U32 R28, RZ, RZ, R26 ;  /* 0x000000ffff1c7224 */ /* 0x000fe200078e001a */
[----:B-1----:R-:W3:Y:S01]  /*5ba0*/  LDL.LU R3, [R1+0x470] ;  /* 0x0004700001037983 */ /* 0x002ee20000300800 */
[----:B------:R-:W-:-:S03]  /*5bb0*/  PRMT R27, RZ, 0x7610, R27 ;  /* 0x00007610ff1b7816 */ /* 0x000fc6000000001b */
[----:B--2---:R0:W-:Y:S02]  /*5bc0*/  STL [R1+0x2c], R29 ;  /* 0x00002c1d01007387 */ /* 0x0041e40000100800 */
[----:B0-----:R-:W-:-:S04]  /*5bd0*/  IMAD.MOV.U32 R29, RZ, RZ, R25 ;  /* 0x000000ffff1d7224 */ /* 0x001fc800078e0019 */
[----:B------:R-:W-:Y:S01]  /*5be0*/  IMAD.WIDE R4, R5, 0x2, R28 ;  /* 0x0000000205047825 */ /* 0x000fe200078e021c */
[----:B------:R0:W-:Y:S04]  /*5bf0*/  STL.64 [R1+0x548], R28 ;  /* 0x0005481c01007387 */ /* 0x0001e80000100a00 */
[----:B------:R1:W2:Y:S04]  /*5c00*/  @!P0 LDG.E.U16 R27, [R4.64] ;  /* 0x00000004041b8981 */ /* 0x0002a8000c1e1500 */
[----:B0-----:R-:W2:Y:S04]  /*5c10*/  LDL.LU.64 R28, [R1+0xe80] ;  /* 0x000e8000011c7983 */ /* 0x001ea80000300a00 */
[----:B-1----:R-:W0:Y:S02]  /*5c20*/  S2R R5, SR_TID.X ;  /* 0x0000000000057919 */ /* 0x002e240000002100 */
[----:B0-----:R-:W-:-:S05]  /*5c30*/  LOP3.LUT R5, R5, 0x1f, RZ, 0xc0, !PT ;  /* 0x0000001f05057812 */ /* 0x001fca00078ec0ff */
[----:B------:R-:W-:-:S04]  /*5c40*/  IMAD R5, R5, c[0x0][0x18c], RZ ;  /* 0x0000630005057a24 */ /* 0x000fc800078e02ff */
[----:B---3--:R-:W-:Y:S01]  /*5c50*/  IMAD.WIDE R4, R5, 0x2, R10 ;  /* 0x0000000205047825 */ /* 0x008fe200078e020a */
[----:B--2---:R-:W-:-:S06]  /*5c60*/  PRMT R29, RZ, 0x7610, R29 ;  /* 0x00007610ff1d7816 */ /* 0x004fcc000000001d */
[----:B------:R0:W2:Y:S04]  /*5c70*/  @!P0 LDG.E.U16 R29, [R4.64] ;  /* 0x00000004041d8981 */ /* 0x0000a8000c1e1500 */
[----:B0-----:R-:W0:Y:S01]  /*5c80*/  S2R R5, SR_TID.X ;  /* 0x0000000000057919 */ /* 0x001e220000002100 */
[----:B------:R-:W-:Y:S02]  /*5c90*/  PRMT R28, RZ, 0x7610, R28 ;  /* 0x00007610ff1c7816 */ /* 0x000fe4000000001c */
[----:B0-----:R-:W-:-:S05]  /*5ca0*/  LOP3.LUT R5, R5, 0x1f, RZ, 0xc0, !PT ;  /* 0x0000001f05057812 */ /* 0x001fca00078ec0ff */
[----:B------:R-:W-:-:S04]  /*5cb0*/  IMAD R5, R5, c[0x0][0x18c], RZ ;  /* 0x0000630005057a24 */ /* 0x000fc800078e02ff */
[----:B----4-:R-:W-:-:S05]  /*5cc0*/  IMAD.WIDE R4, R5, 0x2, R8 ;  /* 0x0000000205047825 */ /* 0x010fca00078e0208 */
[----:B------:R0:W3:Y:S04]  /*5cd0*/  @!P0 LDG.E.U16 R28, [R4.64] ;  /* 0x00000004041c8981 */ /* 0x0000e8000c1e1500 */
[----:B0-----:R-:W0:Y:S04]  /*5ce0*/  S2R R5, SR_TID.X ;  /* 0x0000000000057919 */ /* 0x001e280000002100 */
[----:B------:R1:W-:Y:S04]  /*5cf0*/  STL [R1+0x20], R27 ;  /* 0x0000201b01007387 */ /* 0x0003e80000100800 */
[----:B-1----:R-:W4:Y:S04]  /*5d00*/  LDL.LU R27, [R1+0xe78] ;  /* 0x000e7800011b7983 */ /* 0x002f280000300800 */
[----:B------:R1:W-:Y:S01]  /*5d10*/  STL.64 [R1+0x540], R10 ;  /* 0x0005400a01007387 */ /* 0x0003e20000100a00 */
[----:B0-----:R-:W-:-:S03]  /*5d20*/  LOP3.LUT R4, R5, 0x1f, RZ, 0xc0, !PT ;  /* 0x0000001f05047812 */ /* 0x001fc600078ec0ff */
[----:B-1----:R-:W4:Y:S04]  /*5d30*/  LDL.LU.64 R10, [R1+0xe70] ;  /* 0x000e7000010a7983 */ /* 0x002f280000300a00 */
[----:B--2---:R-:W-:Y:S04]  /*5d40*/  STL [R1+0x18], R29 ;  /* 0x0000181d01007387 */ /* 0x004fe80000100800 */
[----:B------:R0:W-:Y:S04]  /*5d50*/  STL.64 [R1+0x538], R8 ;  /* 0x0005380801007387 */ /* 0x0001e80000100a00 */
[----:B0-----:R-:W2:Y:S04]  /*5d60*/  LDL.LU.64 R8, [R1+0xe68] ;  /* 0x000e680001087983 */ /* 0x001ea80000300a00 */
[----:B------:R-:W2:Y:S01]  /*5d70*/  LDL.LU R5, [R1+0x46c] ;  /* 0x00046c0001057983 */ /* 0x000ea20000300800 */
[----:B------:R-:W-:-:S03]  /*5d80*/  PRMT R2, RZ, 0x7610, R2 ;  /* 0x00007610ff027816 */ /* 0x000fc60000000002 */
[----:B---3--:R0:W-:Y:S02]  /*5d90*/  STL [R1+0xe18], R28 ;  /* 0x000e181c01007387 */ /* 0x0081e40000100800 */
[----:B0-----:R-:W-:Y:S02]  /*5da0*/  IMAD R28, R4, c[0x0][0x18c], RZ ;  /* 0x00006300041c7a24 */ /* 0x001fe400078e02ff */
[----:B------:R-:W-:-:S05]  /*5db0*/  IMAD.MOV.U32 R4, RZ, RZ, R3 ;  /* 0x000000ffff047224 */ /* 0x000fca00078e0003 */
[----:B--2---:R0:W-:Y:S04]  /*5dc0*/  STL.64 [R1+0x528], R4 ;  /* 0x0005280401007387 */ /* 0x0041e80000100a00 */
[----:B------:R-:W2:Y:S01]  /*5dd0*/  LDL.LU R3, [R1+0x488] ;  /* 0x0004880001037983 */ /* 0x000ea20000300800 */
[----:B0-----:R-:W-:-:S05]  /*5de0*/  IMAD.WIDE R4, R28, 0x2, R4 ;  /* 0x000000021c047825 */ /* 0x001fca00078e0204 */
[----:B------:R0:W3:Y:S04]  /*5df0*/  @!P0 LDG.E.U16 R2, [R4.64] ;  /* 0x0000000404028981 */ /* 0x0000e8000c1e1500 */
[----:B0-----:R-:W2:Y:S04]  /*5e00*/  LDL.LU R4, [R1+0x474] ;  /* 0x0004740001047983 */ /* 0x001ea80000300800 */
[----:B------:R-:W2:Y:S01]  /*5e10*/  LDL.LU R5, [R1+0x478] ;  /* 0x0004780001057983 */ /* 0x000ea20000300800 */
[----:B------:R-:W-:-:S03]  /*5e20*/  PRMT R0, RZ, 0x7610, R0 ;  /* 0x00007610ff007816 */ /* 0x000fc60000000000 */
[----:B---3--:R0:W-:Y:S04]  /*5e30*/  STL [R1+0xe1c], R2 ;  /* 0x000e1c0201007387 */ /* 0x0081e80000100800 */
[----:B0-----:R-:W3:Y:S01]  /*5e40*/  LDL.LU R2, [R1+0x484] ;  /* 0x0004840001027983 */ /* 0x001ee20000300800 */
[----:B--2---:R-:W-:-:S04]  /*5e50*/  LOP3.LUT R5, R5, R4, RZ, 0x3c, !PT ;  /* 0x0000000405057212 */ /* 0x004fc800078e3cff */
[----:B------:R-:W-:-:S04]  /*5e60*/  LOP3.LUT R4, R5, R4, RZ, 0x3c, !PT ;  /* 0x0000000405047212 */ /* 0x000fc800078e3cff */
[----:B------:R-:W-:-:S05]  /*5e70*/  LOP3.LUT R5, R5, R4, RZ, 0x3c, !PT ;  /* 0x0000000405057212 */ /* 0x000fca00078e3cff */
[----:B------:R0:W-:Y:S02]  /*5e80*/  STL.64 [R1+0x520], R4 ;  /* 0x0005200401007387 */ /* 0x0001e40000100a00 */
[----:B0-----:R-:W-:-:S05]  /*5e90*/  IMAD.WIDE R4, R28, 0x2, R4 ;  /* 0x000000021c047825 */ /* 0x001fca00078e0204 */
[----:B------:R0:W2:Y:S04]  /*5ea0*/  @!P0 LDG.E.U16 R0, [R4.64] ;  /* 0x0000000404008981 */ /* 0x0000a8000c1e1500 */
[----:B0-----:R-:W3:Y:S04]  /*5eb0*/  LDL.LU R4, [R1+0x47c] ;  /* 0x00047c0001047983 */ /* 0x001ee80000300800 */
[----:B------:R-:W3:Y:S01]  /*5ec0*/  LDL.LU R5, [R1+0x480] ;  /* 0x0004800001057983 */ /* 0x000ee20000300800 */
[----:B----4-:R-:W-:-:S03]  /*5ed0*/  PRMT R27, RZ, 0x7610, R27 ;  /* 0x00007610ff1b7816 */ /* 0x010fc6000000001b */
[----:B--2---:R0:W-:Y:S04]  /*5ee0*/  STL [R1+0xe20], R0 ;  /* 0x000e200001007387 */ /* 0x0041e80000100800 */
[----:B0-----:R-:W2:Y:S01]  /*5ef0*/  LDL.LU R0, [R1+0x490] ;  /* 0x0004900001007983 */ /* 0x001ea20000300800 */
[----:B---3--:R-:W-:-:S04]  /*5f00*/  LOP3.LUT R5, R5, R4, RZ, 0x3c, !PT ;  /* 0x0000000405057212 */ /* 0x008fc800078e3cff */
[----:B------:R-:W-:-:S04]  /*5f10*/  LOP3.LUT R4, R5, R4, RZ, 0x3c, !PT ;  /* 0x0000000405047212 */ /* 0x000fc800078e3cff */
[----:B------:R-:W-:-:S05]  /*5f20*/  LOP3.LUT R5, R5, R4, RZ, 0x3c, !PT ;  /* 0x0000000405057212 */ /* 0x000fca00078e3cff */
[----:B------:R0:W-:Y:S02]  /*5f30*/  STL.64 [R1+0x518], R4 ;  /* 0x0005180401007387 */ /* 0x0001e40000100a00 */
[----:B0-----:R-:W-:-:S05]  /*5f40*/  IMAD.WIDE R4, R28, 0x2, R4 ;  /* 0x000000021c047825 */ /* 0x001fca00078e0204 */
[----:B------:R0:W3:Y:S01]  /*5f50*/  @!P0 LDG.E.U16 R27, [R4.64] ;  /* 0x00000004041b8981 */ /* 0x0000e2000c1e1500 */
[----:B------:R-:W-:-:S04]  /*5f60*/  LOP3.LUT R3, R3, R2, RZ, 0x3c, !PT ;  /* 0x0000000203037212 */ /* 0x000fc800078e3cff */
[----:B------:R-:W-:-:S04]  /*5f70*/  LOP3.LUT R2, R3, R2, RZ, 0x3c, !PT ;  /* 0x0000000203027212 */ /* 0x000fc800078e3cff */
[----:B------:R-:W-:Y:S02]  /*5f80*/  LOP3.LUT R3, R3, R2, RZ, 0x3c, !PT ;  /* 0x0000000203037212 */ /* 0x000fe400078e3cff */
[----:B------:R-:W-:-:S03]  /*5f90*/  PRMT R26, RZ, 0x7610, R26 ;  /* 0x00007610ff1a7816 */ /* 0x000fc6000000001a */
[----:B0-----:R-:W-:-:S05]  /*5fa0*/  IMAD.WIDE R4, R28, 0x2, R2 ;  /* 0x000000021c047825 */ /* 0x001fca00078e0202 */
[----:B------:R2:W4:Y:S04]  /*5fb0*/  @!P0 LDG.E.U16 R26, [R4.64] ;  /* 0x00000004041a8981 */ /* 0x000528000c1e1500 */
[----:B---3--:R0:W-:Y:S04]  /*5fc0*/  STL [R1+0xe24], R27 ;  /* 0x000e241b01007387 */ /* 0x0081e80000100800 */
[----:B0-----:R-:W3:Y:S01]  /*5fd0*/  LDL.LU R27, [R1+0x48c] ;  /* 0x00048c00011b7983 */ /* 0x001ee20000300800 */
[----:B--2---:R-:W-:-:S03]  /*5fe0*/  IMAD.MOV.U32 R4, RZ, RZ, R0 ;  /* 0x000000ffff047224 */ /* 0x004fc600078e0000 */
[----:B------:R0:W-:Y:S01]  /*5ff0*/  STL.64 [R1+0x510], R2 ;  /* 0x0005100201007387 */ /* 0x0001e20000100a00 */
[----:B------:R-:W-:-:S03]  /*6000*/  PRMT R25, RZ, 0x7610, R25 ;  /* 0x00007610ff197816 */ /* 0x000fc60000000019 */
[----:B0-----:R-:W2:Y:S04]  /*6010*/  LDL.LU R2, [R1+0x498] ;  /* 0x0004980001027983 */ /* 0x001ea80000300800 */
[----:B----4-:R0:W-:Y:S04]  /*6020*/  STL [R1+0xe28], R26 ;  /* 0x000e281a01007387 */ /* 0x0101e80000100800 */
[----:B0-----:R-:W4:Y:S01]  /*6030*/  LDL.LU R26, [R1+0x494] ;  /* 0x00049400011a7983 */ /* 0x001f220000300800 */
[----:B---3--:R-:W-:-:S05]  /*6040*/  IMAD.MOV.U32 R5, RZ, RZ, R27 ;  /* 0x000000ffff057224 */ /* 0x008fca00078e001b */
[----:B------:R0:W-:Y:S02]  /*6050*/  STL.64 [R1+0x508], R4 ;  /* 0x0005080401007387 */ /* 0x0001e40000100a00 */
[----:B0-----:R-:W-:-:S05]  /*6060*/  IMAD.WIDE R4, R28, 0x2, R4 ;  /* 0x000000021c047825 */ /* 0x001fca00078e0204 */
[----:B------:R0:W3:Y:S04]  /*6070*/  @!P0 LDG.E.U16 R25, [R4.64] ;  /* 0x0000000404198981 */ /* 0x0000e8000c1e1500 */
[----:B------:R-:W1:Y:S04]  /*6080*/  S2R R29, SR_TID.X ;  /* 0x00000000001d7919 */ /* 0x000e680000002100 */
[----:B------:R-:W2:Y:S04]  /*6090*/  S2R R3, SR_TID.X ;  /* 0x0000000000037919 */ /* 0x000ea80000002100 */
[----:B0-----:R-:W0:Y:S01]  /*60a0*/  S2R R5, SR_TID.X ;  /* 0x0000000000057919 */ /* 0x001e220000002100 */
[----:B-1----:R-:W-:-:S05]  /*60b0*/  LOP3.LUT R29, R29, 0xff, RZ, 0xc0, !PT ;  /* 0x000000ff1d1d7812 */ /* 0x002fca00078ec0ff */
[----:B------:R-:W-:Y:S01]  /*60c0*/  IMAD.SHL.U32 R29, R29, 0x2, RZ ;  /* 0x000000021d1d7824 */ /* 0x000fe200078e00ff */
[----:B--2---:R-:W-:Y:S02]  /*60d0*/  LOP3.LUT R3, R3, 0xff, RZ, 0xc0, !PT ;  /* 0x000000ff03037812 */ /* 0x004fe400078ec0ff */
[----:B0-----:R-:W-:Y:S02]  /*60e0*/  LOP3.LUT R5, R5, 0x1f, RZ, 0xc0, !PT ;  /* 0x0000001f05057812 */ /* 0x001fe400078ec0ff */
[----:B------:R-:W-:Y:S01]  /*60f0*/  STS.U16 [R29], R8 ;  /* 0x000000081d007388 */ /* 0x000fe20000000400 */
[----:B------:R-:W-:-:S03]  /*6100*/  IMAD.SHL.U32 R28, R3, 0x2, RZ ;  /* 0x00000002031c7824 */ /* 0x000fc600078e00ff */
[----:B------:R-:W-:Y:S04]  /*6110*/  STS.U16 [R29+0x1000], R9 ;  /* 0x001000091d007388 */ /* 0x000fe80000000400 */
[----:B------:R-:W-:Y:S04]  /*6120*/  STS.U16 [R29+0x2000], R10 ;  /* 0x0020000a1d007388 */ /* 0x000fe80000000400 */
[----:B------:R0:W-:Y:S01]  /*6130*/  STS.U16 [R29+0x3000], R11 ;  /* 0x0030000b1d007388 */ /* 0x0001e20000000400 */
[----:B------:R-:W-:-:S03]  /*6140*/  IMAD.MOV.U32 R4, RZ, RZ, R2 ;  /* 0x000000ffff047224 */ /* 0x000fc600078e0002 */
[----:B0-----:R-:W2:Y:S04]  /*6150*/  LDL.LU R29, [R1+0x49c] ;  /* 0x00049c00011d7983 */ /* 0x001ea80000300800 */
[----:B------:R-:W2:Y:S04]  /*6160*/  LDL.LU R27, [R1+0x4a0] ;  /* 0x0004a000011b7983 */ /* 0x000ea80000300800 */
[----:B------:R-:W2:Y:S04]  /*6170*/  LDL.LU R3, [R1+0x4a4] ;  /* 0x0004a40001037983 */ /* 0x000ea80000300800 */
[----:B------:R-:W2:Y:S01]  /*6180*/  LDL.LU R0, [R1+0x4a8] ;  /* 0x0004a80001007983 */ /* 0x000ea20000300800 */
[----:B------:R-:W-:-:S03]  /*6190*/  PRMT R24, RZ, 0x7610, R24 ;  /* 0x00007610ff187816 */ /* 0x000fc60000000018 */
[----:B---3--:R0:W-:Y:S02]  /*61a0*/  STL [R1+0xe2c], R25 ;  /* 0x000e2c1901007387 */ /* 0x0081e40000100800 */
[----:B0-----:R-:W-:Y:S02]  /*61b0*/  IMAD R25, R5, c[0x0][0x18c], RZ ;  /* 0x0000630005197a24 */ /* 0x001fe400078e02ff */
[----:B----4-:R-:W-:-:S05]  /*61c0*/  IMAD.MOV.U32 R5, RZ, RZ, R26 ;  /* 0x000000ffff057224 */ /* 0x010fca00078e001a */
[----:B------:R0:W-:Y:S01]  /*61d0*/  STL.64 [R1+0x500], R4 ;  /* 0x0005000401007387 */ /* 0x0001e20000100a00 */
[----:B------:R-:W-:-:S03]  /*61e0*/  PRMT R23, RZ, 0x7610, R23 ;  /* 0x00007610ff177816 */ /* 0x000fc60000000017 */
[----:B------:R-:W3:Y:S04]  /*61f0*/  LDL.LU R26, [R1+0x4ac] ;  /* 0x0004ac00011a7983 */ /* 0x000ee80000300800 */
[----:B------:R-:W4:Y:S01]  /*6200*/  LDL.LU R2, [R1+0x4b0] ;  /* 0x0004b00001027983 */ /* 0x000f220000300800 */
[----:B0-----:R-:W-:-:S05]  /*6210*/  IMAD.WIDE R4, R25, 0x2, R4 ;  /* 0x0000000219047825 */ /* 0x001fca00078e0204 */
[----:B------:R2:W3:Y:S02]  /*6220*/  @!P0 LDG.E.U16 R24, [R4.64] ;  /* 0x0000000404188981 */ /* 0x0004e4000c1e1500 */
[----:B--2---:R-:W-:Y:S02]  /*6230*/  IMAD.MOV.U32 R5, RZ, RZ, R29 ;  /* 0x000000ffff057224 */ /* 0x004fe400078e001d */
[----:B------:R-:W-:Y:S01]  /*6240*/  IMAD.MOV.U32 R4, RZ, RZ, R27 ;  /* 0x000000ffff047224 */ /* 0x000fe200078e001b */
[----:B---3--:R-:W-:Y:S04]  /*6250*/  STL [R1+0xe30], R24 ;  /* 0x000e301801007387 */ /* 0x008fe80000100800 */
[----:B------:R0:W-:Y:S02]  /*6260*/  STL.64 [R1+0x4f8], R4 ;  /* 0x0004f80401007387 */ /* 0x0001e40000100a00 */
[----:B0-----:R-:W-:-:S05]  /*6270*/  IMAD.WIDE R4, R25, 0x2, R4 ;  /* 0x0000000219047825 */ /* 0x001fca00078e0204 */
[----:B------:R0:W2:Y:S01]  /*6280*/  @!P0 LDG.E.U16 R23, [R4.64] ;  /* 0x0000000404178981 */ /* 0x0000a2000c1e1500 */
[----:B------:R-:W-:Y:S01]  /*6290*/  PRMT R22, RZ, 0x7610, R22 ;  /* 0x00007610ff167816 */ /* 0x000fe20000000016 */
[----:B0-----:R-:W-:Y:S02]  /*62a0*/  IMAD.MOV.U32 R4, RZ, RZ, R0 ;  /* 0x000000ffff047224 */ /* 0x001fe400078e0000 */
[----:B------:R-:W-:Y:S01]  /*62b0*/  IMAD.MOV.U32 R5, RZ, RZ, R3 ;  /* 0x000000ffff057224 */ /* 0x000fe200078e0003 */
[----:B--2---:R-:W-:Y:S04]  /*62c0*/  STL [R1+0xe34], R23 ;  /* 0x000e341701007387 */ /* 0x004fe80000100800 */
[----:B------:R-:W2:Y:S04]  /*62d0*/  LDL.LU R27, [R1+0x4b4] ;  /* 0x0004b400011b7983 */ /* 0x000ea80000300800 */
[----:B------:R-:W3:Y:S04]  /*62e0*/  LDL.LU R0, [R1+0x4b8] ;  /* 0x0004b80001007983 */ /* 0x000ee80000300800 */
[----:B------:R0:W-:Y:S02]  /*62f0*/  STL.64 [R1+0x4f0], R4 ;  /* 0x0004f00401007387 */ /* 0x0001e40000100a00 */
[----:B0-----:R-:W-:-:S05]  /*6300*/  IMAD.WIDE R4, R25, 0x2, R4 ;  /* 0x0000000219047825 */ /* 0x001fca00078e0204 */
[----:B------:R4:W3:Y:S01]  /*6310*/  @!P0 LDG.E.U16 R22, [R4.64] ;  /* 0x0000000404168981 */ /* 0x0008e2000c1e1500 */
[----:B------:R-:W-:Y:S02]  /*6320*/  LOP3.LUT R28, R28, 0x10, RZ, 0x3c, !PT ;  /* 0x000000101c1c7812 */ /* 0x000fe400078e3cff */
[----:B------:R-:W-:Y:S01]  /*6330*/  PRMT R21, RZ, 0x7610, R21 ;  /* 0x00007610ff157816 */ /* 0x000fe20000000015 */
[----:B----4-:R-:W-:Y:S02]  /*6340*/  IMAD.MOV.U32 R4, RZ, RZ, R2 ;  /* 0x000000ffff047224 */ /* 0x010fe400078e0002 */
[----:B------:R-:W-:Y:S01]  /*6350*/  IMAD.MOV.U32 R5, RZ, RZ, R26 ;  /* 0x000000ffff057224 */ /* 0x000fe200078e001a */
[----:B------:R-:W-:Y:S04]  /*6360*/  STS.U16 [R28+0x200], R12 ;  /* 0x0002000c1c007388 */ /* 0x000fe80000000400 */
[----:B------:R-:W-:Y:S04]  /*6370*/  STS.U16 [R28+0x1200], R13 ;  /* 0x0012000d1c007388 */ /* 0x000fe80000000400 */
[----:B------:R-:W-:Y:S04]  /*6380*/  STS.U16 [R28+0x2200], R14 ;  /* 0x0022000e1c007388 */ /* 0x000fe80000000400 */
[----:B------:R3:W-:Y:S01]  /*6390*/  STS.U16 [R28+0x3200], R15 ;  /* 0x0032000f1c007388 */ /* 0x0007e20000000400 */
[----:B------:R-:W-:Y:S01]  /*63a0*/  PRMT R20, RZ, 0x7610, R20 ;  /* 0x00007610ff147816 */ /* 0x000fe20000000014 */
[----:B--2---:R-:W-:-:S02]  /*63b0*/  IMAD.MOV.U32 R29, RZ, RZ, R27 ;  /* 0x000000ffff1d7224 */ /* 0x004fc400078e001b */
[----:B---3--:R-:W-:Y:S01]  /*63c0*/  IMAD.MOV.U32 R28, RZ, RZ, R0 ;  /* 0x000000ffff1c7224 */ /* 0x008fe200078e0000 */
[----:B------:R-:W-:Y:S04]  /*63d0*/  STL [R1+0xe38], R22 ;  /* 0x000e381601007387 */ /* 0x000fe80000100800 */
[----:B------:R-:W2:Y:S04]  /*63e0*/  LDL.LU R26, [R1+0x4bc] ;  /* 0x0004bc00011a7983 */ /* 0x000ea80000300800 */
[----:B------:R0:W-:Y:S04]  /*63f0*/  STL.64 [R1+0x4e8], R4 ;  /* 0x0004e80401007387 */ /* 0x0001e80000100a00 */
[----:B------:R-:W3:Y:S04]  /*6400*/  LDL.LU R24, [R1+0x4c0] ;  /* 0x0004c00001187983 */ /* 0x000ee80000300800 */
[----:B------:R-:W4:Y:S01]  /*6410*/  LDL.LU R23, [R1+0x4c4] ;  /* 0x0004c40001177983 */ /* 0x000f220000300800 */
[----:B0-----:R-:W-:-:S03]  /*6420*/  IMAD.WIDE R4, R25, 0x2, R4 ;  /* 0x0000000219047825 */ /* 0x001fc600078e0204 */
[----:B------:R-:W2:Y:S04]  /*6430*/  LDL.LU R2, [R1+0x4c8] ;  /* 0x0004c80001027983 */ /* 0x000ea80000300800 */
[----:B------:R0:W2:Y:S02]  /*6440*/  @!P0 LDG.E.U16 R21, [R4.64] ;  /* 0x0000000404158981 */ /* 0x0000a4000c1e1500 */
[----:B0-----:R-:W-:-:S05]  /*6450*/  IMAD.WIDE R4, R25, 0x2, R28 ;  /* 0x0000000219047825 */ /* 0x001fca00078e021c */
[----:B------:R-:W3:Y:S04]  /*6460*/  @!P0 LDG.E.U16 R20, [R4.64] ;  /* 0x0000000404148981 */ /* 0x000ee8000c1e1500 */
[----:B------:R-:W0:Y:S01]  /*6470*/  S2R R3, SR_TID.X ;  /* 0x0000000000037919 */ /* 0x000e220000002100 */
[----:B------:R-:W-:Y:S02]  /*6480*/  PRMT R19, RZ, 0x7610, R19 ;  /* 0x00007610ff137816 */ /* 0x000fe40000000013 */
[----:B0-----:R-:W-:-:S05]  /*6490*/  LOP3.LUT R3, R3, 0xff, RZ, 0xc0, !PT ;  /* 0x000000ff03037812 */ /* 0x001fca00078ec0ff */
[----:B------:R-:W-:-:S05]  /*64a0*/  IMAD.SHL.U32 R3, R3, 0x2, RZ ;  /* 0x0000000203037824 */ /* 0x000fca00078e00ff */
[----:B------:R-:W-:-:S05]  /*64b0*/  LOP3.LUT R3, R3, 0x20, RZ, 0x3c, !PT ;  /* 0x0000002003037812 */ /* 0x000fca00078e3cff */
[----:B------:R-:W-:Y:S04]  /*64c0*/  STS.U16 [R3+0x400], R16 ;  /* 0x0004001003007388 */ /* 0x000fe80000000400 */
[----:B------:R0:W-:Y:S02]  /*64d0*/  STS.U16 [R3+0x1400], R18 ;  /* 0x0014001203007388 */ /* 0x0001e40000000400 */
[----:B0-----:R-:W-:Y:S02]  /*64e0*/  PRMT R18, RZ, 0x7610, R18 ;  /* 0x00007610ff127816 */ /* 0x001fe40000000012 */
[----:B--2---:R-:W-:Y:S04]  /*64f0*/  STL [R1+0xe3c], R21 ;  /* 0x000e3c1501007387 */ /* 0x004fe80000100800 */
[----:B------:R3:W-:Y:S04]  /*6500*/  STL.64 [R1+0x4e0], R28 ;  /* 0x0004e01c01007387 */ /* 0x0007e80000100a00 */
[----:B------:R-:W2:Y:S04]  /*6510*/  LDL.LU R22, [R1+0x4cc] ;  /* 0x0004cc0001167983 */ /* 0x000ea80000300800 */
[----:B------:R-:W2:Y:S01]  /*6520*/  LDL.LU R0, [R1+0x570] ;  /* 0x0005700001007983 */ /* 0x000ea20000300800 */
[----:B---3--:R-:W-:-:S03]  /*6530*/  IMAD.MOV.U32 R28, RZ, RZ, R24 ;  /* 0x000000ffff1c7224 */ /* 0x008fc600078e0018 */
[----:B------:R-:W3:Y:S01]  /*6540*/  LDL.LU R27, [R1+0xc] ;  /* 0x00000c00011b7983 */ /* 0x000ee20000300800 */
[----:B------:R-:W-:Y:S02]  /*6550*/  IMAD.MOV.U32 R29, RZ, RZ, R26 ;  /* 0x000000ffff1d7224 */ /* 0x000fe400078e001a */
[----:B----4-:R-:W-:Y:S01]  /*6560*/  IMAD.MOV.U32 R21, RZ, RZ, R23 ;  /* 0x000000ffff157224 */ /* 0x010fe200078e0017 */
[----:B------:R0:W-:Y:S01]  /*6570*/  STL [R1+0xe40], R20 ;  /* 0x000e401401007387 */ /* 0x0001e20000100800 */
[----:B------:R-:W-:-:S05]  /*6580*/  IMAD.WIDE R4, R25, 0x2, R28 ;  /* 0x0000000219047825 */ /* 0x000fca00078e021c */
[----:B------:R1:W4:Y:S01]  /*6590*/  @!P0 LDG.E.U16 R19, [R4.64] ;  /* 0x0000000404138981 */ /* 0x000322000c1e1500 */
[----:B0-----:R-:W-:-:S04]  /*65a0*/  IMAD.MOV.U32 R20, RZ, RZ, R2 ;  /* 0x000000ffff147224 */ /* 0x001fc800078e0002 */
[----:B-1----:R-:W-:-:S05]  /*65b0*/  IMAD.WIDE R4, R25, 0x2, R20 ;  /* 0x0000000219047825 */ /* 0x002fca00078e0214 */
[----:B------:R2:W3:Y:S04]  /*65c0*/  @!P0 LDG.E.U16 R18, [R4.64] ;  /* 0x0000000404128981 */ /* 0x0004e8000c1e1500 */
[----:B------:R-:W-:Y:S04]  /*65d0*/  STL.64 [R1+0x4d8], R28 ;  /* 0x0004d81c01007387 */ /* 0x000fe80000100a00 */
[----:B------:R0:W-:Y:S02]  /*65e0*/  STS.U16 [R3+0x2400], R17 ;  /* 0x0024001103007388 */ /* 0x0001e40000000400 */
[----:B0-----:R-:W-:Y:S01]  /*65f0*/  PRMT R17, RZ, 0x7610, R17 ;  /* 0x00007610ff117816 */ /* 0x001fe20000000011 */
[----:B--2---:R-:W-:-:S02]  /*6600*/  IMAD.MOV.U32 R5, RZ, RZ, R22 ;  /* 0x000000ffff057224 */ /* 0x004fc400078e0016 */
[----:B------:R-:W-:Y:S01]  /*6610*/  IMAD.MOV.U32 R4, RZ, RZ, R0 ;  /* 0x000000ffff047224 */ /* 0x000fe200078e0000 */
[----:B----4-:R-:W-:Y:S04]  /*6620*/  STL [R1+0xe44], R19 ;  /* 0x000e441301007387 */ /* 0x010fe80000100800 */
[----:B------:R-:W2:Y:S04]  /*6630*/  LDL.LU R28, [R1+0x4] ;  /* 0x00000400011c7983 */ /* 0x000ea80000300800 */
[----:B------:R0:W-:Y:S04]  /*6640*/  STL.64 [R1+0x4d0], R20 ;  /* 0x0004d01401007387 */ /* 0x0001e80000100a00 */
[----:B0-----:R-:W4:Y:S04]  /*6650*/  LDL.LU R21, [R1+0x574] ;  /* 0x0005740001157983 */ /* 0x001f280000300800 */
[----:B------:R-:W2:Y:S04]  /*6660*/  LDL.LU R2, [R1+0x578] ;  /* 0x0005780001027983 */ /* 0x000ea80000300800 */
[----:B---3--:R0:W-:Y:S04]  /*6670*/  STL [R1+0xe48], R18 ;  /* 0x000e481201007387 */ /* 0x0081e80000100800 */
[----:B------:R-:W3:Y:S04]  /*6680*/  LDL.LU R19, [R1+0x57c] ;  /* 0x00057c0001137983 */ /* 0x000ee80000300800 */
[----:B------:R-:W3:Y:S04]  /*6690*/  LDL.LU R0, [R1+0x580] ;  /* 0x0005800001007983 */ /* 0x000ee80000300800 */
[----:B------:R-:W3:Y:S04]  /*66a0*/  LDL.LU R24, [R1+0x10] ;  /* 0x0000100001187983 */ /* 0x000ee80000300800 */
[----:B------:R1:W-:Y:S04]  /*66b0*/  STL.64 [R1+0x4c8], R4 ;  /* 0x0004c80401007387 */ /* 0x0003e80000100a00 */
[----:B------:R1:W-:Y:S04]  /*66c0*/  STS.U16 [R3+0x3400], R6 ;  /* 0x0034000603007388 */ /* 0x0003e80000000400 */
[----:B0-----:R-:W3:Y:S01]  /*66d0*/  LDL.LU R18, [R1+0x584] ;  /* 0x0005840001127983 */ /* 0x001ee20000300800 */
[----:B-1----:R-:W-:-:S05]  /*66e0*/  IMAD.WIDE R4, R25, 0x2, R4 ;  /* 0x0000000219047825 */ /* 0x002fca00078e0204 */
[----:B------:R4:W3:Y:S04]  /*66f0*/  @!P0 LDG.E.U16 R17, [R4.64] ;  /* 0x0000000404118981 */ /* 0x0008e8000c1e1500 */
[----:B------:R-:W0:Y:S01]  /*6700*/  S2R R3, SR_TID.X ;  /* 0x0000000000037919 */ /* 0x000e220000002100 */
[----:B------:R-:W-:Y:S02]  /*6710*/  PRMT R16, RZ, 0x7610, R16 ;  /* 0x00007610ff107816 */ /* 0x000fe40000000010 */
[----:B0-----:R-:W-:-:S05]  /*6720*/  LOP3.LUT R3, R3, 0xff, RZ, 0xc0, !PT ;  /* 0x000000ff03037812 */ /* 0x001fca00078ec0ff */
[----:B------:R-:W-:Y:S02]  /*6730*/  IMAD.SHL.U32 R20, R3, 0x2, RZ ;  /* 0x0000000203147824 */ /* 0x000fe400078e00ff */
[----:B------:R-:W3:Y:S01]  /*6740*/  LDL.LU R3, [R1+0x588] ;  /* 0x0005880001037983 */ /* 0x000ee20000300800 */
[----:B----4-:R-:W-:Y:S02]  /*6750*/  IMAD.MOV.U32 R5, RZ, RZ, R21 ;  /* 0x000000ffff057224 */ /* 0x010fe400078e0015 */
[----:B--2---:R-:W-:Y:S01]  /*6760*/  IMAD.MOV.U32 R4, RZ, RZ, R2 ;  /* 0x000000ffff047224 */ /* 0x004fe200078e0002 */
[----:B---3--:R-:W-:Y:S04]  /*6770*/  STL [R1+0xe4c], R17 ;  /* 0x000e4c1101007387 */ /* 0x008fe80000100800 */
[----:B------:R-:W2:Y:S04]  /*6780*/  LDL.LU R2, [R1+0x34] ;  /* 0x0000340001027983 */ /* 0x000ea80000300800 */
[----:B------:R0:W-:Y:S02]  /*6790*/  STL.64 [R1+0x4c0], R4 ;  /* 0x0004c00401007387 */ /* 0x0001e40000100a00 */
[----:B0-----:R-:W-:-:S05]  /*67a0*/  IMAD.WIDE R4, R25, 0x2, R4 ;  /* 0x0000000219047825 */ /* 0x001fca00078e0204 */
[----:B------:R0:W3:Y:S01]  /*67b0*/  @!P0 LDG.E.U16 R16, [R4.64] ;  /* 0x0000000404108981 */ /* 0x0000e2000c1e1500 */
[----:B------:R-:W-:Y:S02]  /*67c0*/  IMAD.MOV.U32 R22, RZ, RZ, R0 ;  /* 0x000000ffff167224 */ /* 0x000fe400078e0000 */
[----:B------:R-:W-:Y:S01]  /*67d0*/  IMAD.MOV.U32 R23, RZ, RZ, R19 ;  /* 0x000000ffff177224 */ /* 0x000fe200078e0013 */
[----:B------:R-:W-:Y:S02]  /*67e0*/  PRMT R15, RZ, 0x7610, R15 ;  /* 0x00007610ff0f7816 */ /* 0x000fe4000000000f */
[----:B------:R-:W-:Y:S01]  /*67f0*/  LOP3.LUT R20, R20, 0x30, RZ, 0x3c, !PT ;  /* 0x0000003014147812 */ /* 0x000fe200078e3cff */
[----:B0-----:R-:W-:-:S04]  /*6800*/  IMAD.WIDE R4, R25, 0x2, R22 ;  /* 0x0000000219047825 */ /* 0x001fc800078e0216 */
[----:B------:R-:W-:Y:S04]  /*6810*/  STS.U16 [R20+0x600], R27 ;  /* 0x0006001b14007388 */ /* 0x000fe80000000400 */
[----:B------:R0:W4:Y:S01]  /*6820*/  @!P0 LDG.E.U16 R15, [R4.64] ;  /* 0x00000004040f8981 */ /* 0x000122000c1e1500 */
[----:B------:R-:W-:Y:S01]  /*6830*/  PRMT R14, RZ, 0x7610, R14 ;  /* 0x00007610ff0e7816 */ /* 0x000fe2000000000e */
[----:B0-----:R-:W-:Y:S02]  /*6840*/  IMAD.MOV.U32 R4, RZ, RZ, R3 ;  /* 0x000000ffff047224 */ /* 0x001fe400078e0003 */
[----:B------:R-:W-:Y:S01]  /*6850*/  IMAD.MOV.U32 R5, RZ, RZ, R18 ;  /* 0x000000ffff057224 */ /* 0x000fe200078e0012 */
[----:B---3--:R0:W-:Y:S04]  /*6860*/  STL [R1+0xe60], R16 ;  /* 0x000e601001007387 */ /* 0x0081e80000100800 */
[----:B0-----:R-:W3:Y:S04]  /*6870*/  LDL.LU R16, [R1+0x58c] ;  /* 0x00058c0001107983 */ /* 0x001ee80000300800 */
[----:B------:R-:W2:Y:S04]  /*6880*/  LDL.LU R0, [R1+0x590] ;  /* 0x0005900001007983 */ /* 0x000ea80000300800 */
[----:B------:R-:W-:Y:S04]  /*6890*/  STL.64 [R1+0x4b8], R22 ;  /* 0x0004b81601007387 */ /* 0x000fe80000100a00 */
[----:B------:R-:W4:Y:S04]  /*68a0*/  LDL.LU R29, [R1+0x1c] ;  /* 0x00001c00011d7983 */ /* 0x000f280000300800 */
[----:B------:R-:W4:Y:S04]  /*68b0*/  LDL.LU R27, [R1+0x24] ;  /* 0x00002400011b7983 */ /* 0x000f280000300800 */
[----:B------:R0:W-:Y:S04]  /*68c0*/  STL.64 [R1+0x4b0], R4 ;  /* 0x0004b00401007387 */ /* 0x0001e80000100a00 */
[----:B------:R-:W4:Y:S04]  /*68d0*/  LDL.LU R19, [R1+0x594] ;  /* 0x0005940001137983 */ /* 0x000f280000300800 */
[----:B------:R-:W4:Y:S01]  /*68e0*/  LDL.LU R3, [R1+0x598] ;  /* 0x0005980001037983 */ /* 0x000f220000300800 */
[----:B0-----:R-:W-:-:S03]  /*68f0*/  IMAD.WIDE R4, R25, 0x2, R4 ;  /* 0x0000000219047825 */ /* 0x001fc600078e0204 */
[----:B------:R-:W-:Y:S04]  /*6900*/  STS.U16 [R20+0x1600], R7 ;  /* 0x0016000714007388 */ /* 0x000fe80000000400 */
[----:B------:R3:W4:Y:S04]  /*6910*/  @!P0 LDG.E.U16 R14, [R4.64] ;  /* 0x00000004040e8981 */ /* 0x000728000c1e1500 */
[----:B------:R0:W-:Y:S01]  /*6920*/  STS.U16 [R20+0x2600], R28 ;  /* 0x0026001c14007388 */ /* 0x0001e20000000400 */
[----:B------:R-:W-:-:S03]  /*6930*/  PRMT R13, RZ, 0x7610, R13 ;  /* 0x00007610ff0d7816 */ /* 0x000fc6000000000d */
[----:B------:R-:W4:Y:S04]  /*6940*/  LDL.LU R26, [R1+0x28] ;  /* 0x00002800011a7983 */ /* 0x000f280000300800 */
[----:B0-----:R-:W0:Y:S04]  /*6950*/  S2R R28, SR_TID.X ;  /* 0x00000000001c7919 */ /* 0x001e280000002100 */
[----:B------:R-:W-:Y:S01]  /*6960*/  STS.U16 [R20+0x3600], R24 ;  /* 0x0036001814007388 */ /* 0x000fe20000000400 */
[----:B------:R-:W-:Y:S02]  /*6970*/  PRMT R12, RZ, 0x7610, R12 ;  /* 0x00007610ff0c7816 */ /* 0x000fe4000000000c */
[----:B0-----:R-:W-:Y:S01]  /*6980*/  LOP3.LUT R28, R28, 0xff, RZ, 0xc0, !PT ;  /* 0x000000ff1c1c7812 */ /* 0x001fe200078ec0ff */
[----:B---3--:R-:W-:-:S02]  /*6990*/  IMAD.MOV.U32 R5, RZ, RZ, R16 ;  /* 0x000000ffff057224 */ /* 0x008fc400078e0010 */
[----:B--2---:R-:W-:Y:S02]  /*69a0*/  IMAD.MOV.U32 R4, RZ, RZ, R0 ;  /* 0x000000ffff047224 */ /* 0x004fe400078e0000 */
[----:B------:R-:W-:-:S05]  /*69b0*/  IMAD.SHL.U32 R16, R28, 0x2, RZ ;  /* 0x000000021c107824 */ /* 0x000fca00078e00ff */
[----:B------:R-:W-:-:S05]  /*69c0*/  LOP3.LUT R16, R16, 0x40, RZ, 0x3c, !PT ;  /* 0x0000004010107812 */ /* 0x000fca00078e3cff */
[----:B------:R-:W-:Y:S04]  /*69d0*/  STS.U16 [R16+0x800], R2 ;  /* 0x0008000210007388 */ /* 0x000fe80000000400 */
[----:B----4-:R-:W-:Y:S04]  /*69e0*/  STL.64 [R1+0xe50], R14 ;  /* 0x000e500e01007387 */ /* 0x010fe80000100a00 */
[----:B------:R-:W2:Y:S04]  /*69f0*/  LDL.LU R18, [R1+0x59c] ;  /* 0x00059c0001127983 */ /* 0x000ea80000300800 */
[----:B------:R0:W-:Y:S04]  /*6a00*/  STL.64 [R1+0x4a8], R4 ;  /* 0x0004a80401007387 */ /* 0x0001e80000100a00 */
[----:B------:R-:W3:Y:S04]  /*6a10*/  LDL.LU R17, [R1+0x5a0] ;  /* 0x0005a00001117983 */ /* 0x000ee80000300800 */
[----:B------:R-:W4:Y:S01]  /*6a20*/  LDL.LU R0, [R1+0x5a8] ;  /* 0x0005a80001007983 */ /* 0x000f220000300800 */
[----:B0-----:R-:W-:-:S03]  /*6a30*/  IMAD.WIDE R4, R25, 0x2, R4 ;  /* 0x0000000219047825 */ /* 0x001fc600078e0204 */
[----:B------:R-:W4:Y:S04]  /*6a40*/  LDL.LU R28, [R1+0x460] ;  /* 0x00046000011c7983 */ /* 0x000f280000300800 */
[----:B------:R0:W4:Y:S04]  /*6a50*/  @!P0 LDG.E.U16 R13, [R4.64] ;  /* 0x00000004040d8981 */ /* 0x000128000c1e1500 */
[----:B------:R-:W4:Y:S01]  /*6a60*/  LDL.LU R2, [R1+0x5a4] ;  /* 0x0005a40001027983 */ /* 0x000f220000300800 */
[----:B0-----:R-:W-:Y:S02]  /*6a70*/  IMAD.MOV.U32 R4, RZ, RZ, R3 ;  /* 0x000000ffff047224 */ /* 0x001fe400078e0003 */
[----:B------:R-:W-:Y:S01]  /*6a80*/  IMAD.MOV.U32 R5, RZ, RZ, R19 ;  /* 0x000000ffff057224 */ /* 0x000fe200078e0013 */
[----:B------:R-:W4:Y:S04]  /*6a90*/  LDL.LU R3, [R1+0x38] ;  /* 0x0000380001037983 */ /* 0x000f280000300800 */
[----:B------:R0:W-:Y:S04]  /*6aa0*/  STL.64 [R1+0x4a0], R4 ;  /* 0x0004a00401007387 */ /* 0x0001e80000100a00 */
[----:B------:R-:W4:Y:S04]  /*6ab0*/  LDL.LU R15, [R1+0x5b0] ;  /* 0x0005b000010f7983 */ /* 0x000f280000300800 */
[----:B------:R-:W4:Y:S01]  /*6ac0*/  LDL.LU R14, [R1+0x5b4] ;  /* 0x0005b400010e7983 */ /* 0x000f220000300800 */
[----:B0-----:R-:W-:-:S05]  /*6ad0*/  IMAD.WIDE R4, R25, 0x2, R4 ;  /* 0x0000000219047825 */ /* 0x001fca00078e0204 */
[----:B------:R2:W4:Y:S01]  /*6ae0*/  @!P0 LDG.E.U16 R12, [R4.64] ;  /* 0x00000004040c8981 */ /* 0x000522000c1e1500 */
[----:B------:R-:W-:Y:S01]  /*6af0*/  PRMT R11, RZ, 0x7610, R11 ;  /* 0x00007610ff0b7816 */ /* 0x000fe2000000000b */
[----:B--2---:R-:W-:Y:S02]  /*6b00*/  IMAD.MOV.U32 R5, RZ, RZ, R18 ;  /* 0x000000ffff057224 */ /* 0x004fe400078e0012 */
[----:B---3--:R-:W-:Y:S01]  /*6b10*/  IMAD.MOV.U32 R4, RZ, RZ, R17 ;  /* 0x000000ffff047224 */ /* 0x008fe200078e0011 */
[----:B----4-:R0:W-:Y:S04]  /*6b20*/  STL.64 [R1+0xe58], R12 ;  /* 0x000e580c01007387 */ /* 0x0101e80000100a00 */
[----:B------:R1:W-:Y:S04]  /*6b30*/  STL.64 [R1+0x498], R4 ;  /* 0x0004980401007387 */ /* 0x0003e80000100a00 */
[----:B0-----:R-:W2:Y:S04]  /*6b40*/  LDL.LU R13, [R1+0x5bc] ;  /* 0x0005bc00010d7983 */ /* 0x001ea80000300800 */
[----:B------:R-:W3:Y:S01]  /*6b50*/  LDL.LU R12, [R1+0x5c0] ;  /* 0x0005c000010c7983 */ /* 0x000ee20000300800 */
[----:B-1----:R-:W-:-:S05]  /*6b60*/  IMAD.WIDE R4, R25, 0x2, R4 ;  /* 0x0000000219047825 */ /* 0x002fca00078e0204 */
[----:B------:R0:W4:Y:S02]  /*6b70*/  @!P0 LDG.E.U16 R11, [R4.64] ;  /* 0x00000004040b8981 */ /* 0x000124000c1e1500 */
[----:B0-----:R-:W-:Y:S02]  /*6b80*/  IMAD.MOV.U32 R5, RZ, RZ, R2 ;  /* 0x000000ffff057224 */ /* 0x001fe400078e0002 */
[----:B------:R-:W-:Y:S01]  /*6b90*/  IMAD.MOV.U32 R4, RZ, RZ, R0 ;  /* 0x000000ffff047224 */ /* 0x000fe200078e0000 */
[----:B------:R-:W4:Y:S04]  /*6ba0*/  LDL.LU R2, [R1+0x5c4] ;  /* 0x0005c40001027983 */ /* 0x000f280000300800 */
[----:B------:R-:W4:Y:S04]  /*6bb0*/  LDL.LU R0, [R1+0x5c8] ;  /* 0x0005c80001007983 */ /* 0x000f280000300800 */
[----:B------:R-:W-:Y:S04]  /*6bc0*/  STS.U16 [R16+0x1800], R29 ;  /* 0x0018001d10007388 */ /* 0x000fe80000000400 */
[----:B------:R0:W-:Y:S01]  /*6bd0*/  STS.U16 [R16+0x2800], R27 ;  /* 0x0028001b10007388 */ /* 0x0001e20000000400 */
[----:B------:R-:W-:-:S03]  /*6be0*/  PRMT R10, RZ, 0x7610, R10 ;  /* 0x00007610ff0a7816 */ /* 0x000fc6000000000a */
[----:B------:R1:W-:Y:S04]  /*6bf0*/  STL.64 [R1+0x490], R4 ;  /* 0x0004900401007387 */ /* 0x0003e80000100a00 */
[----:B0-----:R-:W0:Y:S01]  /*6c00*/  S2R R27, SR_TID.X ;  /* 0x00000000001b7919 */ /* 0x001e220000002100 */
[----:B-1----:R-:W-:-:S05]  /*6c10*/  IMAD.WIDE R4, R25, 0x2, R4 ;  /* 0x0000000219047825 */ /* 0x002fca00078e0204 */
[----:B------:R1:W4:Y:S01]  /*6c20*/  @!P0 LDG.E.U16 R10, [R4.64] ;  /* 0x00000004040a8981 */ /* 0x000322000c1e1500 */
[----:B------:R-:W-:Y:S01]  /*6c30*/  PRMT R9, RZ, 0x7610, R9 ;  /* 0x00007610ff097816 */ /* 0x000fe20000000009 */
[----:B-1----:R-:W-:Y:S02]  /*6c40*/  IMAD.MOV.U32 R4, RZ, RZ, R14 ;  /* 0x000000ffff047224 */ /* 0x002fe400078e000e */
[----:B------:R-:W-:-:S05]  /*6c50*/  IMAD.MOV.U32 R5, RZ, RZ, R15 ;  /* 0x000000ffff057224 */ /* 0x000fca00078e000f */
[----:B------:R1:W-:Y:S01]  /*6c60*/  STL.64 [R1+0x488], R4 ;  /* 0x0004880401007387 */ /* 0x0003e20000100a00 */
[----:B0-----:R-:W-:-:S03]  /*6c70*/  LOP3.LUT R27, R27, 0xff, RZ, 0xc0, !PT ;  /* 0x000000ff1b1b7812 */ /* 0x001fc600078ec0ff */
[----:B------:R-:W4:Y:S01]  /*6c80*/  LDL.LU R22, [R1+0x3c] ;  /* 0x00003c0001167983 */ /* 0x000f220000300800 */
[----:B------:R-:W-:-:S03]  /*6c90*/  PRMT R8, RZ, 0x7610, R8 ;  /* 0x00007610ff087816 */ /* 0x000fc60000000008 */
[----:B------:R-:W4:Y:S01]  /*6ca0*/  LDL.LU R19, [R1+0x48] ;  /* 0x0000480001137983 */ /* 0x000f220000300800 */
[----:B-1----:R-:W-:-:S05]  /*6cb0*/  IMAD.WIDE R4, R25, 0x2, R4 ;  /* 0x0000000219047825 */ /* 0x002fca00078e0204 */
[----:B------:R2:W4:Y:S04]  /*6cc0*/  @!P0 LDG.E.U16 R9, [R4.64] ;  /* 0x0000000404098981 */ /* 0x000528000c1e1500 */
[----:B------:R0:W-:Y:S02]  /*6cd0*/  STS.U16 [R16+0x3800], R26 ;  /* 0x0038001a10007388 */ /* 0x0001e40000000400 */
[----:B0-----:R-:W-:-:S05]  /*6ce0*/  IMAD.SHL.U32 R16, R27, 0x2, RZ ;  /* 0x000000021b107824 */ /* 0x001fca00078e00ff */
[----:B------:R-:W-:-:S05]  /*6cf0*/  LOP3.LUT R16, R16, 0x50, RZ, 0x3c, !PT ;  /* 0x0000005010107812 */ /* 0x000fca00078e3cff */
[----:B------:R-:W-:Y:S04]  /*6d00*/  STS.U16 [R16+0xa00], R28 ;  /* 0x000a001c10007388 */ /* 0x000fe80000000400 */
[----:B------:R-:W-:Y:S01]  /*6d10*/  STS.U16 [R16+0x1a00], R3 ;  /* 0x001a000310007388 */ /* 0x000fe20000000400 */
[----:B------:R-:W-:Y:S01]  /*6d20*/  PRMT R7, RZ, 0x7610, R7 ;  /* 0x00007610ff077816 */ /* 0x000fe20000000007 */
[----:B--2---:R-:W-:Y:S02]  /*6d30*/  IMAD.MOV.U32 R5, RZ, RZ, R13 ;  /* 0x000000ffff057224 */ /* 0x004fe400078e000d */
[----:B---3--:R-:W-:-:S05]  /*6d40*/  IMAD.MOV.U32 R4, RZ, RZ, R12 ;  /* 0x000000ffff047224 */ /* 0x008fca00078e000c */
[----:B------:R0:W-:Y:S04]  /*6d50*/  STL.64 [R1+0x480], R4 ;  /* 0x0004800401007387 */ /* 0x0001e80000100a00 */
[----:B------:R-:W2:Y:S04]  /*6d60*/  LDL.LU R13, [R1+0x5d8] ;  /* 0x0005d800010d7983 */ /* 0x000ea80000300800 */
[----:B------:R-:W2:Y:S01]  /*6d70*/  LDL.LU R12, [R1+0x5dc] ;  /* 0x0005dc00010c7983 */ /* 0x000ea20000300800 */
[----:B0-----:R-:W-:-:S03]  /*6d80*/  IMAD.WIDE R4, R25, 0x2, R4 ;  /* 0x0000000219047825 */ /* 0x001fc600078e0204 */
[----:B------:R-:W3:Y:S04]  /*6d90*/  LDL.LU R15, [R1+0x464] ;  /* 0x00046400010f7983 */ /* 0x000ee80000300800 */
[----:B------:R4:W2:Y:S02]  /*6da0*/  @!P0 LDG.E.U16 R8, [R4.64] ;  /* 0x0000000404088981 */ /* 0x0008a4000c1e1500 */
[----:B----4-:R-:W-:Y:S02]  /*6db0*/  IMAD.MOV.U32 R4, RZ, RZ, R0 ;  /* 0x000000ffff047224 */ /* 0x010fe400078e0000 */
[----:B------:R-:W-:-:S05]  /*6dc0*/  IMAD.MOV.U32 R5, RZ, RZ, R2 ;  /* 0x000000ffff057224 */ /* 0x000fca00078e0002 */
[----:B------:R0:W-:Y:S04]  /*6dd0*/  STL.64 [R1+0x478], R4 ;  /* 0x0004780401007387 */ /* 0x0001e80000100a00 */
[----:B------:R-:W4:Y:S04]  /*6de0*/  LDL.LU R14, [R1+0x5e0] ;  /* 0x0005e000010e7983 */ /* 0x000f280000300800 */
[----:B------:R-:W2:Y:S04]  /*6df0*/  LDL.LU R3, [R1+0x5e4] ;  /* 0x0005e40001037983 */ /* 0x000ea80000300800 */
[----:B------:R-:W2:Y:S04]  /*6e00*/  LDL.LU R17, [R1+0x568] ;  /* 0x0005680001117983 */ /* 0x000ea80000300800 */
[----:B------:R-:W2:Y:S04]  /*6e10*/  LDL.LU R18, [R1+0x530] ;  /* 0x0005300001127983 */ /* 0x000ea80000300800 */
[----:B------:R-:W2:Y:S01]  /*6e20*/  LDL.LU R20, [R1+0x4c] ;  /* 0x00004c0001147983 */ /* 0x000ea20000300800 */
[----:B0-----:R-:W-:-:S03]  /*6e30*/  IMAD.WIDE R4, R25, 0x2, R4 ;  /* 0x0000000219047825 */ /* 0x001fc600078e0204 */
[----:B------:R-:W2:Y:S04]  /*6e40*/  LDL.LU R21, [R1+0x56c] ;  /* 0x00056c0001157983 */ /* 0x000ea80000300800 */
        /* <DEDUP_REMOVED lines=8> */
[----:B------:R0:W2:Y:S04]  /*6ed0*/  @!P0 LDG.E.U16 R7, [R4.64] ;  /* 0x0000000404078981 */ /* 0x0000a8000c1e1500 */
[----:B0-----:R-:W2:Y:S04]  /*6ee0*/  LDL.LU R4, [R1+0x5d0] ;  /* 0x0005d00001047983 */ /* 0x001ea80000300800 */
[----:B------:R-:W2:Y:S04]  /*6ef0*/  LDL.LU R5, [R1+0x5d4] ;  /* 0x0005d40001057983 */ /* 0x000ea80000300800 */
[----:B------:R0:W-:Y:S04]  /*6f00*/  STS.U16 [R16+0x2a00], R22 ;  /* 0x002a001610007388 */ /* 0x0001e80000000400 */
[----:B0-----:R-:W0:Y:S04]  /*6f10*/  S2R R22, SR_TID.X ;  /* 0x0000000000167919 */ /* 0x001e280000002100 */
[----:B------:R1:W-:Y:S01]  /*6f20*/  STS.U16 [R16+0x3a00], R19 ;  /* 0x003a001310007388 */ /* 0x0003e20000000400 */
[----:B------:R-:W-:-:S02]  /*6f30*/  PRMT R6, RZ, 0x7610, R6 ;  /* 0x00007610ff067816 */ /* 0x000fc40000000006 */
[----:B0-----:R-:W-:-:S05]  /*6f40*/  LOP3.LUT R22, R22, 0xff, RZ, 0xc0, !PT ;  /* 0x000000ff16167812 */ /* 0x001fca00078ec0ff */
[----:B-1----:R-:W-:Y:S02]  /*6f50*/  IMAD.SHL.U32 R19, R22, 0x2, RZ ;  /* 0x0000000216137824 */ /* 0x002fe400078e00ff */
[----:B------:R-:W0:Y:S03]  /*6f60*/  S2R R22, SR_TID.X ;  /* 0x0000000000167919 */ /* 0x000e260000002100 */
[----:B------:R-:W-:-:S05]  /*6f70*/  LOP3.LUT R19, R19, 0x60, RZ, 0x3c, !PT ;  /* 0x0000006013137812 */ /* 0x000fca00078e3cff */
[----:B---3--:R4:W-:Y:S02]  /*6f80*/  STS.U16 [R19+0xc00], R15 ;  /* 0x000c000f13007388 */ /* 0x0089e40000000400 */
[----:B----4-:R-:W-:Y:S02]  /*6f90*/  IMAD.MOV.U32 R15, RZ, RZ, R14 ;  /* 0x000000ffff0f7224 */ /* 0x010fe400078e000e */
[----:B--2---:R-:W-:Y:S01]  /*6fa0*/  IMAD.MOV.U32 R14, RZ, RZ, R3 ;  /* 0x000000ffff0e7224 */ /* 0x004fe200078e0003 */
[----:B0-----:R-:W-:Y:S02]  /*6fb0*/  LOP3.LUT R3, R22, 0xff, RZ, 0xc0, !PT ;  /* 0x000000ff16037812 */ /* 0x001fe400078ec0ff */
[----:B------:R-:W-:Y:S01]  /*6fc0*/  SHF.R.U32.HI R22, RZ, 0x2, R22 ;  /* 0x00000002ff167819 */ /* 0x000fe20000011616 */
[----:B------:R-:W-:Y:S04]  /*6fd0*/  STS.U16 [R19+0x1c00], R17 ;  /* 0x001c001113007388 */ /* 0x000fe80000000400 */
[----:B------:R-:W-:Y:S04]  /*6fe0*/  STS.U16 [R19+0x2c00], R18 ;  /* 0x002c001213007388 */ /* 0x000fe80000000400 */
[----:B------:R-:W-:Y:S01]  /*6ff0*/  STS.U16 [R19+0x3c00], R20 ;  /* 0x003c001413007388 */ /* 0x000fe20000000400 */
[----:B------:R-:W-:-:S04]  /*7000*/  LOP3.LUT R5, R5, R4, RZ, 0x3c, !PT ;  /* 0x0000000405057212 */ /* 0x000fc800078e3cff */
[----:B------:R-:W-:-:S04]  /*7010*/  LOP3.LUT R4, R5, R4, RZ, 0x3c, !PT ;  /* 0x0000000405047212 */ /* 0x000fc800078e3cff */
[----:B------:R-:W-:-:S05]  /*7020*/  LOP3.LUT R5, R5, R4, RZ, 0x3c, !PT ;  /* 0x0000000405057212 */ /* 0x000fca00078e3cff */
[----:B------:R0:W-:Y:S04]  /*7030*/  STL.64 [R1+0x470], R4 ;  /* 0x0004700401007387 */ /* 0x0001e80000100a00 */
[----:B------:R-:W2:Y:S01]  /*7040*/  LDL.LU R16, [R1+0xe60] ;  /* 0x000e600001107983 */ /* 0x000ea20000300800 */
[----:B0-----:R-:W-:-:S03]  /*7050*/  IMAD.WIDE R4, R25, 0x2, R4 ;  /* 0x0000000219047825 */ /* 0x001fc600078e0204 */
[----:B------:R0:W-:Y:S04]  /*7060*/  STL.64 [R1+0x468], R12 ;  /* 0x0004680c01007387 */ /* 0x0001e80000100a00 */
[----:B------:R1:W3:Y:S01]  /*7070*/  @!P0 LDG.E.U16 R6, [R4.64] ;  /* 0x0000000404068981 */ /* 0x0002e2000c1e1500 */
[----:B0-----:R-:W-:Y:S01]  /*7080*/  IMAD.WIDE R12, R25, 0x2, R12 ;  /* 0x00000002190c7825 */ /* 0x001fe200078e020c */
[----:B-1----:R-:W-:Y:S02]  /*7090*/  PRMT R5, RZ, 0x7610, R5 ;  /* 0x00007610ff057816 */ /* 0x002fe40000000005 */
[----:B------:R-:W-:-:S04]  /*70a0*/  PRMT R4, RZ, 0x7610, R4 ;  /* 0x00007610ff047816 */ /* 0x000fc80000000004 */
[----:B------:R0:W4:Y:S04]  /*70b0*/  @!P0 LDG.E.U16 R5, [R12.64] ;  /* 0x000000040c058981 */ /* 0x000128000c1e1500 */
[----:B0-----:R-:W2:Y:S04]  /*70c0*/  LDL.LU.64 R12, [R1+0xe58] ;  /* 0x000e5800010c7983 */ /* 0x001ea80000300a00 */
[----:B------:R0:W-:Y:S02]  /*70d0*/  STL.64 [R1+0x460], R14 ;  /* 0x0004600e01007387 */ /* 0x0001e40000100a00 */
[----:B0-----:R-:W-:-:S04]  /*70e0*/  IMAD.WIDE R14, R25, 0x2, R14 ;  /* 0x00000002190e7825 */ /* 0x001fc800078e020e */
[C---:B------:R-:W-:Y:S01]  /*70f0*/  IMAD.SHL.U32 R25, R3.reuse, 0x2, RZ ;  /* 0x0000000203197824 */ /* 0x040fe200078e00ff */
[----:B------:R0:W2:Y:S01]  /*7100*/  @!P0 LDG.E.U16 R4, [R14.64] ;  /* 0x000000040e048981 */ /* 0x0000a2000c1e1500 */
[----:B------:R-:W-:-:S03]  /*7110*/  IMAD.SHL.U32 R3, R3, 0x2, RZ ;  /* 0x0000000203037824 */ /* 0x000fc600078e00ff */
[----:B------:R-:W-:Y:S01]  /*7120*/  LOP3.LUT R25, R25, 0x70, RZ, 0x3c, !PT ;  /* 0x0000007019197812 */ /* 0x000fe200078e3cff */
[----:B0-----:R-:W2:Y:S04]  /*7130*/  LDL.LU.64 R14, [R1+0xe50] ;  /* 0x000e5000010e7983 */ /* 0x001ea80000300a00 */
[----:B------:R-:W2:Y:S01]  /*7140*/  LDL.LU R17, [R1+0xe4c] ;  /* 0x000e4c0001117983 */ /* 0x000ea20000300800 */
[----:B------:R-:W-:-:S03]  /*7150*/  LOP3.LUT R3, R3, 0x30, R22, 0x78, !PT ;  /* 0x0000003003037812 */ /* 0x000fc600078e7816 */
[----:B------:R-:W2:Y:S04]  /*7160*/  LDL.LU R18, [R1+0xe48] ;  /* 0x000e480001127983 */ /* 0x000ea80000300800 */
[----:B------:R-:W2:Y:S04]  /*7170*/  LDL.LU R19, [R1+0xe44] ;  /* 0x000e440001137983 */ /* 0x000ea80000300800 */
[----:B------:R-:W2:Y:S04]  /*7180*/  LDL.LU R20, [R1+0xe40] ;  /* 0x000e400001147983 */ /* 0x000ea80000300800 */
[----:B------:R0:W-:Y:S04]  /*7190*/  STS.U16 [R25+0xe00], R21 ;  /* 0x000e001519007388 */ /* 0x0001e80000000400 */
[----:B------:R1:W-:Y:S04]  /*71a0*/  STS.U16 [R25+0x1e00], R23 ;  /* 0x001e001719007388 */ /* 0x0003e80000000400 */
[----:B------:R1:W-:Y:S04]  /*71b0*/  STS.U16 [R25+0x2e00], R24 ;  /* 0x002e001819007388 */ /* 0x0003e80000000400 */
[----:B0-----:R-:W2:Y:S04]  /*71c0*/  LDL.LU R21, [R1+0xe3c] ;  /* 0x000e3c0001157983 */ /* 0x001ea80000300800 */
[----:B------:R-:W2:Y:S04]  /*71d0*/  LDL.LU R22, [R1+0xe38] ;  /* 0x000e380001167983 */ /* 0x000ea80000300800 */
[----:B-1----:R-:W2:Y:S04]  /*71e0*/  LDL.LU R23, [R1+0xe34] ;  /* 0x000e340001177983 */ /* 0x002ea80000300800 */
        /* <DEDUP_REMOVED lines=10> */
[----:B0-----:R-:W2:Y:S04]  /*7290*/  LDL.LU R2, [R1+0xe1c] ;  /* 0x000e1c0001027983 */ /* 0x001ea80000300800 */
[----:B-1----:R-:W2:Y:S04]  /*72a0*/  LDL.LU R28, [R1+0xe18] ;  /* 0x000e1800011c7983 */ /* 0x002ea80000300800 */
[----:B------:R-:W-:Y:S04]  /*72b0*/  STS.U16 [R3+0x4800], R29 ;  /* 0x0048001d03007388 */ /* 0x000fe80000000400 */
[----:B--2---:R-:W-:Y:S04]  /*72c0*/  STS.U16 [R3+0x4a00], R28 ;  /* 0x004a001c03007388 */ /* 0x004fe80000000400 */
[----:B------:R0:W-:Y:S04]  /*72d0*/  STS.U16 [R3+0x4c00], R2 ;  /* 0x004c000203007388 */ /* 0x0001e80000000400 */
[----:B0-----:R-:W2:Y:S04]  /*72e0*/  LDL R2, [R1+0x454] ;  /* 0x0004540001027983 */ /* 0x001ea80000100800 */
[----:B------:R0:W-:Y:S04]  /*72f0*/  STS.U16 [R3+0x4e00], R0 ;  /* 0x004e000003007388 */ /* 0x0001e80000000400 */
[----:B------:R-:W-:Y:S04]  /*7300*/  STS.U16 [R3+0x5000], R27 ;  /* 0x0050001b03007388 */ /* 0x000fe80000000400 */
        /* <DEDUP_REMOVED lines=20> */
[----:B---3--:R-:W-:Y:S04]  /*7450*/  STS.U16 [R3+0x7a00], R6 ;  /* 0x007a000603007388 */ /* 0x008fe80000000400 */
[----:B----4-:R-:W-:Y:S04]  /*7460*/  STS.U16 [R3+0x7c00], R5 ;  /* 0x007c000503007388 */ /* 0x010fe80000000400 */
[----:B------:R-:W-:Y:S04]  /*7470*/  STS.U16 [R3+0x7e00], R4 ;  /* 0x007e000403007388 */ /* 0x000fe80000000400 */
[----:B------:R-:W-:Y:S06]  /*7480*/  BAR.SYNC.DEFER_BLOCKING 0x0 ;  /* 0x0000000000007b1d */ /* 0x000fec0000010000 */
[----:B0-----:R-:W3:Y:S04]  /*7490*/  LDL R0, [R1+0x450] ;  /* 0x0004500001007983 */ /* 0x001ee80000100800 */
[----:B--2---:R-:W0:Y:S04]  /*74a0*/  LDSM.16.M88.4 R4, [R2+0x4000] ;  /* 0x004000000204783b */ /* 0x004e280000000200 */
[----:B------:R-:W1:Y:S04]  /*74b0*/  LDSM.16.M88.4 R12, [R2+0x5000] ;  /* 0x00500000020c783b */ /* 0x000e680000000200 */
[----:B------:R-:W2:Y:S04]  /*74c0*/  LDSM.16.M88.4 R24, [R2+0x4800] ;  /* 0x004800000218783b */ /* 0x000ea80000000200 */
[----:B------:R-:W4:Y:S04]  /*74d0*/  LDSM.16.M88.4 R8, [R2+0x5800] ;  /* 0x005800000208783b */ /* 0x000f280000000200 */
[----:B0-----:R-:W-:Y:S04]  /*74e0*/  STL.64 [R1+0x40], R4 ;  /* 0x0000400401007387 */ /* 0x001fe80000100a00 */
[----:B------:R-:W-:Y:S04]  /*74f0*/  STL.64 [R1+0x48], R6 ;  /* 0x0000480601007387 */ /* 0x000fe80000100a00 */
[----:B------:R-:W0:Y:S04]  /*7500*/  LDSM.16.M88.4 R4, [R2+0x6000] ;  /* 0x006000000204783b */ /* 0x000e280000000200 */
[----:B-1----:R-:W-:Y:S04]  /*7510*/  STL.64 [R1+0x20], R12 ;  /* 0x0000200c01007387 */ /* 0x002fe80000100a00 */
[----:B------:R-:W-:Y:S04]  /*7520*/  STL.64 [R1+0x28], R14 ;  /* 0x0000280e01007387 */ /* 0x000fe80000100a00 */
[----:B--2---:R-:W-:Y:S04]  /*7530*/  STL.64 [R1+0x38], R26 ;  /* 0x0000381a01007387 */ /* 0x004fe80000100a00 */
[----:B----4-:R-:W-:Y:S04]  /*7540*/  STL.64 [R1+0x10], R8 ;  /* 0x0000100801007387 */ /* 0x010fe80000100a00 */
[----:B------:R-:W-:Y:S04]  /*7550*/  STL.64 [R1+0x18], R10 ;  /* 0x0000180a01007387 */ /* 0x000fe80000100a00 */
[----:B------:R1:W-:Y:S04]  /*7560*/  STL.64 [R1+0xe10], R24 ;  /* 0x000e101801007387 */ /* 0x0003e80000100a00 */
[----:B------:R-:W-:Y:S04]  /*7570*/  LDSM.16.M88.4 R8, [R2+0x7000] ;  /* 0x007000000208783b */ /* 0x000fe80000000200 */
[----:B------:R-:W-:Y:S04]  /*7580*/  LDSM.16.M88.4 R12, [R2+0x7800] ;  /* 0x00780000020c783b */ /* 0x000fe80000000200 */
[----:B0-----:R-:W-:Y:S04]  /*7590*/  STL.64 [R1], R4 ;  /* 0x0000000401007387 */ /* 0x001fe80000100a00 */
[----:B------:R-:W-:Y:S04]  /*75a0*/  STL.64 [R1+0x8], R6 ;  /* 0x0000080601007387 */ /* 0x000fe80000100a00 */
[----:B------:R-:W0:Y:S04]  /*75b0*/  LDSM.16.M88.4 R4, [R2+0x6800] ;  /* 0x006800000204783b */ /* 0x000e280000000200 */
[----:B-1----:R-:W2:Y:S04]  /*75c0*/  LDL.LU.64 R24, [R1+0x440] ;  /* 0x0004400001187983 */ /* 0x002ea80000300a00 */
[----:B------:R-:W2:Y:S04]  /*75d0*/  LDL.LU.64 R26, [R1+0x448] ;  /* 0x00044800011a7983 */ /* 0x000ea80000300a00 */
[----:B---3--:R-:W1:Y:S04]  /*75e0*/  LDSM.16.MT88.4 R20, [R0+0x80] ;  /* 0x000080000014783b */ /* 0x008e680000004200 */
[----:B------:R-:W2:Y:S04]  /*75f0*/  LDSM.16.MT88.4 R16, [R0] ;  /* 0x000000000010783b */ /* 0x000ea80000004200 */
[----:B0-----:R-:W-:Y:S04]  /*7600*/  STL.64 [R1+0xde8], R6 ;  /* 0x000de80601007387 */ /* 0x001fe80000100a00 */
[----:B------:R0:W-:Y:S04]  /*7610*/  STL.64 [R1+0xde0], R4 ;  /* 0x000de00401007387 */ /* 0x0001e80000100a00 */
[----:B0-----:R-:W3:Y:S04]  /*7620*/  LDL.64 R4, [R1+0x10] ;  /* 0x0000100001047983 */ /* 0x001ee80000100a00 */
[----:B---3--:R0:W-:Y:S04]  /*7630*/  STL.64 [R1+0xdf8], R4 ;  /* 0x000df80401007387 */ /* 0x0081e80000100a00 */
[----:B0-----:R-:W3:Y:S04]  /*7640*/  LDL.64 R4, [R1+0x20] ;  /* 0x0000200001047983 */ /* 0x001ee80000100a00 */
[----:B---3--:R0:W-:Y:S04]  /*7650*/  STL.64 [R1+0xe08], R4 ;  /* 0x000e080401007387 */ /* 0x0081e80000100a00 */
[----:B0-----:R-:W3:Y:S04]  /*7660*/  LDL.LU.64 R4, [R1+0x430] ;  /* 0x0004300001047983 */ /* 0x001ee80000300a00 */
[----:B------:R-:W3:Y:S04]  /*7670*/  LDL.LU.64 R6, [R1+0x438] ;  /* 0x0004380001067983 */ /* 0x000ee80000300a00 */
[----:B------:R-:W-:Y:S04]  /*7680*/  STL [R1+0xa14], R10 ;  /* 0x000a140a01007387 */ /* 0x000fe80000100800 */
[----:B------:R-:W-:Y:S04]  /*7690*/  STL [R1+0xa10], R11 ;  /* 0x000a100b01007387 */ /* 0x000fe80000100800 */
[----:B------:R0:W-:Y:S04]  /*76a0*/  STL.64 [R1+0xe00], R8 ;  /* 0x000e000801007387 */ /* 0x0001e80000100a00 */
[----:B0-----:R-:W4:Y:S04]  /*76b0*/  LDL.LU.64 R8, [R1+0x420] ;  /* 0x0004200001087983 */ /* 0x001f280000300a00 */
[----:B------:R-:W4:Y:S04]  /*76c0*/  LDL.LU.64 R10, [R1+0x428] ;  /* 0x00042800010a7983 */ /* 0x000f280000300a00 */
[----:B------:R-:W-:Y:S04]  /*76d0*/  STL [R1+0xa8c], R14 ;  /* 0x000a8c0e01007387 */ /* 0x000fe80000100800 */
[----:B------:R-:W-:Y:S04]  /*76e0*/  STL [R1+0xa88], R15 ;  /* 0x000a880f01007387 */ /* 0x000fe80000100800 */
[----:B------:R0:W-:Y:S04]  /*76f0*/  STL.64 [R1+0xdf0], R12 ;  /* 0x000df00c01007387 */ /* 0x0001e80000100a00 */
[----:B0-----:R-:W2:Y:S04]  /*7700*/  LDL.LU.64 R12, [R1+0x3c0] ;  /* 0x0003c000010c7983 */ /* 0x001ea80000300a00 */
[----:B------:R-:W2:Y:S04]  /*7710*/  LDL.LU.64 R14, [R1+0x3c8] ;  /* 0x0003c800010e7983 */ /* 0x000ea80000300a00 */
[----:B-1----:R-:W-:Y:S04]  /*7720*/  STL.64 [R1+0xdc0], R22 ;  /* 0x000dc01601007387 */ /* 0x002fe80000100a00 */
[----:B------:R0:W-:Y:S04]  /*7730*/  STL.64 [R1+0xdb8], R20 ;  /* 0x000db81401007387 */ /* 0x0001e80000100a00 */
[----:B0-----:R-:W2:Y:S02]  /*7740*/  LDL.64 R20, [R1+0x40] ;  /* 0x0000400001147983 */ /* 0x001ea40000100a00 */
[----:B--2---:R-:W-:Y:S11]  /*7750*/  HMMA.16816.F32 R24, R16, R20, R24 ;  /* 0x000000141018723c */ /* 0x004ff60000001818 */
[----:B------:R-:W-:Y:S11]  /*7760*/  @!UPT UIADD3 URZ, URZ, URZ, URZ ;  /* 0x0000003f3f3ff290 */ /* 0x000ff6000fffe03f */
[----:B------:R-:W-:Y:S01]  /*7770*/  @!UPT UIADD3 URZ, URZ, URZ, URZ ;  /* 0x0000003f3f3ff290 */ /* 0x000fe2000fffe03f */
[----:B------:R0:W-:Y:S04]  /*7780*/  STL.64 [R1+0x440], R24 ;  /* 0x0004401801007387 */ /* 0x0001e80000100a00 */
[----:B------:R-:W-:Y:S04]  /*7790*/  STL.64 [R1+0x448], R26 ;  /* 0x0004481a01007387 */ /* 0x000fe80000100a00 */
[----:B0-----:R-:W3:Y:S01]  /*77a0*/  LDL.LU.64 R24, [R1+0xe10] ;  /* 0x000e100001187983 */ /* 0x001ee20000300a00 */
[----:B------:R-:W-:Y:S02]  /*77b0*/  IMAD.MOV.U32 R3, RZ, RZ, R20 ;  /* 0x000000ffff037224 */ /* 0x000fe400078e0014 */
[----:B------:R-:W-:-:S02]  /*77c0*/  IMAD.MOV.U32 R2, RZ, RZ, R21 ;  /* 0x000000ffff027224 */ /* 0x000fc400078e0015 */
[----:B------:R-:W2:Y:S04]  /*77d0*/  LDL.LU.64 R20, [R1+0x3b0] ;  /* 0x0003b00001147983 */ /* 0x000ea80000300a00 */
[----:B------:R-:W2:Y:S01]  /*77e0*/  LDL.LU.64 R22, [R1+0x3b8] ;  /* 0x0003b80001167983 */ /* 0x000ea20000300a00 */
[----:B---3--:R-:W-:Y:S11]  /*77f0*/  HMMA.16816.F32 R4, R16, R24, R4 ;  /* 0x000000181004723c */ /* 0x008ff60000001804 */
[----:B------:R-:W-:Y:S11]  /*7800*/  @!UPT UIADD3 URZ, URZ, URZ, URZ ;  /* 0x0000003f3f3ff290 */ /* 0x000ff6000fffe03f */
[----:B------:R-:W-:Y:S01]  /*7810*/  @!UPT UIADD3 URZ, URZ, URZ, URZ ;  /* 0x0000003f3f3ff290 */ /* 0x000fe2000fffe03f */
[----:B------:R0:W-:Y:S04]  /*7820*/  STL.64 [R1+0x430], R4 ;  /* 0x0004300401007387 */ /* 0x0001e80000100a00 */
[----:B------:R-:W-:Y:S04]  /*7830*/  STL.64 [R1+0x438], R6 ;  /* 0x0004380601007387 */ /* 0x000fe80000100a00 */
[----:B0-----:R-:W4:Y:S04]  /*7840*/  LDL.LU.64 R4, [R1+0xe08] ;  /* 0x000e080001047983 */ /* 0x001f280000300a00 */
[----:B------:R0:W-:Y:S02]  /*7850*/  STL.64 [R1+0xda0], R24 ;  /* 0x000da01801007387 */ /* 0x0001e40000100a00 */
[----:B0-----:R-:W-:-:S02]  /*7860*/  IMAD.MOV.U32 R24, RZ, RZ, R3 ;  /* 0x000000ffff187224 */ /* 0x001fc400078e0003 */
[----:B------:R-:W-:-:S05]  /*7870*/  IMAD.MOV.U32 R25, RZ, RZ, R2 ;  /* 0x000000ffff197224 */ /* 0x000fca00078e0002 */
[----:B------:R0:W-:Y:S04]  /*7880*/  STL.64 [R1+0xdc8], R24 ;  /* 0x000dc81801007387 */ /* 0x0001e80000100a00 */
[----:B0-----:R-:W2:Y:S01]  /*7890*/  LDL.64 R24, [R1] ;  /* 0x0000000001187983 */ /* 0x001ea20000100a00 */
[----:B----4-:R-:W-:Y:S11]  /*78a0*/  HMMA.16816.F32 R8, R16, R4, R8 ;  /* 0x000000041008723c */ /* 0x010ff60000001808 */
[----:B------:R-:W-:Y:S11]  /*78b0*/  @!UPT UIADD3 URZ, URZ, URZ, URZ ;  /* 0x0000003f3f3ff290 */ /* 0x000ff6000fffe03f */
[----:B------:R-:W-:Y:S01]  /*78c0*/  @!UPT UIADD3 URZ, URZ, URZ, URZ ;  /* 0x0000003f3f3ff290 */ /* 0x000fe2000fffe03f */
[----:B------:R0:W-:Y:S04]  /*78d0*/  STL.64 [R1+0x420], R8 ;  /* 0x0004200801007387 */ /* 0x0001e80000100a00 */
[----:B------:R1:W-:Y:S04]  /*78e0*/  STL.64 [R1+0x428], R10 ;  /* 0x0004280a01007387 */ /* 0x0003e80000100a00 */
[----:B0-----:R-:W3:Y:S01]  /*78f0*/  LDL.LU.64 R8, [R1+0xe00] ;  /* 0x000e000001087983 */ /* 0x001ee20000300a00 */
[----:B-1----:R-:W-:Y:S02]  /*7900*/  IMAD.MOV.U32 R11, RZ, RZ, R4 ;  /* 0x000000ffff0b7224 */ /* 0x002fe400078e0004 */
[----:B------:R-:W-:-:S02]  /*7910*/  IMAD.MOV.U32 R10, RZ, RZ, R5 ;  /* 0x000000ffff0a7224 */ /* 0x000fc400078e0005 */
[----:B------:R-:W4:Y:S04]  /*7920*/  LDL.LU.64 R4, [R1+0xdf8] ;  /* 0x000df80001047983 */ /* 0x000f280000300a00 */
[----:B------:R-:W-:Y:S01]  /*7930*/  STL.64 [R1+0xdd8], R10 ;  /* 0x000dd80a01007387 */ /* 0x000fe20000100a00 */
[C---:B----4-:R-:W-:Y:S03]  /*7940*/  HMMA.16816.F32 R12, R16.reuse, R4, R12 ;  /* 0x00000004100c723c */ /* 0x050fe6000000180c */
[----:B---3--:R0:W-:Y:S01]  /*7950*/  STL.64 [R1+0xdd0], R8 ;  /* 0x000dd00801007387 */ /* 0x0081e20000100a00 */
[----:B------:R-:W-:Y:S02]  /*7960*/  IMAD.MOV.U32 R3, RZ, RZ, R4 ;  /* 0x000000ffff037224 */ /* 0x000fe400078e0004 */
[----:B------:R-:W-:Y:S01]  /*7970*/  IMAD.MOV.U32 R2, RZ, RZ, R5 ;  /* 0x000000ffff027224 */ /* 0x000fe200078e0005 */
[----:B0-----:R-:W3:Y:S04]  /*7980*/  LDL.LU.64 R8, [R1+0x3a0] ;  /* 0x0003a00001087983 */ /* 0x001ee80000300a00 */
[----:B------:R-:W3:Y:S11]  /*7990*/  LDL.LU.64 R10, [R1+0x3a8] ;  /* 0x0003a800010a7983 */ /* 0x000ef60000300a00 */
[----:B------:R-:W-:Y:S01]  /*79a0*/  @!UPT UIADD3 URZ, URZ, URZ, URZ ;  /* 0x0000003f3f3ff290 */ /* 0x000fe2000fffe03f */
[----:B------:R0:W-:Y:S04]  /*79b0*/  STL.64 [R1+0x3c0], R12 ;  /* 0x0003c00c01007387 */ /* 0x0001e80000100a00 */
[----:B------:R1:W-:Y:S04]  /*79c0*/  STL.64 [R1+0x3c8], R14 ;  /* 0x0003c80e01007387 */ /* 0x0003e80000100a00 */
[----:B0-----:R-:W4:Y:S04]  /*79d0*/  LDL.LU.64 R12, [R1+0xdf0] ;  /* 0x000df000010c7983 */ /* 0x001f280000300a00 */
[----:B------:R-:W3:Y:S04]  /*79e0*/  LDL.LU.64 R6, [R1+0xde8] ;  /* 0x000de80001067983 */ /* 0x000ee80000300a00 */
[----:B------:R-:W3:Y:S01]  /*79f0*/  LDL.LU.64 R4, [R1+0xde0] ;  /* 0x000de00001047983 */ /* 0x000ee20000300a00 */
[----:B--2---:R-:W-:Y:S01]  /*7a00*/  HMMA.16816.F32 R20, R16, R24, R20 ;  /* 0x000000181014723c */ /* 0x004fe20000001814 */
[----:B------:R-:W-:-:S02]  /*7a10*/  IMAD.MOV.U32 R29, RZ, RZ, R24 ;  /* 0x000000ffff1d7224 */ /* 0x000fc400078e0018 */
[----:B------:R-:W-:Y:S11]  /*7a20*/  IMAD.MOV.U32 R28, RZ, RZ, R25 ;  /* 0x000000ffff1c7224 */ /* 0x000ff600078e0019 */
[----:B------:R-:W-:Y:S09]  /*7a30*/  @!UPT UIADD3 URZ, URZ, URZ, URZ ;  /* 0x0000003f3f3ff290 */ /* 0x000ff2000fffe03f */
[----:B------:R0:W-:Y:S01]  /*7a40*/  STL.64 [R1+0x3b8], R22 ;  /* 0x0003b81601007387 */ /* 0x0001e20000100a00 */
[----:B-1----:R-:W-:Y:S02]  /*7a50*/  IMAD.MOV.U32 R15, RZ, RZ, R21 ;  /* 0x000000ffff0f7224 */ /* 0x002fe400078e0015 */
[----:B------:R-:W-:Y:S01]  /*7a60*/  IMAD.MOV.U32 R14, RZ, RZ, R20 ;  /* 0x000000ffff0e7224 */ /* 0x000fe200078e0014 */
[----:B------:R-:W2:Y:S04]  /*7a70*/  LDL.LU.64 R24, [R1+0x390] ;  /* 0x0003900001187983 */ /* 0x000ea80000300a00 */
[----:B------:R-:W2:Y:S04]  /*7a80*/  LDL.LU.64 R26, [R1+0x398] ;  /* 0x00039800011a7983 */ /* 0x000ea80000300a00 */
[----:B------:R-:W4:Y:S04]  /*7a90*/  LDL.LU.64 R20, [R1+0x220] ;  /* 0x0002200001147983 */ /* 0x000f280000300a00 */
[----:B0-----:R-:W4:Y:S04]  /*7aa0*/  LDL.LU.64 R22, [R1+0x228] ;  /* 0x0002280001167983 */ /* 0x001f280000300a00 */
[----:B------:R-:W-:Y:S04]  /*7ab0*/  STL [R1+0xcec], R15 ;  /* 0x000cec0f01007387 */ /* 0x000fe80000100800 */
[----:B------:R-:W-:Y:S01]  /*7ac0*/  STL [R1+0xce8], R14 ;  /* 0x000ce80e01007387 */ /* 0x000fe20000100800 */
[----:B---3--:R-:W-:Y:S11]  /*7ad0*/  HMMA.16816.F32 R8, R16, R4, R8 ;  /* 0x000000041008723c */ /* 0x008ff60000001808 */
[----:B------:R-:W-:Y:S11]  /*7ae0*/  @!UPT UIADD3 URZ, URZ, URZ, URZ ;  /* 0x0000003f3f3ff290 */ /* 0x000ff6000fffe03f */
[----:B------:R-:W-:Y:S01]  /*7af0*/  @!UPT UIADD3 URZ, URZ, URZ, URZ ;  /* 0x0000003f3f3ff290 */ /* 0x000fe2000fffe03f */
[----:B------:R-:W-:Y:S04]  /*7b00*/  STL.64 [R1+0x3a0], R8 ;  /* 0x0003a00801007387 */ /* 0x000fe80000100a00 */
[----:B------:R0:W-:Y:S04]  /*7b10*/  STL.64 [R1+0x3a8], R10 ;  /* 0x0003a80a01007387 */ /* 0x0001e80000100a00 */
[----:B0-----:R-:W3:Y:S04]  /*7b20*/  LDL.LU.64 R10, [R1+0xdd8] ;  /* 0x000dd800010a7983 */ /* 0x001ee80000300a00 */
[----:B------:R-:W2:Y:S04]  /*7b30*/  LDL.LU.64 R8, [R1+0xdd0] ;  /* 0x000dd00001087983 */ /* 0x000ea80000300a00 */
[----:B------:R-:W-:Y:S04]  /*7b40*/  STL.64 [R1+0xd70], R6 ;  /* 0x000d700601007387 */ /* 0x000fe80000100a00 */
[----:B------:R0:W-:Y:S02]  /*7b50*/  STL.64 [R1+0xd68], R4 ;  /* 0x000d680401007387 */ /* 0x0001e40000100a00 */
[----:B0-----:R-:W-:-:S02]  /*7b60*/  IMAD.MOV.U32 R4, RZ, RZ, R29 ;  /* 0x000000ffff047224 */ /* 0x001fc400078e001d */
[----:B------:R-:W-:-:S05]  /*7b70*/  IMAD.MOV.U32 R5, RZ, RZ, R28 ;  /* 0x000000ffff057224 */ /* 0x000fca00078e001c */
[----:B------:R3:W-:Y:S02]  /*7b80*/  STL.64 [R1+0xd88], R4 ;  /* 0x000d880401007387 */ /* 0x0007e40000100a00 */
[----:B---3--:R-:W-:Y:S02]  /*7b90*/  IMAD.MOV.U32 R4, RZ, RZ, R11 ;  /* 0x000000ffff047224 */ /* 0x008fe400078e000b */
[----:B------:R-:W-:-:S05]  /*7ba0*/  IMAD.MOV.U32 R5, RZ, RZ, R10 ;  /* 0x000000ffff057224 */ /* 0x000fca00078e000a */
[----:B------:R0:W-:Y:S04]  /*7bb0*/  STL.64 [R1+0xd98], R4 ;  /* 0x000d980401007387 */ /* 0x0001e80000100a00 */
[----:B0-----:R-:W3:Y:S04]  /*7bc0*/  LDL.LU.64 R4, [R1+0x1f0] ;  /* 0x0001f00001047983 */ /* 0x001ee80000300a00 */
[----:B------:R-:W3:Y:S01]  /*7bd0*/  LDL.LU.64 R6, [R1+0x1f8] ;  /* 0x0001f80001067983 */ /* 0x000ee20000300a00 */
[C---:B--2---:R-:W-:Y:S08]  /*7be0*/  HMMA.16816.F32 R24, R16.reuse, R8, R24 ;  /* 0x000000081018723c */ /* 0x044ff00000001818 */
[----:B----4-:R-:W-:Y:S01]  /*7bf0*/  HMMA.16816.F32 R16, R16, R12, R20 ;  /* 0x0000000c1010723c */ /* 0x010fe20000001814 */
[----:B---3--:R-:W-:Y:S04]  /*7c00*/  STL.64 [R1+0xdb0], R6 ;  /* 0x000db00601007387 */ /* 0x008fe80000100a00 */
[----:B------:R0:W-:Y:S04]  /*7c10*/  STL.64 [R1+0xda8], R4 ;  /* 0x000da80401007387 */ /* 0x0001e80000100a00 */
[----:B0-----:R-:W2:Y:S04]  /*7c20*/  LDL.LU.64 R4, [R1+0x200] ;  /* 0x0002000001047983 */ /* 0x001ea80000300a00 */
[----:B------:R-:W2:Y:S04]  /*7c30*/  LDL.LU.64 R6, [R1+0x208] ;  /* 0x0002080001067983 */ /* 0x000ea80000300a00 */
[----:B------:R0:W-:Y:S04]  /*7c40*/  STL.64 [R1+0x390], R24 ;  /* 0x0003901801007387 */ /* 0x0001e80000100a00 */
[----:B------:R-:W-:Y:S04]  /*7c50*/  STL.64 [R1+0x398], R26 ;  /* 0x0003981a01007387 */ /* 0x000fe80000100a00 */
[----:B0-----:R-:W2:Y:S04]  /*7c60*/  LDL.LU.64 R24, [R1+0xdc8] ;  /* 0x000dc80001187983 */ /* 0x001ea80000300a00 */
[----:B------:R-:W2:Y:S04]  /*7c70*/  LDL.LU.64 R22, [R1+0xdc0] ;  /* 0x000dc00001167983 */ /* 0x000ea80000300a00 */
[----:B------:R-:W2:Y:S04]  /*7c80*/  LDL.LU.64 R20, [R1+0xdb8] ;  /* 0x000db80001147983 */ /* 0x000ea80000300a00 */
[----:B------:R0:W-:Y:S04]  /*7c90*/  STL.64 [R1+0x220], R16 ;  /* 0x0002201001007387 */ /* 0x0001e80000100a00 */
[----:B------:R-:W-:Y:S01]  /*7ca0*/  STL.64 [R1+0x228], R18 ;  /* 0x0002281201007387 */ /* 0x000fe20000100a00 */
[----:B0-----:R-:W-:-:S02]  /*7cb0*/  IMAD.MOV.U32 R16, RZ, RZ, R3 ;  /* 0x000000ffff107224 */ /* 0x001fc400078e0003 */
[----:B------:R-:W-:-:S05]  /*7cc0*/  IMAD.MOV.U32 R17, RZ, RZ, R2 ;  /* 0x000000ffff117224 */ /* 0x000fca00078e0002 */
[----:B------:R0:W-:Y:S04]  /*7cd0*/  STL.64 [R1+0xd90], R16 ;  /* 0x000d901001007387 */ /* 0x0001e80000100a00 */
[----:B0-----:R-:W3:Y:S04]  /*7ce0*/  LDL.LU.64 R16, [R1+0x1e0] ;  /* 0x0001e00001107983 */ /* 0x001ee80000300a00 */
[----:B------:R-:W3:Y:S04]  /*7cf0*/  LDL.LU.64 R18, [R1+0x1e8] ;  /* 0x0001e80001127983 */ /* 0x000ee80000300a00 */
[----:B------:R0:W-:Y:S04]  /*7d00*/  STL.64 [R1+0xd58], R12 ;  /* 0x000d580c01007387 */ /* 0x0001e80000100a00 */
[----:B0-----:R-:W4:Y:S04]  /*7d10*/  LDL.LU.64 R12, [R1+0x1d0] ;  /* 0x0001d000010c7983 */ /* 0x001f280000300a00 */
[----:B------:R-:W4:Y:S01]  /*7d20*/  LDL.LU.64 R14, [R1+0x1d8] ;  /* 0x0001d800010e7983 */ /* 0x000f220000300a00 */
[C---:B--2---:R-:W-:Y:S03]  /*7d30*/  HMMA.16816.F32 R24, R20.reuse, R24, R4 ;  /* 0x000000181418723c */ /* 0x044fe60000001804 */
[----:B------:R-:W2:Y:S04]  /*7d40*/  LDL.LU.64 R6, [R1+0xdb0] ;  /* 0x000db00001067983 */ /* 0x000ea80000300a00 */
[----:B------:R-:W2:Y:S11]  /*7d50*/  LDL.LU.64 R4, [R1+0xda8] ;  /* 0x000da80001047983 */ /* 0x000eb60000300a00 */
[----:B------:R-:W-:Y:S05]  /*7d60*/  @!UPT UIADD3 URZ, URZ, URZ, URZ ;  /* 0x0000003f3f3ff290 */ /* 0x000fea000fffe03f */
[----:B------:R0:W-:Y:S04]  /*7d70*/  STL.64 [R1+0x200], R24 ;  /* 0x0002001801007387 */ /* 0x0001e80000100a00 */
[----:B------:R-:W-:Y:S04]  /*7d80*/  STL.64 [R1+0x208], R26 ;  /* 0x0002081a01007387 */ /* 0x000fe80000100a00 */
[----:B0-----:R-:W2:Y:S02]  /*7d90*/  LDL.LU.64 R24, [R1+0xda0] ;  /* 0x000da00001187983 */ /* 0x001ea40000300a00 */
[----:B--2---:R-:W-:Y:S11]  /*7da0*/  HMMA.16816.F32 R4, R20, R24, R4 ;  /* 0x000000181404723c */ /* 0x004ff60000001804 */
[----:B------:R-:W-:Y:S11]  /*7db0*/  @!UPT UIADD3 URZ, URZ, URZ, URZ ;  /* 0x0000003f3f3ff290 */ /* 0x000ff6000fffe03f */
[----:B------:R-:W-:Y:S01]  /*7dc0*/  @!UPT UIADD3 URZ, URZ, URZ, URZ ;  /* 0x0000003f3f3ff290 */ /* 0x000fe2000fffe03f */
[----:B------:R0:W-:Y:S04]  /*7dd0*/  STL.64 [R1+0x1f0], R4 ;  /* 0x0001f00401007387 */ /* 0x0001e80000100a00 */
[----:B0-----:R-:W3:Y:S04]  /*7de0*/  LDL.LU.64 R4, [R1+0xd98] ;  /* 0x000d980001047983 */ /* 0x001ee80000300a00 */
[----:B------:R0:W-:Y:S04]  /*7df0*/  STL.64 [R1+0xd48], R24 ;  /* 0x000d481801007387 */ /* 0x0001e80000100a00 */
[----:B0-----:R-:W2:Y:S01]  /*7e00*/  LDL.64 R24, [R1+0x40] ;  /* 0x0000400001187983 */ /* 0x001ea20000100a00 */
[----:B------:R-:W-:-:S02]  /*7e10*/  IMAD.MOV.U32 R10, RZ, RZ, R6 ;  /* 0x000000ffff0a7224 */ /* 0x000fc400078e0006 */
[----:B------:R-:W-:Y:S01]  /*7e20*/  IMAD.MOV.U32 R11, RZ, RZ, R7 ;  /* 0x000000ffff0b7224 */ /* 0x000fe200078e0007 */
[----:B--2---:R0:W-:Y:S04]  /*7e30*/  STL.64 [R1+0xd60], R24 ;  /* 0x000d601801007387 */ /* 0x0041e80000100a00 */
[----:B0-----:R-:W2:Y:S04]  /*7e40*/  LDL.LU.64 R24, [R1+0x1b0] ;  /* 0x0001b00001187983 */ /* 0x001ea80000300a00 */
[----:B------:R-:W2:Y:S01]  /*7e50*/  LDL.LU.64 R26, [R1+0x1b8] ;  /* 0x0001b800011a7983 */ /* 0x000ea20000300a00 */
[C---:B---3--:R-:W-:Y:S03]  /*7e60*/  HMMA.16816.F32 R4, R20.reuse, R4, R16 ;  /* 0x000000041404723c */ /* 0x048fe60000001810 */
[----:B--2---:R-:W-:Y:S04]  /*7e70*/  STL.64 [R1+0xd80], R26 ;  /* 0x000d801a01007387 */ /* 0x004fe80000100a00 */
[----:B------:R0:W-:Y:S04]  /*7e80*/  STL.64 [R1+0xd78], R24 ;  /* 0x000d781801007387 */ /* 0x0001e80000100a00 */
[----:B0-----:R-:W2:Y:S04]  /*7e90*/  LDL.LU.64 R24, [R1+0x1c0] ;  /* 0x0001c00001187983 */ /* 0x001ea80000300a00 */
[----:B------:R-:W2:Y:S04]  /*7ea0*/  LDL.LU.64 R26, [R1+0x1c8] ;  /* 0x0001c800011a7983 */ /* 0x000ea80000300a00 */
[----:B------:R-:W-:Y:S04]  /*7eb0*/  STL [R1+0xa1c], R11 ;  /* 0x000a1c0b01007387 */ /* 0x000fe80000100800 */
[----:B------:R-:W-:Y:S04]  /*7ec0*/  STL [R1+0xa18], R10 ;  /* 0x000a180a01007387 */ /* 0x000fe80000100800 */
[----:B------:R-:W4:Y:S04]  /*7ed0*/  LDL.LU.64 R16, [R1+0xd90] ;  /* 0x000d900001107983 */ /* 0x000f280000300a00 */
[----:B------:R0:W-:Y:S04]  /*7ee0*/  STL.64 [R1+0x1e0], R4 ;  /* 0x0001e00401007387 */ /* 0x0001e80000100a00 */
[----:B------:R2:W-:Y:S04]  /*7ef0*/  STL.64 [R1+0x1e8], R6 ;  /* 0x0001e80601007387 */ /* 0x0005e80000100a00 */
[----:B0-----:R-:W2:Y:S01]  /*7f00*/  LDL.LU.64 R4, [R1+0xd88] ;  /* 0x000d880001047983 */ /* 0x001ea20000300a00 */
[C---:B----4-:R-:W-:Y:S08]  /*7f10*/  HMMA.16816.F32 R12, R20.reuse, R16, R12 ;  /* 0x00000010140c723c */ /* 0x050ff0000000180c */
[C---:B--2---:R-:W-:Y:S11]  /*7f20*/  HMMA.16816.F32 R4, R20.reuse, R4, R24 ;  /* 0x000000041404723c */ /* 0x044ff60000001818 */
[----:B------:R-:W-:Y:S04]  /*7f30*/  @!UPT UIADD3 URZ, URZ, URZ, URZ ;  /* 0x0000003f3f3ff290 */ /* 0x000fe8000fffe03f */
[----:B------:R0:W-:Y:S01]  /*7f40*/  STL.64 [R1+0x1d0], R12 ;  /* 0x0001d00c01007387 */ /* 0x0001e20000100a00 */
[----:B------:R-:W-:Y:S02]  /*7f50*/  IMAD.MOV.U32 R11, RZ, RZ, R14 ;  /* 0x000000ffff0b7224 */ /* 0x000fe400078e000e */
[----:B------:R-:W-:Y:S01]  /*7f60*/  IMAD.MOV.U32 R10, RZ, RZ, R15 ;  /* 0x000000ffff0a7224 */ /* 0x000fe200078e000f */
[----:B0-----:R-:W2:Y:S04]  /*7f70*/  LDL.LU.64 R12, [R1+0x1a0] ;  /* 0x0001a000010c7983 */ /* 0x001ea80000300a00 */
[----:B------:R-:W2:Y:S04]  /*7f80*/  LDL.LU.64 R14, [R1+0x1a8] ;  /* 0x0001a800010e7983 */ /* 0x000ea80000300a00 */
[----:B------:R-:W3:Y:S04]  /*7f90*/  LDL.LU.64 R16, [R1+0x70] ;  /* 0x0000700001107983 */ /* 0x000ee80000300a00 */
[----:B------:R-:W3:Y:S04]  /*7fa0*/  LDL.LU.64 R18, [R1+0x78] ;  /* 0x0000780001127983 */ /* 0x000ee80000300a00 */
[----:B------:R-:W-:Y:S04]  /*7fb0*/  STL [R1+0xcf0], R11 ;  /* 0x000cf00b01007387 */ /* 0x000fe80000100800 */
[----:B------:R-:W4:Y:S04]  /*7fc0*/  LDL.LU.64 R26, [R1+0xd80] ;  /* 0x000d8000011a7983 */ /* 0x000f280000300a00 */
[----:B------:R-:W4:Y:S04]  /*7fd0*/  LDL.LU.64 R24, [R1+0xd78] ;  /* 0x000d780001187983 */ /* 0x000f280000300a00 */
[----:B------:R-:W-:Y:S04]  /*7fe0*/  STL.64 [R1+0x1c0], R4 ;  /* 0x0001c00401007387 */ /* 0x000fe80000100a00 */
[----:B------:R0:W-:Y:S04]  /*7ff0*/  STL.64 [R1+0x1c8], R6 ;  /* 0x0001c80601007387 */ /* 0x0001e80000100a00 */
[----:B0-----:R-:W2:Y:S04]  /*8000*/  LDL.LU.64 R6, [R1+0xd70] ;  /* 0x000d700001067983 */ /* 0x001ea80000300a00 */
[----:B------:R-:W4:Y:S02]  /*8010*/  LDL.LU.64 R4, [R1+0xd68] ;  /* 0x000d680001047983 */ /* 0x000f240000300a00 */
[C---:B----4-:R-:W-:Y:S11]  /*8020*/  HMMA.16816.F32 R24, R20.reuse, R4, R24 ;  /* 0x000000041418723c */ /* 0x050ff60000001818 */
[----:B------:R-:W-:Y:S11]  /*8030*/  @!UPT UIADD3 URZ, URZ, URZ, URZ ;  /* 0x0000003f3f3ff290 */ /* 0x000ff6000fffe03f */
[----:B------:R-:W-:Y:S01]  /*8040*/  @!UPT UIADD3 URZ, URZ, URZ, URZ ;  /* 0x0000003f3f3ff290 */ /* 0x000fe2000fffe03f */
[----:B------:R0:W-:Y:S04]  /*8050*/  STL.64 [R1+0x1b0], R24 ;  /* 0x0001b01801007387 */ /* 0x0001e80000100a00 */
[----:B------:R-:W-:Y:S04]  /*8060*/  STL.64 [R1+0x1b8], R26 ;  /* 0x0001b81a01007387 */ /* 0x000fe80000100a00 */
[----:B0-----:R-:W4:Y:S04]  /*8070*/  LDL.LU.64 R24, [R1+0xd60] ;  /* 0x000d600001187983 */ /* 0x001f280000300a00 */
[----:B--2---:R-:W-:Y:S04]  /*8080*/  STL.64 [R1+0xd10], R6 ;  /* 0x000d100601007387 */ /* 0x004fe80000100a00 */
[----:B------:R0:W-:Y:S04]  /*8090*/  STL.64 [R1+0xd08], R4 ;  /* 0x000d080401007387 */ /* 0x0001e80000100a00 */
[----:B0-----:R-:W2:Y:S04]  /*80a0*/  LDL.64 R4, [R1] ;  /* 0x0000000001047983 */ /* 0x001ea80000100a00 */
[----:B--2---:R0:W-:Y:S04]  /*80b0*/  STL.64 [R1+0xd28], R4 ;  /* 0x000d280401007387 */ /* 0x0041e80000100a00 */
[----:B0-----:R-:W2:Y:S01]  /*80c0*/  LDL.64 R4, [R1+0x10] ;  /* 0x0000100001047983 */ /* 0x001ea20000100a00 */
[----:B------:R-:W-:Y:S03]  /*80d0*/  HMMA.16816.F32 R12, R20, R8, R12 ;  /* 0x00000008140c723c */ /* 0x000fe6000000180c */
[----:B--2---:R0:W-:Y:S04]  /*80e0*/  STL.64 [R1+0xd40], R4 ;  /* 0x000d400401007387 */ /* 0x0041e80000100a00 */
[----:B0-----:R-:W2:Y:S04]  /*80f0*/  LDL.64 R4, [R1+0x20] ;  /* 0x0000200001047983 */ /* 0x001ea80000100a00 */
[----:B--2---:R0:W-:Y:S04]  /*8100*/  STL.64 [R1+0xd50], R4 ;  /* 0x000d500401007387 */ /* 0x0041e80000100a00 */
[----:B0-----:R-:W2:Y:S04]  /*8110*/  LDL.LU.64 R4, [R1+0x310] ;  /* 0x0003100001047983 */ /* 0x001ea80000300a00 */
[----:B------:R-:W2:Y:S04]  /*8120*/  LDL.LU.64 R6, [R1+0x318] ;  /* 0x0003180001067983 */ /* 0x000ea80000300a00 */
[----:B------:R0:W-:Y:S04]  /*8130*/  STL.64 [R1+0x1a0], R12 ;  /* 0x0001a00c01007387 */ /* 0x0001e80000100a00 */
[----:B------:R1:W-:Y:S04]  /*8140*/  STL.64 [R1+0x1a8], R14 ;  /* 0x0001a80e01007387 */ /* 0x0003e80000100a00 */
[----:B0-----:R-:W3:Y:S01]  /*8150*/  LDL.LU.64 R12, [R1+0xd58] ;  /* 0x000d5800010c7983 */ /* 0x001ee20000300a00 */
[----:B----4-:R-:W-:-:S02]  /*8160*/  IMAD.MOV.U32 R11, RZ, RZ, R24 ;  /* 0x000000ffff0b7224 */ /* 0x010fc400078e0018 */
[----:B-1----:R-:W-:Y:S01]  /*8170*/  IMAD.MOV.U32 R15, RZ, RZ, R25 ;  /* 0x000000ffff0f7224 */ /* 0x002fe200078e0019 */
[----:B---3--:R-:W-:Y:S01]  /*8180*/  HMMA.16816.F32 R20, R20, R12, R16 ;  /* 0x0000000c1414723c */ /* 0x008fe20000001810 */
[----:B------:R-:W2:Y:S11]  /*8190*/  LDSM.16.MT88.4 R16, [R0+0x100] ;  /* 0x000100000010783b */ /* 0x000eb60000004200 */
[----:B------:R-:W-:Y:S11]  /*81a0*/  @!UPT UIADD3 URZ, URZ, URZ, URZ ;  /* 0x0000003f3f3ff290 */ /* 0x000ff6000fffe03f */
[----:B------:R-:W-:Y:S04]  /*81b0*/  STL.64 [R1+0x70], R20 ;  /* 0x0000701401007387 */ /* 0x000fe80000100a00 */
[----:B------:R-:W-:Y:S04]  /*81c0*/  STL.64 [R1+0x78], R22 ;  /* 0x0000781601007387 */ /* 0x000fe80000100a00 */
[----:B------:R-:W0:Y:S01]  /*81d0*/  LDSM.16.MT88.4 R20, [R0+0x180] ;  /* 0x000180000014783b */ /* 0x000e220000004200 */
[C---:B--2---:R-:W-:Y:S03]  /*81e0*/  HMMA.16816.F32 R4, R16.reuse, R24, R4 ;  /* 0x000000181004723c */ /* 0x044fe60000001804 */
[----:B0-----:R-:W-:Y:S04]  /*81f0*/  STL.64 [R1+0xce0], R22 ;  /* 0x000ce01601007387 */ /* 0x001fe80000100a00 */
[----:B------:R0:W-:Y:S04]  /*8200*/  STL.64 [R1+0xcd8], R20 ;  /* 0x000cd81401007387 */ /* 0x0001e80000100a00 */
[----:B0-----:R-:W2:Y:S04]  /*8210*/  LDL.LU.64 R20, [R1+0x300] ;  /* 0x0003000001147983 */ /* 0x001ea80000300a00 */
[----:B------:R-:W2:Y:S08]  /*8220*/  LDL.LU.64 R22, [R1+0x308] ;  /* 0x0003080001167983 */ /* 0x000eb00000300a00 */
[----:B------:R0:W-:Y:S04]  /*8230*/  STL.64 [R1+0x310], R4 ;  /* 0x0003100401007387 */ /* 0x0001e80000100a00 */
[----:B------:R-:W-:Y:S04]  /*8240*/  STL.64 [R1+0x318], R6 ;  /* 0x0003180601007387 */ /* 0x000fe80000100a00 */
[----:B0-----:R-:W3:Y:S04]  /*8250*/  LDL.LU.64 R4, [R1+0xd50] ;  /* 0x000d500001047983 */ /* 0x001ee80000300a00 */
[----:B------:R-:W2:Y:S04]  /*8260*/  LDL.LU.64 R24, [R1+0xd48] ;  /* 0x000d480001187983 */ /* 0x000ea80000300a00 */
[----:B------:R-:W-:Y:S04]  /*8270*/  STL [R1+0xd20], R15 ;  /* 0x000d200f01007387 */ /* 0x000fe80000100800 */
[----:B------:R0:W-:Y:S04]  /*8280*/  STL.64 [R1+0xd18], R12 ;  /* 0x000d180c01007387 */ /* 0x0001e80000100a00 */
[----:B0-----:R-:W4:Y:S04]  /*8290*/  LDL.LU.64 R12, [R1+0x2d0] ;  /* 0x0002d000010c7983 */ /* 0x001f280000300a00 */
[----:B------:R-:W3:Y:S01]  /*82a0*/  LDL.LU.64 R14, [R1+0x2d8] ;  /* 0x0002d800010e7983 */ /* 0x000ee20000300a00 */
[C---:B--2---:R-:W-:Y:S03]  /*82b0*/  HMMA.16816.F32 R20, R16.reuse, R24, R20 ;  /* 0x000000181014723c */ /* 0x044fe60000001814 */
[----:B---3--:R-:W-:Y:S04]  /*82c0*/  STL.64 [R1+0xd38], R14 ;  /* 0x000d380e01007387 */ /* 0x008fe80000100a00 */
[----:B----4-:R0:W-:Y:S04]  /*82d0*/  STL.64 [R1+0xd30], R12 ;  /* 0x000d300c01007387 */ /* 0x0101e80000100a00 */
[----:B0-----:R-:W2:Y:S04]  /*82e0*/  LDL.LU.64 R12, [R1+0x2e0] ;  /* 0x0002e000010c7983 */ /* 0x001ea80000300a00 */
[----:B------:R-:W2:Y:S04]  /*82f0*/  LDL.LU.64 R14, [R1+0x2e8] ;  /* 0x0002e800010e7983 */ /* 0x000ea80000300a00 */
[----:B------:R-:W-:Y:S04]  /*8300*/  STL.64 [R1+0xd00], R10 ;  /* 0x000d000a01007387 */ /* 0x000fe80000100a00 */
[----:B------:R0:W-:Y:S04]  /*8310*/  STL.64 [R1+0xcf8], R8 ;  /* 0x000cf80801007387 */ /* 0x0001e80000100a00 */
[----:B0-----:R-:W3:Y:S04]  /*8320*/  LDL.LU.64 R8, [R1+0x2c0] ;  /* 0x0002c00001087983 */ /* 0x001ee80000300a00 */
[----:B------:R-:W3:Y:S04]  /*8330*/  LDL.LU.64 R10, [R1+0x2c8] ;  /* 0x0002c800010a7983 */ /* 0x000ee80000300a00 */
[----:B------:R-:W4:Y:S04]  /*8340*/  LDL R2, [R1+0x458] ;  /* 0x0004580001027983 */ /* 0x000f280000100800 */
[----:B------:R0:W-:Y:S04]  /*8350*/  STL.64 [R1+0x300], R20 ;  /* 0x0003001401007387 */ /* 0x0001e80000100a00 */
[----:B------:R1:W-:Y:S04]  /*8360*/  STL.64 [R1+0x308], R22 ;  /* 0x0003081601007387 */ /* 0x0003e80000100a00 */
[----:B0-----:R-:W2:Y:S04]  /*8370*/  LDL.LU.64 R20, [R1+0x2b0] ;  /* 0x0002b00001147983 */ /* 0x001ea80000300a00 */
[----:B-1----:R-:W2:Y:S04]  /*8380*/  LDL.LU.64 R22, [R1+0x2b8] ;  /* 0x0002b80001167983 */ /* 0x002ea80000300a00 */
[----:B------:R0:W-:Y:S04]  /*8390*/  STL.64 [R1+0xcc0], R24 ;  /* 0x000cc01801007387 */ /* 0x0001e80000100a00 */
[----:B0-----:R-:W2:Y:S04]  /*83a0*/  LDL.LU.64 R24, [R1+0x2f0] ;  /* 0x0002f00001187983 */ /* 0x001ea80000300a00 */
[----:B------:R-:W2:Y:S01]  /*83b0*/  LDL.LU.64 R26, [R1+0x2f8] ;  /* 0x0002f800011a7983 */ /* 0x000ea20000300a00 */
[----:B------:R-:W-:Y:S01]  /*83c0*/  IMAD.MOV.U32 R3, RZ, RZ, R5 ;  /* 0x000000ffff037224 */ /* 0x000fe200078e0005 */
[C---:B--2---:R-:W-:Y:S11]  /*83d0*/  HMMA.16816.F32 R24, R16.reuse, R4, R24 ;  /* 0x000000041018723c */ /* 0x044ff60000001818 */
[----:B------:R-:W-:Y:S11]  /*83e0*/  @!UPT UIADD3 URZ, URZ, URZ, URZ ;  /* 0x0000003f3f3ff290 */ /* 0x000ff6000fffe03f */
[----:B------:R-:W-:Y:S01]  /*83f0*/  @!UPT UIADD3 URZ, URZ, URZ, URZ ;  /* 0x0000003f3f3ff290 */ /* 0x000fe2000fffe03f */
[----:B------:R-:W-:Y:S04]  /*8400*/  STL.64 [R1+0x2f0], R24 ;  /* 0x0002f01801007387 */ /* 0x000fe80000100a00 */
[----:B------:R0:W-:Y:S02]  /*8410*/  STL.64 [R1+0x2f8], R26 ;  /* 0x0002f81a01007387 */ /* 0x0001e40000100a00 */
[----:B0-----:R-:W-:Y:S02]  /*8420*/  IMAD.MOV.U32 R26, RZ, RZ, R4 ;  /* 0x000000ffff1a7224 */ /* 0x001fe400078e0004 */
[----:B------:R-:W2:Y:S02]  /*8430*/  LDL.LU.64 R4, [R1+0xd40] ;  /* 0x000d400001047983 */ /* 0x000ea40000300a00 */
[----:B--2---:R-:W-:Y:S01]  /*8440*/  HMMA.16816.F32 R12, R16, R4, R12 ;  /* 0x00000004100c723c */ /* 0x004fe2000000180c */
[----:B------:R-:W-:-:S02]  /*8450*/  IMAD.MOV.U32 R28, RZ, RZ, R4 ;  /* 0x000000ffff1c7224 */ /* 0x000fc400078e0004 */
[----:B------:R-:W-:Y:S11]  /*8460*/  IMAD.MOV.U32 R27, RZ, RZ, R5 ;  /* 0x000000ffff1b7224 */ /* 0x000ff600078e0005 */
[----:B------:R-:W-:Y:S09]  /*8470*/  @!UPT UIADD3 URZ, URZ, URZ, URZ ;  /* 0x0000003f3f3ff290 */ /* 0x000ff2000fffe03f */
[----:B------:R-:W-:Y:S04]  /*8480*/  STL.64 [R1+0x2e0], R12 ;  /* 0x0002e00c01007387 */ /* 0x000fe80000100a00 */
[----:B------:R0:W-:Y:S04]  /*8490*/  STL.64 [R1+0x2e8], R14 ;  /* 0x0002e80e01007387 */ /* 0x0001e80000100a00 */
[----:B0-----:R-:W2:Y:S04]  /*84a0*/  LDL.LU.64 R14, [R1+0xd38] ;  /* 0x000d3800010e7983 */ /* 0x001ea80000300a00 */
[----:B------:R-:W2:Y:S04]  /*84b0*/  LDL.LU.64 R12, [R1+0xd30] ;  /* 0x000d3000010c7983 */ /* 0x000ea80000300a00 */
[----:B------:R-:W2:Y:S02]  /*84c0*/  LDL.LU.64 R4, [R1+0xd28] ;  /* 0x000d280001047983 */ /* 0x000ea40000300a00 */
[----:B--2---:R-:W-:Y:S01]  /*84d0*/  HMMA.16816.F32 R12, R16, R4, R12 ;  /* 0x00000004100c723c */ /* 0x004fe2000000180c */
[----:B------:R-:W-:Y:S11]  /*84e0*/  IMAD.MOV.U32 R29, RZ, RZ, R5 ;  /* 0x000000ffff1d7224 */ /* 0x000ff600078e0005 */
[----:B------:R-:W-:Y:S11]  /*84f0*/  @!UPT UIADD3 URZ, URZ, URZ, URZ ;  /* 0x0000003f3f3ff290 */ /* 0x000ff6000fffe03f */
[----:B------:R-:W-:Y:S04]  /*8500*/  STL.64 [R1+0x2d0], R12 ;  /* 0x0002d00c01007387 */ /* 0x000fe80000100a00 */
[----:B------:R0:W-:Y:S04]  /*8510*/  STL.64 [R1+0x2d8], R14 ;  /* 0x0002d80e01007387 */ /* 0x0001e80000100a00 */
[----:B0-----:R-:W2:Y:S01]  /*8520*/  LDL.LU R15, [R1+0xd20] ;  /* 0x000d2000010f7983 */ /* 0x001ea20000300800 */
[----:B------:R-:W-:-:S03]  /*8530*/  IMAD.MOV.U32 R14, RZ, RZ, R4 ;  /* 0x000000ffff0e7224 */ /* 0x000fc600078e0004 */
[----:B------:R-:W2:Y:S04]  /*8540*/  LDL.LU.64 R12, [R1+0xd18] ;  /* 0x000d1800010c7983 */ /* 0x000ea80000300a00 */
[----:B------:R-:W2:Y:S04]  /*8550*/  LDL.LU.64 R6, [R1+0xd10] ;  /* 0x000d100001067983 */ /* 0x000ea80000300a00 */
[----:B------:R-:W3:Y:S02]  /*8560*/  LDL.LU.64 R4, [R1+0xd08] ;  /* 0x000d080001047983 */ /* 0x000ee40000300a00 */
[----:B---3--:R-:W-:Y:S11]  /*8570*/  HMMA.16816.F32 R8, R16, R4, R8 ;  /* 0x000000041008723c */ /* 0x008ff60000001808 */
[----:B------:R-:W-:Y:S11]  /*8580*/  @!UPT UIADD3 URZ, URZ, URZ, URZ ;  /* 0x0000003f3f3ff290 */ /* 0x000ff6000fffe03f */
[----:B------:R-:W-:Y:S01]  /*8590*/  @!UPT UIADD3 URZ, URZ, URZ, URZ ;  /* 0x0000003f3f3ff290 */ /* 0x000fe2000fffe03f */
[----:B------:R-:W-:Y:S04]  /*85a0*/  STL.64 [R1+0x2c0], R8 ;  /* 0x0002c00801007387 */ /* 0x000fe80000100a00 */
[----:B------:R0:W-:Y:S04]  /*85b0*/  STL.64 [R1+0x2c8], R10 ;  /* 0x0002c80a01007387 */ /* 0x0001e80000100a00 */
[----:B0-----:R-:W3:Y:S04]  /*85c0*/  LDL.LU.64 R10, [R1+0xd00] ;  /* 0x000d0000010a7983 */ /* 0x001ee80000300a00 */
[----:B------:R-:W4:Y:S01]  /*85d0*/  LDL.LU.64 R8, [R1+0xcf8] ;  /* 0x000cf80001087983 */ /* 0x000f220000300a00 */
[----:B--2---:R-:W-:-:S02]  /*85e0*/  IMAD.MOV.U32 R25, RZ, RZ, R15 ;  /* 0x000000ffff197224 */ /* 0x004fc400078e000f */
[----:B---3--:R-:W-:Y:S02]  /*85f0*/  IMAD.MOV.U32 R24, RZ, RZ, R11 ;  /* 0x000000ffff187224 */ /* 0x008fe400078e000b */
[----:B------:R-:W2:Y:S04]  /*8600*/  LDL.LU R11, [R1+0xcf0] ;  /* 0x000cf000010b7983 */ /* 0x000ea80000300800 */
[----:B------:R-:W3:Y:S04]  /*8610*/  LDL.LU R15, [R1+0xcec] ;  /* 0x000cec00010f7983 */ /* 0x000ee80000300800 */
[----:B------:R-:W-:Y:S04]  /*8620*/  STL.64 [R1+0xc78], R6 ;  /* 0x000c780601007387 */ /* 0x000fe80000100a00 */
[----:B------:R0:W-:Y:S02]  /*8630*/  STL.64 [R1+0xc70], R4 ;  /* 0x000c700401007387 */ /* 0x0001e40000100a00 */
[----:B0-----:R-:W-:-:S02]  /*8640*/  IMAD.MOV.U32 R4, RZ, RZ, R14 ;  /* 0x000000ffff047224 */ /* 0x001fc400078e000e */
[----:B------:R-:W-:Y:S01]  /*8650*/  IMAD.MOV.U32 R5, RZ, RZ, R29 ;  /* 0x000000ffff057224 */ /* 0x000fe200078e001d */
[----:B------:R-:W3:Y:S04]  /*8660*/  LDL.LU R14, [R1+0xce8] ;  /* 0x000ce800010e7983 */ /* 0x000ee80000300800 */
[----:B------:R0:W-:Y:S02]  /*8670*/  STL.64 [R1+0xc90], R4 ;  /* 0x000c900401007387 */ /* 0x0001e40000100a00 */
[----:B0-----:R-:W-:Y:S02]  /*8680*/  IMAD.MOV.U32 R4, RZ, RZ, R28 ;  /* 0x000000ffff047224 */ /* 0x001fe400078e001c */
[----:B------:R-:W-:-:S05]  /*8690*/  IMAD.MOV.U32 R5, RZ, RZ, R27 ;  /* 0x000000ffff057224 */ /* 0x000fca00078e001b */
[----:B------:R4:W-:Y:S02]  /*86a0*/  STL.64 [R1+0xca8], R4 ;  /* 0x000ca80401007387 */ /* 0x0009e40000100a00 */
[C---:B----4-:R-:W-:Y:S02]  /*86b0*/  HMMA.16816.F32 R4, R16.reuse, R8, R20 ;  /* 0x000000081004723c */ /* 0x050fe40000001814 */
[----:B------:R-:W4:Y:S04]  /*86c0*/  LDL.LU.64 R20, [R1+0x120] ;  /* 0x0001200001147983 */ /* 0x000f280000300a00 */
[----:B------:R-:W4:Y:S11]  /*86d0*/  LDL.LU.64 R22, [R1+0x128] ;  /* 0x0001280001167983 */ /* 0x000f360000300a00 */
[----:B------:R-:W-:Y:S06]  /*86e0*/  @!UPT UIADD3 URZ, URZ, URZ, URZ ;  /* 0x0000003f3f3ff290 */ /* 0x000fec000fffe03f */
[----:B------:R0:W-:Y:S04]  /*86f0*/  STL.64 [R1+0x2b0], R4 ;  /* 0x0002b00401007387 */ /* 0x0001e80000100a00 */
[----:B------:R1:W-:Y:S04]  /*8700*/  STL.64 [R1+0x2b8], R6 ;  /* 0x0002b80601007387 */ /* 0x0003e80000100a00 */
[----:B0-----:R-:W2:Y:S04]  /*8710*/  LDL.LU.64 R4, [R1+0xe0] ;  /* 0x0000e00001047983 */ /* 0x001ea80000300a00 */
[----:B-1----:R-:W2:Y:S04]  /*8720*/  LDL.LU.64 R6, [R1+0xe8] ;  /* 0x0000e80001067983 */ /* 0x002ea80000300a00 */
[----:B--2---:R-:W-:Y:S04]  /*8730*/  STL.64 [R1+0xcb8], R6 ;  /* 0x000cb80601007387 */ /* 0x004fe80000100a00 */
[----:B------:R0:W-:Y:S04]  /*8740*/  STL.64 [R1+0xcb0], R4 ;  /* 0x000cb00401007387 */ /* 0x0001e80000100a00 */
[----:B0-----:R-:W2:Y:S04]  /*8750*/  LDL.LU.64 R4, [R1+0xf0] ;  /* 0x0000f00001047983 */ /* 0x001ea80000300a00 */
[----:B------:R-:W2:Y:S04]  /*8760*/  LDL.LU.64 R6, [R1+0xf8] ;  /* 0x0000f80001067983 */ /* 0x000ea80000300a00 */
[----:B--2---:R-:W-:Y:S04]  /*8770*/  STL.64 [R1+0xcd0], R6 ;  /* 0x000cd00601007387 */ /* 0x004fe80000100a00 */
[----:B------:R0:W-:Y:S04]  /*8780*/  STL.64 [R1+0xcc8], R4 ;  /* 0x000cc80401007387 */ /* 0x0001e80000100a00 */
[----:B0-----:R-:W2:Y:S04]  /*8790*/  LDL.LU.64 R4, [R1+0x100] ;  /* 0x0001000001047983 */ /* 0x001ea80000300a00 */
[----:B------:R-:W2:Y:S04]  /*87a0*/  LDL.LU.64 R6, [R1+0x108] ;  /* 0x0001080001067983 */ /* 0x000ea80000300a00 */
[----:B------:R-:W-:Y:S04]  /*87b0*/  STL.64 [R1+0xc68], R10 ;  /* 0x000c680a01007387 */ /* 0x000fe80000100a00 */
[----:B------:R0:W-:Y:S04]  /*87c0*/  STL.64 [R1+0xc60], R8 ;  /* 0x000c600801007387 */ /* 0x0001e80000100a00 */
[----:B0-----:R-:W2:Y:S04]  /*87d0*/  LDL.LU.64 R8, [R1+0xb0] ;  /* 0x0000b00001087983 */ /* 0x001ea80000300a00 */
[----:B------:R-:W2:Y:S04]  /*87e0*/  LDL.LU.64 R10, [R1+0xb8] ;  /* 0x0000b800010a7983 */ /* 0x000ea80000300a00 */
[----:B--2---:R-:W-:Y:S04]  /*87f0*/  STL.64 [R1+0xc88], R10 ;  /* 0x000c880a01007387 */ /* 0x004fe80000100a00 */
[----:B------:R0:W-:Y:S04]  /*8800*/  STL.64 [R1+0xc80], R8 ;  /* 0x000c800801007387 */ /* 0x0001e80000100a00 */
[----:B0-----:R-:W2:Y:S04]  /*8810*/  LDL.LU.64 R8, [R1+0xc0] ;  /* 0x0000c00001087983 */ /* 0x001ea80000300a00 */
[----:B------:R-:W2:Y:S01]  /*8820*/  LDL.LU.64 R10, [R1+0xc8] ;  /* 0x0000c800010a7983 */ /* 0x000ea20000300a00 */
[----:B----4-:R-:W-:Y:S03]  /*8830*/  HMMA.16816.F32 R16, R16, R12, R20 ;  /* 0x0000000c1010723c */ /* 0x010fe60000001814 */
[----:B--2---:R-:W-:Y:S04]  /*8840*/  STL.64 [R1+0xca0], R10 ;  /* 0x000ca00a01007387 */ /* 0x004fe80000100a00 */
[----:B------:R0:W-:Y:S04]  /*8850*/  STL.64 [R1+0xc98], R8 ;  /* 0x000c980801007387 */ /* 0x0001e80000100a00 */
[----:B0-----:R-:W2:Y:S04]  /*8860*/  LDL.LU.64 R8, [R1+0xd0] ;  /* 0x0000d00001087983 */ /* 0x001ea80000300a00 */
[----:B------:R-:W2:Y:S04]  /*8870*/  LDL.LU.64 R10, [R1+0xd8] ;  /* 0x0000d800010a7983 */ /* 0x000ea80000300a00 */
[----:B------:R-:W4:Y:S04]  /*8880*/  LDL.LU.64 R22, [R1+0xce0] ;  /* 0x000ce00001167983 */ /* 0x000f280000300a00 */
[----:B------:R-:W4:Y:S04]  /*8890*/  LDL.LU.64 R20, [R1+0xcd8] ;  /* 0x000cd80001147983 */ /* 0x000f280000300a00 */
[----:B------:R0:W-:Y:S02]  /*88a0*/  STL.64 [R1+0x120], R16 ;  /* 0x0001201001007387 */ /* 0x0001e40000100a00 */
[----:B0-----:R-:W-:-:S02]  /*88b0*/  IMAD.MOV.U32 R16, RZ, RZ, R26 ;  /* 0x000000ffff107224 */ /* 0x001fc400078e001a */
[----:B------:R-:W-:Y:S01]  /*88c0*/  STL.64 [R1+0x128], R18 ;  /* 0x0001281201007387 */ /* 0x000fe20000100a00 */
[C---:B----4-:R-:W-:Y:S03]  /*88d0*/  HMMA.16816.F32 R24, R20.reuse, R24, R4 ;  /* 0x000000181418723c */ /* 0x050fe60000001804 */
[----:B------:R-:W4:Y:S04]  /*88e0*/  LDL.LU.64 R6, [R1+0xcd0] ;  /* 0x000cd00001067983 */ /* 0x000f280000300a00 */
[----:B------:R-:W4:Y:S11]  /*88f0*/  LDL.LU.64 R4, [R1+0xcc8] ;  /* 0x000cc80001047983 */ /* 0x000f360000300a00 */
[----:B------:R-:W-:Y:S05]  /*8900*/  @!UPT UIADD3 URZ, URZ, URZ, URZ ;  /* 0x0000003f3f3ff290 */ /* 0x000fea000fffe03f */
[----:B------:R0:W-:Y:S04]  /*8910*/  STL.64 [R1+0x100], R24 ;  /* 0x0001001801007387 */ /* 0x0001e80000100a00 */
[----:B------:R-:W-:Y:S04]  /*8920*/  STL.64 [R1+0x108], R26 ;  /* 0x0001081a01007387 */ /* 0x000fe80000100a00 */
[----:B0-----:R-:W4:Y:S02]  /*8930*/  LDL.LU.64 R24, [R1+0xcc0] ;  /* 0x000cc00001187983 */ /* 0x001f240000300a00 */
[----:B----4-:R-:W-:Y:S11]  /*8940*/  HMMA.16816.F32 R4, R20, R24, R4 ;  /* 0x000000181404723c */ /* 0x010ff60000001804 */
[----:B------:R-:W-:Y:S11]  /*8950*/  @!UPT UIADD3 URZ, URZ, URZ, URZ ;  /* 0x0000003f3f3ff290 */ /* 0x000ff6000fffe03f */
[----:B------:R-:W-:Y:S01]  /*8960*/  @!UPT UIADD3 URZ, URZ, URZ, URZ ;  /* 0x0000003f3f3ff290 */ /* 0x000fe2000fffe03f */
[----:B------:R-:W-:Y:S04]  /*8970*/  STL.64 [R1+0xf0], R4 ;  /* 0x0000f00401007387 */ /* 0x000fe80000100a00 */
[----:B------:R0:W-:Y:S04]  /*8980*/  STL.64 [R1+0xf8], R6 ;  /* 0x0000f80601007387 */ /* 0x0001e80000100a00 */
[----:B0-----:R-:W4:Y:S04]  /*8990*/  LDL.LU.64 R6, [R1+0xcb8] ;  /* 0x000cb80001067983 */ /* 0x001f280000300a00 */
[----:B------:R-:W4:Y:S01]  /*89a0*/  LDL.LU.64 R4, [R1+0xcb0] ;  /* 0x000cb00001047983 */ /* 0x000f220000300a00 */
[----:B------:R-:W-:-:S03]  /*89b0*/  IMAD.MOV.U32 R17, RZ, RZ, R3 ;  /* 0x000000ffff117224 */ /* 0x000fc600078e0003 */
[----:B------:R0:W-:Y:S04]  /*89c0*/  STL.64 [R1+0xc58], R24 ;  /* 0x000c581801007387 */ /* 0x0001e80000100a00 */
[----:B0-----:R-:W2:Y:S04]  /*89d0*/  LDL.LU.64 R24, [R1+0xa0] ;  /* 0x0000a00001187983 */ /* 0x001ea80000300a00 */
[----:B------:R-:W2:Y:S01]  /*89e0*/  LDL.LU.64 R26, [R1+0xa8] ;  /* 0x0000a800011a7983 */ /* 0x000ea20000300a00 */
[C---:B----4-:R-:W-:Y:S03]  /*89f0*/  HMMA.16816.F32 R16, R20.reuse, R16, R4 ;  /* 0x000000101410723c */ /* 0x050fe60000001804 */
[----:B------:R-:W2:Y:S11]  /*8a00*/  LDL.LU.64 R4, [R1+0xca8] ;  /* 0x000ca80001047983 */ /* 0x000eb60000300a00 */
[----:B------:R-:W-:Y:S09]  /*8a10*/  @!UPT UIADD3 URZ, URZ, URZ, URZ ;  /* 0x0000003f3f3ff290 */ /* 0x000ff2000fffe03f */
[----:B------:R0:W-:Y:S04]  /*8a20*/  STL.64 [R1+0xe0], R16 ;  /* 0x0000e01001007387 */ /* 0x0001e80000100a00 */
[----:B------:R1:W-:Y:S04]  /*8a30*/  STL.64 [R1+0xe8], R18 ;  /* 0x0000e81201007387 */ /* 0x0003e80000100a00 */
[----:B0-----:R-:W4:Y:S04]  /*8a40*/  LDL.LU.64 R16, [R1+0x50] ;  /* 0x0000500001107983 */ /* 0x001f280000300a00 */
[----:B-1----:R-:W4:Y:S01]  /*8a50*/  LDL.LU.64 R18, [R1+0x58] ;  /* 0x0000580001127983 */ /* 0x002f220000300a00 */
[C---:B--2---:R-:W-:Y:S03]  /*8a60*/  HMMA.16816.F32 R4, R20.reuse, R4, R8 ;  /* 0x000000041404723c */ /* 0x044fe60000001808 */
[----:B------:R-:W2:Y:S04]  /*8a70*/  LDL.LU.64 R10, [R1+0xca0] ;  /* 0x000ca000010a7983 */ /* 0x000ea80000300a00 */
[----:B------:R-:W2:Y:S11]  /*8a80*/  LDL.LU.64 R8, [R1+0xc98] ;  /* 0x000c980001087983 */ /* 0x000eb60000300a00 */
[----:B------:R-:W-:Y:S05]  /*8a90*/  @!UPT UIADD3 URZ, URZ, URZ, URZ ;  /* 0x0000003f3f3ff290 */ /* 0x000fea000fffe03f */
[----:B------:R0:W-:Y:S04]  /*8aa0*/  STL.64 [R1+0xd0], R4 ;  /* 0x0000d00401007387 */ /* 0x0001e80000100a00 */
[----:B------:R2:W-:Y:S04]  /*8ab0*/  STL.64 [R1+0xd8], R6 ;  /* 0x0000d80601007387 */ /* 0x0005e80000100a00 */
[----:B0-----:R-:W2:Y:S02]  /*8ac0*/  LDL.LU.64 R4, [R1+0xc90] ;  /* 0x000c900001047983 */ /* 0x001ea40000300a00 */
[C---:B--2---:R-:W-:Y:S02]  /*8ad0*/  HMMA.16816.F32 R4, R20.reuse, R4, R8 ;  /* 0x000000041404723c */ /* 0x044fe40000001808 */
[----:B------:R-:W2:Y:S04]  /*8ae0*/  LDL.LU.64 R10, [R1+0xc88] ;  /* 0x000c8800010a7983 */ /* 0x000ea80000300a00 */
[----:B------:R-:W2:Y:S11]  /*8af0*/  LDL.LU.64 R8, [R1+0xc80] ;  /* 0x000c800001087983 */ /* 0x000eb60000300a00 */
[----:B------:R-:W-:Y:S06]  /*8b00*/  @!UPT UIADD3 URZ, URZ, URZ, URZ ;  /* 0x0000003f3f3ff290 */ /* 0x000fec000fffe03f */
[----:B------:R-:W-:Y:S04]  /*8b10*/  STL.64 [R1+0xc0], R4 ;  /* 0x0000c00401007387 */ /* 0x000fe80000100a00 */
[----:B------:R0:W-:Y:S04]  /*8b20*/  STL.64 [R1+0xc8], R6 ;  /* 0x0000c80601007387 */ /* 0x0001e80000100a00 */
[----:B0-----:R-:W2:Y:S04]  /*8b30*/  LDL.LU.64 R6, [R1+0xc78] ;  /* 0x000c780001067983 */ /* 0x001ea80000300a00 */
[----:B------:R-:W2:Y:S02]  /*8b40*/  LDL.LU.64 R4, [R1+0xc70] ;  /* 0x000c700001047983 */ /* 0x000ea40000300a00 */
[C---:B--2---:R-:W-:Y:S11]  /*8b50*/  HMMA.16816.F32 R8, R20.reuse, R4, R8 ;  /* 0x000000041408723c */ /* 0x044ff60000001808 */
[----:B------:R-:W-:Y:S11]  /*8b60*/  @!UPT UIADD3 URZ, URZ, URZ, URZ ;  /* 0x0000003f3f3ff290 */ /* 0x000ff6000fffe03f */
[----:B------:R-:W-:Y:S01]  /*8b70*/  @!UPT UIADD3 URZ, URZ, URZ, URZ ;  /* 0x0000003f3f3ff290 */ /* 0x000fe2000fffe03f */
[----:B------:R-:W-:Y:S04]  /*8b80*/  STL.64 [R1+0xb0], R8 ;  /* 0x0000b00801007387 */ /* 0x000fe80000100a00 */
[----:B------:R0:W-:Y:S04]  /*8b90*/  STL.64 [R1+0xb8], R10 ;  /* 0x0000b80a01007387 */ /* 0x0001e80000100a00 */
[----:B0-----:R-:W2:Y:S04]  /*8ba0*/  LDL.LU.64 R10, [R1+0xc68] ;  /* 0x000c6800010a7983 */ /* 0x001ea80000300a00 */
[----:B------:R-:W2:Y:S04]  /*8bb0*/  LDL.LU.64 R8, [R1+0xc60] ;  /* 0x000c600001087983 */ /* 0x000ea80000300a00 */
[----:B------:R-:W-:Y:S04]  /*8bc0*/  STL.64 [R1+0xc20], R6 ;  /* 0x000c200601007387 */ /* 0x000fe80000100a00 */
[----:B------:R0:W-:Y:S04]  /*8bd0*/  STL.64 [R1+0xc18], R4 ;  /* 0x000c180401007387 */ /* 0x0001e80000100a00 */
[----:B0-----:R-:W2:Y:S01]  /*8be0*/  LDL.64 R4, [R1] ;  /* 0x0000000001047983 */ /* 0x001ea20000100a00 */
[C---:B----4-:R-:W-:Y:S03]  /*8bf0*/  HMMA.16816.F32 R16, R20.reuse, R12, R16 ;  /* 0x0000000c1410723c */ /* 0x050fe60000001810 */
[----:B--2---:R0:W-:Y:S04]  /*8c00*/  STL.64 [R1+0xc38], R4 ;  /* 0x000c380401007387 */ /* 0x0041e80000100a00 */
[----:B0-----:R-:W2:Y:S01]  /*8c10*/  LDL.64 R4, [R1+0x10] ;  /* 0x0000100001047983 */ /* 0x001ea20000100a00 */
[----:B------:R-:W-:Y:S03]  /*8c20*/  HMMA.16816.F32 R24, R20, R8, R24 ;  /* 0x000000081418723c */ /* 0x000fe60000001818 */
[----:B------:R-:W-:Y:S04]  /*8c30*/  LDSM.16.MT88.4 R20, [R2+0x80] ;  /* 0x000080000214783b */ /* 0x000fe80000004200 */
[----:B--2---:R0:W-:Y:S04]  /*8c40*/  STL.64 [R1+0xc40], R4 ;  /* 0x000c400401007387 */ /* 0x0041e80000100a00 */
[----:B0-----:R-:W2:Y:S11]  /*8c50*/  LDL.64 R4, [R1+0x20] ;  /* 0x0000200001047983 */ /* 0x001eb60000100a00 */
[----:B------:R-:W-:Y:S01]  /*8c60*/  @!UPT UIADD3 URZ, URZ, URZ, URZ ;  /* 0x0000003f3f3ff290 */ /* 0x000fe2000fffe03f */
[----:B------:R0:W-:Y:S04]  /*8c70*/  STL.64 [R1+0xa0], R24 ;  /* 0x0000a01801007387 */ /* 0x0001e80000100a00 */
[----:B------:R1:W-:Y:S04]  /*8c80*/  STL.64 [R1+0xa8], R26 ;  /* 0x0000a81a01007387 */ /* 0x0003e80000100a00 */
[----:B0-----:R-:W4:Y:S04]  /*8c90*/  LDL.LU.64 R24, [R1+0x380] ;  /* 0x0003800001187983 */ /* 0x001f280000300a00 */
[----:B-1----:R-:W4:Y:S04]  /*8ca0*/  LDL.LU.64 R26, [R1+0x388] ;  /* 0x00038800011a7983 */ /* 0x002f280000300a00 */
[----:B------:R-:W-:Y:S04]  /*8cb0*/  STL.64 [R1+0xc10], R10 ;  /* 0x000c100a01007387 */ /* 0x000fe80000100a00 */
[----:B------:R0:W-:Y:S04]  /*8cc0*/  STL.64 [R1+0xc08], R8 ;  /* 0x000c080801007387 */ /* 0x0001e80000100a00 */
[----:B0-----:R-:W4:Y:S04]  /*8cd0*/  LDL.64 R8, [R1+0x40] ;  /* 0x0000400001087983 */ /* 0x001f280000100a00 */
[----:B---3--:R-:W-:Y:S04]  /*8ce0*/  STL.64 [R1+0xc30], R14 ;  /* 0x000c300e01007387 */ /* 0x008fe80000100a00 */
[----:B------:R0:W-:Y:S04]  /*8cf0*/  STL.64 [R1+0xc28], R12 ;  /* 0x000c280c01007387 */ /* 0x0001e80000100a00 */
[----:B------:R-:W-:Y:S04]  /*8d00*/  STL.64 [R1+0x50], R16 ;  /* 0x0000501001007387 */ /* 0x000fe80000100a00 */
[----:B------:R-:W-:Y:S04]  /*8d10*/  STL.64 [R1+0x58], R18 ;  /* 0x0000581201007387 */ /* 0x000fe80000100a00 */
[----:B0-----:R-:W3:Y:S04]  /*8d20*/  LDL.LU.64 R12, [R1+0x340] ;  /* 0x00034000010c7983 */ /* 0x001ee80000300a00 */
[----:B------:R-:W2:Y:S04]  /*8d30*/  LDL.LU.64 R14, [R1+0x348] ;  /* 0x00034800010e7983 */ /* 0x000ea80000300a00 */
[----:B------:R-:W4:Y:S02]  /*8d40*/  LDSM.16.MT88.4 R16, [R2] ;  /* 0x000000000210783b */ /* 0x000f240000004200 */
[----:B----4-:R-:W-:Y:S02]  /*8d50*/  HMMA.16816.F32 R24, R16, R8, R24 ;  /* 0x000000081018723c */ /* 0x010fe40000001818 */
[----:B--2---:R-:W-:Y:S04]  /*8d60*/  STL.64 [R1+0xc50], R14 ;  /* 0x000c500e01007387 */ /* 0x004fe80000100a00 */
[----:B---3--:R0:W-:Y:S04]  /*8d70*/  STL.64 [R1+0xc48], R12 ;  /* 0x000c480c01007387 */ /* 0x0081e80000100a00 */
[----:B0-----:R-:W2:Y:S04]  /*8d80*/  LDL.LU.64 R12, [R1+0x360] ;  /* 0x00036000010c7983 */ /* 0x001ea80000300a00 */
[----:B------:R-:W2:Y:S04]  /*8d90*/  LDL.LU.64 R14, [R1+0x368] ;  /* 0x00036800010e7983 */ /* 0x000ea80000300a00 */
[----:B------:R-:W-:Y:S04]  /*8da0*/  STL.64 [R1+0xc00], R22 ;  /* 0x000c001601007387 */ /* 0x000fe80000100a00 */
[----:B------:R0:W-:Y:S04]  /*8db0*/  STL.64 [R1+0xbf8], R20 ;  /* 0x000bf81401007387 */ /* 0x0001e80000100a00 */
[----:B0-----:R-:W3:Y:S04]  /*8dc0*/  LDL.LU.64 R20, [R1+0x370] ;  /* 0x0003700001147983 */ /* 0x001ee80000300a00 */
[----:B------:R-:W3:Y:S04]  /*8dd0*/  LDL.LU.64 R22, [R1+0x378] ;  /* 0x0003780001167983 */ /* 0x000ee80000300a00 */
[----:B------:R0:W-:Y:S04]  /*8de0*/  STL.64 [R1+0x380], R24 ;  /* 0x0003801801007387 */ /* 0x0001e80000100a00 */
[----:B------:R1:W-:Y:S04]  /*8df0*/  STL.64 [R1+0x388], R26 ;  /* 0x0003881a01007387 */ /* 0x0003e80000100a00 */
[----:B0-----:R-:W3:Y:S01]  /*8e00*/  LDL.LU.64 R24, [R1+0xc58] ;  /* 0x000c580001187983 */ /* 0x001ee20000300a00 */
[----:B------:R-:W-:-:S02]  /*8e10*/  IMAD.MOV.U32 R29, RZ, RZ, R8 ;  /* 0x000000ffff1d7224 */ /* 0x000fc400078e0008 */
[----:B------:R-:W-:Y:S02]  /*8e20*/  IMAD.MOV.U32 R28, RZ, RZ, R9 ;  /* 0x000000ffff1c7224 */ /* 0x000fe400078e0009 */
[----:B------:R-:W4:Y:S04]  /*8e30*/  LDL.LU.64 R8, [R1+0x330] ;  /* 0x0003300001087983 */ /* 0x000f280000300a00 */
[----:B------:R-:W4:Y:S01]  /*8e40*/  LDL.LU.64 R10, [R1+0x338] ;  /* 0x00033800010a7983 */ /* 0x000f220000300a00 */
[----:B-1----:R-:W-:Y:S02]  /*8e50*/  IMAD.MOV.U32 R26, RZ, RZ, R4 ;  /* 0x000000ffff1a7224 */ /* 0x002fe400078e0004 */
[----:B------:R-:W-:Y:S01]  /*8e60*/  IMAD.MOV.U32 R3, RZ, RZ, R5 ;  /* 0x000000ffff037224 */ /* 0x000fe200078e0005 */
[C---:B--2---:R-:W-:Y:S08]  /*8e70*/  HMMA.16816.F32 R12, R16.reuse, R4, R12 ;  /* 0x00000004100c723c */ /* 0x044ff0000000180c */
[C---:B---3--:R-:W-:Y:S11]  /*8e80*/  HMMA.16816.F32 R20, R16.reuse, R24, R20 ;  /* 0x000000181014723c */ /* 0x048ff60000001814 */
[----:B------:R-:W-:Y:S11]  /*8e90*/  @!UPT UIADD3 URZ, URZ, URZ, URZ ;  /* 0x0000003f3f3ff290 */ /* 0x000ff6000fffe03f */
[----:B------:R-:W-:Y:S01]  /*8ea0*/  @!UPT UIADD3 URZ, URZ, URZ, URZ ;  /* 0x0000003f3f3ff290 */ /* 0x000fe2000fffe03f */
[----:B------:R0:W-:Y:S04]  /*8eb0*/  STL.64 [R1+0x370], R20 ;  /* 0x0003701401007387 */ /* 0x0001e80000100a00 */
[----:B------:R1:W-:Y:S04]  /*8ec0*/  STL.64 [R1+0x378], R22 ;  /* 0x0003781601007387 */ /* 0x0003e80000100a00 */
[----:B0-----:R-:W2:Y:S04]  /*8ed0*/  LDL.LU.64 R20, [R1+0x320] ;  /* 0x0003200001147983 */ /* 0x001ea80000300a00 */
[----:B-1----:R-:W2:Y:S04]  /*8ee0*/  LDL.LU.64 R22, [R1+0x328] ;  /* 0x0003280001167983 */ /* 0x002ea80000300a00 */
[----:B------:R-:W-:Y:S04]  /*8ef0*/  STL.64 [R1+0x360], R12 ;  /* 0x0003600c01007387 */ /* 0x000fe80000100a00 */
[----:B------:R0:W-:Y:S04]  /*8f00*/  STL.64 [R1+0x368], R14 ;  /* 0x0003680e01007387 */ /* 0x0001e80000100a00 */
[----:B0-----:R-:W3:Y:S04]  /*8f10*/  LDL.LU.64 R14, [R1+0xc50] ;  /* 0x000c5000010e7983 */ /* 0x001ee80000300a00 */
[----:B------:R-:W3:Y:S04]  /*8f20*/  LDL.LU.64 R12, [R1+0xc48] ;  /* 0x000c4800010c7983 */ /* 0x000ee80000300a00 */
[----:B------:R-:W2:Y:S04]  /*8f30*/  LDL.LU.64 R4, [R1+0xc40] ;  /* 0x000c400001047983 */ /* 0x000ea80000300a00 */
[----:B------:R-:W-:Y:S04]  /*8f40*/  STL [R1+0xbf0], R26 ;  /* 0x000bf01a01007387 */ /* 0x000fe80000100800 */
[----:B------:R0:W-:Y:S04]  /*8f50*/  STL.64 [R1+0xbe8], R24 ;  /* 0x000be81801007387 */ /* 0x0001e80000100a00 */
[----:B0-----:R-:W2:Y:S04]  /*8f60*/  LDL.LU.64 R24, [R1+0x350] ;  /* 0x0003500001187983 */ /* 0x001ea80000300a00 */
[----:B------:R-:W2:Y:S02]  /*8f70*/  LDL.LU.64 R26, [R1+0x358] ;  /* 0x00035800011a7983 */ /* 0x000ea40000300a00 */
[C---:B--2---:R-:W-:Y:S11]  /*8f80*/  HMMA.16816.F32 R24, R16.reuse, R4, R24 ;  /* 0x000000041018723c */ /* 0x044ff60000001818 */
[----:B------:R-:W-:Y:S11]  /*8f90*/  @!UPT UIADD3 URZ, URZ, URZ, URZ ;  /* 0x0000003f3f3ff290 */ /* 0x000ff6000fffe03f */
[----:B------:R-:W-:Y:S01]  /*8fa0*/  @!UPT UIADD3 URZ, URZ, URZ, URZ ;  /* 0x0000003f3f3ff290 */ /* 0x000fe2000fffe03f */
[----:B------:R0:W-:Y:S04]  /*8fb0*/  STL.64 [R1+0x350], R24 ;  /* 0x0003501801007387 */ /* 0x0001e80000100a00 */
[----:B------:R1:W-:Y:S01]  /*8fc0*/  STL.64 [R1+0x358], R26 ;  /* 0x0003581a01007387 */ /* 0x0003e20000100a00 */
[----:B0-----:R-:W-:Y:S02]  /*8fd0*/  IMAD.MOV.U32 R25, RZ, RZ, R4 ;  /* 0x000000ffff197224 */ /* 0x001fe400078e0004 */
[----:B------:R-:W-:Y:S02]  /*8fe0*/  IMAD.MOV.U32 R24, RZ, RZ, R5 ;  /* 0x000000ffff187224 */ /* 0x000fe400078e0005 */
[----:B------:R-:W3:Y:S02]  /*8ff0*/  LDL.LU.64 R4, [R1+0xc38] ;  /* 0x000c380001047983 */ /* 0x000ee40000300a00 */
[----:B---3--:R-:W-:Y:S01]  /*9000*/  HMMA.16816.F32 R12, R16, R4, R12 ;  /* 0x00000004100c723c */ /* 0x008fe2000000180c */
[----:B-1----:R-:W-:-:S02]  /*9010*/  IMAD.MOV.U32 R27, RZ, RZ, R4 ;  /* 0x000000ffff1b7224 */ /* 0x002fc400078e0004 */
[----:B------:R-:W-:Y:S11]  /*9020*/  IMAD.MOV.U32 R26, RZ, RZ, R5 ;  /* 0x000000ffff1a7224 */ /* 0x000ff600078e0005 */
[----:B------:R-:W-:Y:S09]  /*9030*/  @!UPT UIADD3 URZ, URZ, URZ, URZ ;  /* 0x0000003f3f3ff290 */ /* 0x000ff2000fffe03f */
[----:B------:R-:W-:Y:S04]  /*9040*/  STL.64 [R1+0x340], R12 ;  /* 0x0003400c01007387 */ /* 0x000fe80000100a00 */
[----:B------:R0:W-:Y:S04]  /*9050*/  STL.64 [R1+0x348], R14 ;  /* 0x0003480e01007387 */ /* 0x0001e80000100a00 */
[----:B0-----:R-:W2:Y:S04]  /*9060*/  LDL.LU.64 R14, [R1+0xc30] ;  /* 0x000c3000010e7983 */ /* 0x001ea80000300a00 */
[----:B------:R-:W3:Y:S04]  /*9070*/  LDL.LU.64 R12, [R1+0xc28] ;  /* 0x000c2800010c7983 */ /* 0x000ee80000300a00 */
[----:B------:R-:W2:Y:S04]  /*9080*/  LDL.LU.64 R6, [R1+0xc20] ;  /* 0x000c200001067983 */ /* 0x000ea80000300a00 */
[----:B------:R-:W4:Y:S02]  /*9090*/  LDL.LU.64 R4, [R1+0xc18] ;  /* 0x000c180001047983 */ /* 0x000f240000300a00 */
[----:B----4-:R-:W-:Y:S11]  /*90a0*/  HMMA.16816.F32 R8, R16, R4, R8 ;  /* 0x000000041008723c */ /* 0x010ff60000001808 */
[----:B------:R-:W-:Y:S11]  /*90b0*/  @!UPT UIADD3 URZ, URZ, URZ, URZ ;  /* 0x0000003f3f3ff290 */ /* 0x000ff6000fffe03f */
[----:B------:R-:W-:Y:S01]  /*90c0*/  @!UPT UIADD3 URZ, URZ, URZ, URZ ;  /* 0x0000003f3f3ff290 */ /* 0x000fe2000fffe03f */
[----:B------:R-:W-:Y:S04]  /*90d0*/  STL.64 [R1+0x330], R8 ;  /* 0x0003300801007387 */ /* 0x000fe80000100a00 */
[----:B------:R0:W-:Y:S04]  /*90e0*/  STL.64 [R1+0x338], R10 ;  /* 0x0003380a01007387 */ /* 0x0001e80000100a00 */
[----:B0-----:R-:W4:Y:S04]  /*90f0*/  LDL.LU.64 R10, [R1+0xc10] ;  /* 0x000c1000010a7983 */ /* 0x001f280000300a00 */
[----:B------:R-:W3:Y:S04]  /*9100*/  LDL.LU.64 R8, [R1+0xc08] ;  /* 0x000c080001087983 */ /* 0x000ee80000300a00 */
[----:B--2---:R-:W-:Y:S04]  /*9110*/  STL.64 [R1+0xba0], R6 ;  /* 0x000ba00601007387 */ /* 0x004fe80000100a00 */
[----:B------:R0:W-:Y:S02]  /*9120*/  STL.64 [R1+0xb98], R4 ;  /* 0x000b980401007387 */ /* 0x0001e40000100a00 */
[----:B0-----:R-:W-:-:S02]  /*9130*/  IMAD.MOV.U32 R4, RZ, RZ, R27 ;  /* 0x000000ffff047224 */ /* 0x001fc400078e001b */
[----:B------:R-:W-:-:S05]  /*9140*/  IMAD.MOV.U32 R5, RZ, RZ, R26 ;  /* 0x000000ffff057224 */ /* 0x000fca00078e001a */
[----:B------:R0:W-:Y:S02]  /*9150*/  STL.64 [R1+0xbb8], R4 ;  /* 0x000bb80401007387 */ /* 0x0001e40000100a00 */
[----:B0-----:R-:W-:Y:S02]  /*9160*/  IMAD.MOV.U32 R4, RZ, RZ, R25 ;  /* 0x000000ffff047224 */ /* 0x001fe400078e0019 */
[----:B------:R-:W-:-:S05]  /*9170*/  IMAD.MOV.U32 R5, RZ, RZ, R24 ;  /* 0x000000ffff057224 */ /* 0x000fca00078e0018 */
[----:B------:R3:W-:Y:S02]  /*9180*/  STL.64 [R1+0xbd0], R4 ;  /* 0x000bd00401007387 */ /* 0x0007e40000100a00 */
[C---:B---3--:R-:W-:Y:S02]  /*9190*/  HMMA.16816.F32 R4, R16.reuse, R8, R20 ;  /* 0x000000081004723c */ /* 0x048fe40000001814 */
[----:B------:R-:W2:Y:S04]  /*91a0*/  LDL.LU.64 R20, [R1+0x210] ;  /* 0x0002100001147983 */ /* 0x000ea80000300a00 */
[----:B------:R-:W2:Y:S11]  /*91b0*/  LDL.LU.64 R22, [R1+0x218] ;  /* 0x0002180001167983 */ /* 0x000eb60000300a00 */
[----:B------:R-:W-:Y:S06]  /*91c0*/  @!UPT UIADD3 URZ, URZ, URZ, URZ ;  /* 0x0000003f3f3ff290 */ /* 0x000fec000fffe03f */
[----:B------:R0:W-:Y:S04]  /*91d0*/  STL.64 [R1+0x320], R4 ;  /* 0x0003200401007387 */ /* 0x0001e80000100a00 */
[----:B------:R1:W-:Y:S04]  /*91e0*/  STL.64 [R1+0x328], R6 ;  /* 0x0003280601007387 */ /* 0x0003e80000100a00 */
[----:B------:R-:W3:Y:S04]  /*91f0*/  LDL.LU.64 R24, [R1+0x190] ;  /* 0x0001900001187983 */ /* 0x000ee80000300a00 */
[----:B------:R-:W3:Y:S04]  /*9200*/  LDL.LU.64 R26, [R1+0x198] ;  /* 0x00019800011a7983 */ /* 0x000ee80000300a00 */
[----:B0-----:R-:W2:Y:S04]  /*9210*/  LDL.LU.64 R4, [R1+0x170] ;  /* 0x0001700001047983 */ /* 0x001ea80000300a00 */
[----:B-1----:R-:W2:Y:S04]  /*9220*/  LDL.LU.64 R6, [R1+0x178] ;  /* 0x0001780001067983 */ /* 0x002ea80000300a00 */
[----:B--2---:R-:W-:Y:S04]  /*9230*/  STL.64 [R1+0xbe0], R6 ;  /* 0x000be00601007387 */ /* 0x004fe80000100a00 */
[----:B------:R0:W-:Y:S04]  /*9240*/  STL.64 [R1+0xbd8], R4 ;  /* 0x000bd80401007387 */ /* 0x0001e80000100a00 */
[----:B0-----:R-:W2:Y:S04]  /*9250*/  LDL.LU.64 R4, [R1+0x180] ;  /* 0x0001800001047983 */ /* 0x001ea80000300a00 */
[----:B------:R-:W2:Y:S04]  /*9260*/  LDL.LU.64 R6, [R1+0x188] ;  /* 0x0001880001067983 */ /* 0x000ea80000300a00 */
[----:B----4-:R-:W-:Y:S04]  /*9270*/  STL.64 [R1+0xb90], R10 ;  /* 0x000b900a01007387 */ /* 0x010fe80000100a00 */
[----:B------:R0:W-:Y:S04]  /*9280*/  STL.64 [R1+0xb88], R8 ;  /* 0x000b880801007387 */ /* 0x0001e80000100a00 */
[----:B0-----:R-:W4:Y:S04]  /*9290*/  LDL.LU.64 R8, [R1+0x140] ;  /* 0x0001400001087983 */ /* 0x001f280000300a00 */
[----:B------:R-:W2:Y:S04]  /*92a0*/  LDL.LU.64 R10, [R1+0x148] ;  /* 0x00014800010a7983 */ /* 0x000ea80000300a00 */
[----:B--2---:R-:W-:Y:S04]  /*92b0*/  STL.64 [R1+0xbb0], R10 ;  /* 0x000bb00a01007387 */ /* 0x004fe80000100a00 */
[----:B----4-:R0:W-:Y:S04]  /*92c0*/  STL.64 [R1+0xba8], R8 ;  /* 0x000ba80801007387 */ /* 0x0101e80000100a00 */
[----:B0-----:R-:W2:Y:S04]  /*92d0*/  LDL.LU.64 R8, [R1+0x150] ;  /* 0x0001500001087983 */ /* 0x001ea80000300a00 */
[----:B------:R-:W4:Y:S01]  /*92e0*/  LDL.LU.64 R10, [R1+0x158] ;  /* 0x00015800010a7983 */ /* 0x000f220000300a00 */
[----:B------:R-:W-:Y:S03]  /*92f0*/  HMMA.16816.F32 R16, R16, R12, R20 ;  /* 0x0000000c1010723c */ /* 0x000fe60000001814 */
[----:B----4-:R-:W-:Y:S04]  /*9300*/  STL.64 [R1+0xbc8], R10 ;  /* 0x000bc80a01007387 */ /* 0x010fe80000100a00 */
[----:B--2---:R0:W-:Y:S04]  /*9310*/  STL.64 [R1+0xbc0], R8 ;  /* 0x000bc00801007387 */ /* 0x0041e80000100a00 */
[----:B0-----:R-:W2:Y:S04]  /*9320*/  LDL.LU.64 R8, [R1+0x160] ;  /* 0x0001600001087983 */ /* 0x001ea80000300a00 */
[----:B------:R-:W2:Y:S04]  /*9330*/  LDL.LU.64 R10, [R1+0x168] ;  /* 0x00016800010a7983 */ /* 0x000ea80000300a00 */
[----:B------:R-:W3:Y:S04]  /*9340*/  LDL.LU.64 R22, [R1+0xc00] ;  /* 0x000c000001167983 */ /* 0x000ee80000300a00 */
[----:B------:R-:W3:Y:S04]  /*9350*/  LDL.LU.64 R20, [R1+0xbf8] ;  /* 0x000bf80001147983 */ /* 0x000ee80000300a00 */
[----:B------:R0:W-:Y:S04]  /*9360*/  STL.64 [R1+0x210], R16 ;  /* 0x0002101001007387 */ /* 0x0001e80000100a00 */
[----:B------:R3:W-:Y:S01]  /*9370*/  STL.64 [R1+0x218], R18 ;  /* 0x0002181201007387 */ /* 0x0007e20000100a00 */
[----:B0-----:R-:W-:-:S02]  /*9380*/  IMAD.MOV.U32 R16, RZ, RZ, R29 ;  /* 0x000000ffff107224 */ /* 0x001fc400078e001d */
[----:B------:R-:W-:-:S07]  /*9390*/  IMAD.MOV.U32 R17, RZ, RZ, R28 ;  /* 0x000000ffff117224 */ /* 0x000fce00078e001c */
[C---:B---3--:R-:W-:Y:S01]  /*93a0*/  HMMA.16816.F32 R16, R20.reuse, R16, R24 ;  /* 0x000000101410723c */ /* 0x048fe20000001818 */
[----:B------:R-:W3:Y:S04]  /*93b0*/  LDL.LU R26, [R1+0xbf0] ;  /* 0x000bf000011a7983 */ /* 0x000ee80000300800 */
[----:B------:R-:W4:Y:S11]  /*93c0*/  LDL.LU.64 R24, [R1+0xbe8] ;  /* 0x000be80001187983 */ /* 0x000f360000300a00 */
[----:B------:R-:W-:Y:S07]  /*93d0*/  @!UPT UIADD3 URZ, URZ, URZ, URZ ;  /* 0x0000003f3f3ff290 */ /* 0x000fee000fffe03f */
[----:B------:R0:W-:Y:S04]  /*93e0*/  STL.64 [R1+0x190], R16 ;  /* 0x0001901001007387 */ /* 0x0001e80000100a00 */
[----:B------:R1:W-:Y:S04]  /*93f0*/  STL.64 [R1+0x198], R18 ;  /* 0x0001981201007387 */ /* 0x0003e80000100a00 */
[----:B0-----:R-:W2:Y:S04]  /*9400*/  LDL.LU.64 R16, [R1+0x60] ;  /* 0x0000600001107983 */ /* 0x001ea80000300a00 */
[----:B-1----:R-:W2:Y:S01]  /*9410*/  LDL.LU.64 R18, [R1+0x68] ;  /* 0x0000680001127983 */ /* 0x002ea20000300a00 */
[----:B----4-:R-:W-:Y:S11]  /*9420*/  HMMA.16816.F32 R4, R20, R24, R4 ;  /* 0x000000181404723c */ /* 0x010ff60000001804 */
[----:B------:R-:W-:Y:S11]  /*9430*/  @!UPT UIADD3 URZ, URZ, URZ, URZ ;  /* 0x0000003f3f3ff290 */ /* 0x000ff6000fffe03f */
[----:B------:R-:W-:Y:S01]  /*9440*/  @!UPT UIADD3 URZ, URZ, URZ, URZ ;  /* 0x0000003f3f3ff290 */ /* 0x000fe2000fffe03f */
[----:B------:R-:W-:Y:S04]  /*9450*/  STL.64 [R1+0x180], R4 ;  /* 0x0001800401007387 */ /* 0x000fe80000100a00 */
[----:B------:R0:W-:Y:S04]  /*9460*/  STL.64 [R1+0x188], R6 ;  /* 0x0001880601007387 */ /* 0x0001e80000100a00 */
[----:B0-----:R-:W4:Y:S04]  /*9470*/  LDL.LU.64 R6, [R1+0xbe0] ;  /* 0x000be00001067983 */ /* 0x001f280000300a00 */
[----:B------:R-:W4:Y:S04]  /*9480*/  LDL.LU.64 R4, [R1+0xbd8] ;  /* 0x000bd80001047983 */ /* 0x000f280000300a00 */
[----:B------:R3:W-:Y:S02]  /*9490*/  STL.64 [R1+0xb70], R24 ;  /* 0x000b701801007387 */ /* 0x0007e40000100a00 */
[----:B---3--:R-:W-:-:S02]  /*94a0*/  IMAD.MOV.U32 R24, RZ, RZ, R26 ;  /* 0x000000ffff187224 */ /* 0x008fc400078e001a */
[----:B------:R-:W-:-:S07]  /*94b0*/  IMAD.MOV.U32 R25, RZ, RZ, R3 ;  /* 0x000000ffff197224 */ /* 0x000fce00078e0003 */
[C---:B----4-:R-:W-:Y:S01]  /*94c0*/  HMMA.16816.F32 R24, R20.reuse, R24, R4 ;  /* 0x000000181418723c */ /* 0x050fe20000001804 */
[----:B------:R-:W2:Y:S11]  /*94d0*/  LDL.LU.64 R4, [R1+0xbd0] ;  /* 0x000bd00001047983 */ /* 0x000eb60000300a00 */
[----:B------:R-:W-:Y:S11]  /*94e0*/  @!UPT UIADD3 URZ, URZ, URZ, URZ ;  /* 0x0000003f3f3ff290 */ /* 0x000ff6000fffe03f */
[----:B------:R0:W-:Y:S04]  /*94f0*/  STL.64 [R1+0x170], R24 ;  /* 0x0001701801007387 */ /* 0x0001e80000100a00 */
[----:B------:R-:W-:Y:S04]  /*9500*/  STL.64 [R1+0x178], R26 ;  /* 0x0001781a01007387 */ /* 0x000fe80000100a00 */
[----:B0-----:R-:W3:Y:S01]  /*9510*/  LDL.LU.64 R24, [R1+0x40] ;  /* 0x0000400001187983 */ /* 0x001ee20000300a00 */
        /* <DEDUP_REMOVED lines=13> */
[----:B0-----:R-:W4:Y:S04]  /*95f0*/  LDL.LU.64 R6, [R1+0xba0] ;  /* 0x000ba00001067983 */ /* 0x001f280000300a00 */
        /* <DEDUP_REMOVED lines=8> */
[----:B----4-:R-:W-:Y:S04]  /*9680*/  STL.64 [R1+0xb38], R6 ;  /* 0x000b380601007387 */ /* 0x010fe80000100a00 */
[----:B------:R0:W-:Y:S04]  /*9690*/  STL.64 [R1+0xb30], R4 ;  /* 0x000b300401007387 */ /* 0x0001e80000100a00 */
[----:B0-----:R-:W4:Y:S04]  /*96a0*/  LDL.LU.64 R4, [R1] ;  /* 0x0000000001047983 */ /* 0x001f280000300a00 */
[----:B----4-:R0:W-:Y:S04]  /*96b0*/  STL.64 [R1+0xb50], R4 ;  /* 0x000b500401007387 */ /* 0x0101e80000100a00 */
[----:B0-----:R-:W4:Y:S04]  /*96c0*/  LDL.LU.64 R4, [R1+0x10] ;  /* 0x0000100001047983 */ /* 0x001f280000300a00 */
[----:B----4-:R0:W-:Y:S04]  /*96d0*/  STL.64 [R1+0xb58], R4 ;  /* 0x000b580401007387 */ /* 0x0101e80000100a00 */
[----:B0-----:R-:W4:Y:S04]  /*96e0*/  LDL.LU.64 R4, [R1+0x130] ;  /* 0x0001300001047983 */ /* 0x001f280000300a00 */
[----:B------:R-:W4:Y:S04]  /*96f0*/  LDL.LU.64 R6, [R1+0x138] ;  /* 0x0001380001067983 */ /* 0x000f280000300a00 */
[----:B--2---:R-:W-:Y:S04]  /*9700*/  STL.64 [R1+0xb28], R10 ;  /* 0x000b280a01007387 */ /* 0x004fe80000100a00 */
[----:B------:R-:W-:Y:S01]  /*9710*/  STL.64 [R1+0xb20], R8 ;  /* 0x000b200801007387 */ /* 0x000fe20000100a00 */
[C---:B----4-:R-:W-:Y:S11]  /*9720*/  HMMA.16816.F32 R4, R20.reuse, R8, R4 ;  /* 0x000000081404723c */ /* 0x050ff60000001804 */
[----:B------:R-:W-:Y:S11]  /*9730*/  @!UPT UIADD3 URZ, URZ, URZ, URZ ;  /* 0x0000003f3f3ff290 */ /* 0x000ff6000fffe03f */
[----:B------:R-:W-:Y:S01]  /*9740*/  @!UPT UIADD3 URZ, URZ, URZ, URZ ;  /* 0x0000003f3f3ff290 */ /* 0x000fe2000fffe03f */
[----:B------:R0:W-:Y:S04]  /*9750*/  STL.64 [R1+0x130], R4 ;  /* 0x0001300401007387 */ /* 0x0001e80000100a00 */
[----:B------:R1:W-:Y:S04]  /*9760*/  STL.64 [R1+0x138], R6 ;  /* 0x0001380601007387 */ /* 0x0003e80000100a00 */
[----:B0-----:R-:W2:Y:S04]  /*9770*/  LDL.LU.64 R4, [R1+0x280] ;  /* 0x0002800001047983 */ /* 0x001ea80000300a00 */
[----:B-1----:R-:W4:Y:S01]  /*9780*/  LDL.LU.64 R6, [R1+0x288] ;  /* 0x0002880001067983 */ /* 0x002f220000300a00 */
[----:B------:R-:W-:Y:S03]  /*9790*/  HMMA.16816.F32 R8, R20, R12, R16 ;  /* 0x0000000c1408723c */ /* 0x000fe60000001810 */
[----:B------:R-:W-:Y:S04]  /*97a0*/  LDSM.16.MT88.4 R20, [R2+0x100] ;  /* 0x000100000214783b */ /* 0x000fe80000004200 */
[----:B------:R-:W0:Y:S11]  /*97b0*/  LDSM.16.MT88.4 R16, [R2+0x180] ;  /* 0x000180000210783b */ /* 0x000e360000004200 */
[----:B------:R-:W-:Y:S05]  /*97c0*/  @!UPT UIADD3 URZ, URZ, URZ, URZ ;  /* 0x0000003f3f3ff290 */ /* 0x000fea000fffe03f */
[----:B------:R-:W-:Y:S04]  /*97d0*/  STL.64 [R1+0x60], R8 ;  /* 0x0000600801007387 */ /* 0x000fe80000100a00 */
[----:B------:R-:W-:Y:S04]  /*97e0*/  STL.64 [R1+0x68], R10 ;  /* 0x0000680a01007387 */ /* 0x000fe80000100a00 */
[----:B----4-:R-:W-:Y:S04]  /*97f0*/  STL.64 [R1+0xb68], R6 ;  /* 0x000b680601007387 */ /* 0x010fe80000100a00 */
[----:B--2---:R1:W-:Y:S04]  /*9800*/  STL.64 [R1+0xb60], R4 ;  /* 0x000b600401007387 */ /* 0x0043e80000100a00 */
[----:B-1----:R-:W2:Y:S04]  /*9810*/  LDL.LU.64 R4, [R1+0x290] ;  /* 0x0002900001047983 */ /* 0x002ea80000300a00 */
[----:B------:R-:W4:Y:S04]  /*9820*/  LDL.LU.64 R6, [R1+0x298] ;  /* 0x0002980001067983 */ /* 0x000f280000300a00 */
[----:B----4-:R-:W-:Y:S04]  /*9830*/  STL.64 [R1+0xb80], R6 ;  /* 0x000b800601007387 */ /* 0x010fe80000100a00 */
[----:B--2---:R1:W-:Y:S04]  /*9840*/  STL.64 [R1+0xb78], R4 ;  /* 0x000b780401007387 */ /* 0x0043e80000100a00 */
[----:B-1----:R-:W2:Y:S04]  /*9850*/  LDL.LU.64 R4, [R1+0x2a0] ;  /* 0x0002a00001047983 */ /* 0x002ea80000300a00 */
[----:B------:R-:W2:Y:S04]  /*9860*/  LDL.LU.64 R6, [R1+0x2a8] ;  /* 0x0002a80001067983 */ /* 0x000ea80000300a00 */
[----:B------:R-:W-:Y:S04]  /*9870*/  STL.64 [R1+0xb48], R14 ;  /* 0x000b480e01007387 */ /* 0x000fe80000100a00 */
[----:B------:R1:W-:Y:S01]  /*9880*/  STL.64 [R1+0xb40], R12 ;  /* 0x000b400c01007387 */ /* 0x0003e20000100a00 */
[----:B---3--:R-:W-:-:S03]  /*9890*/  IMAD.MOV.U32 R29, RZ, RZ, R24 ;  /* 0x000000ffff1d7224 */ /* 0x008fc600078e0018 */
[----:B-1----:R-:W3:Y:S04]  /*98a0*/  LDL.LU.64 R12, [R1+0x260] ;  /* 0x00026000010c7983 */ /* 0x002ee80000300a00 */
[----:B------:R-:W3:Y:S04]  /*98b0*/  LDL.LU.64 R14, [R1+0x268] ;  /* 0x00026800010e7983 */ /* 0x000ee80000300a00 */
[----:B------:R-:W4:Y:S04]  /*98c0*/  LDL.LU.64 R8, [R1+0x250] ;  /* 0x0002500001087983 */ /* 0x000f280000300a00 */
[----:B------:R-:W4:Y:S04]  /*98d0*/  LDL.LU.64 R10, [R1+0x258] ;  /* 0x00025800010a7983 */ /* 0x000f280000300a00 */
[----:B0-----:R-:W-:Y:S04]  /*98e0*/  STL.64 [R1+0xb18], R18 ;  /* 0x000b181201007387 */ /* 0x001fe80000100a00 */
[----:B------:R0:W-:Y:S01]  /*98f0*/  STL.64 [R1+0xb10], R16 ;  /* 0x000b101001007387 */ /* 0x0001e20000100a00 */
[----:B------:R-:W-:-:S03]  /*9900*/  IMAD.MOV.U32 R28, RZ, RZ, R25 ;  /* 0x000000ffff1c7224 */ /* 0x000fc600078e0019 */
[----:B0-----:R-:W3:Y:S01]  /*9910*/  LDL.LU.64 R16, [R1+0x20] ;  /* 0x0000200001107983 */ /* 0x001ee20000300a00 */
[C---:B--2---:R-:W-:Y:S11]  /*9920*/  HMMA.16816.F32 R4, R20.reuse, R24, R4 ;  /* 0x000000181404723c */ /* 0x044ff60000001804 */
[----:B------:R-:W-:Y:S11]  /*9930*/  @!UPT UIADD3 URZ, URZ, URZ, URZ ;  /* 0x0000003f3f3ff290 */ /* 0x000ff6000fffe03f */
[----:B------:R-:W-:Y:S01]  /*9940*/  @!UPT UIADD3 URZ, URZ, URZ, URZ ;  /* 0x0000003f3f3ff290 */ /* 0x000fe2000fffe03f */
[----:B------:R-:W-:Y:S04]  /*9950*/  STL.64 [R1+0x2a0], R4 ;  /* 0x0002a00401007387 */ /* 0x000fe80000100a00 */
[----:B------:R0:W-:Y:S04]  /*9960*/  STL.64 [R1+0x2a8], R6 ;  /* 0x0002a80601007387 */ /* 0x0001e80000100a00 */
[----:B0-----:R-:W2:Y:S04]  /*9970*/  LDL.LU.64 R6, [R1+0xb80] ;  /* 0x000b800001067983 */ /* 0x001ea80000300a00 */
[----:B------:R-:W2:Y:S04]  /*9980*/  LDL.LU.64 R4, [R1+0xb78] ;  /* 0x000b780001047983 */ /* 0x000ea80000300a00 */
[----:B------:R-:W2:Y:S02]  /*9990*/  LDL.LU.64 R24, [R1+0xb70] ;  /* 0x000b700001187983 */ /* 0x000ea40000300a00 */
[C---:B--2---:R-:W-:Y:S11]  /*99a0*/  HMMA.16816.F32 R4, R20.reuse, R24, R4 ;  /* 0x000000181404723c */ /* 0x044ff60000001804 */
[----:B------:R-:W-:Y:S11]  /*99b0*/  @!UPT UIADD3 URZ, URZ, URZ, URZ ;  /* 0x0000003f3f3ff290 */ /* 0x000ff6000fffe03f */
[----:B------:R-:W-:Y:S01]  /*99c0*/  @!UPT UIADD3 URZ, URZ, URZ, URZ ;  /* 0x0000003f3f3ff290 */ /* 0x000fe2000fffe03f */
[----:B------:R-:W-:Y:S04]  /*99d0*/  STL.64 [R1+0x290], R4 ;  /* 0x0002900401007387 */ /* 0x000fe80000100a00 */
[----:B------:R0:W-:Y:S04]  /*99e0*/  STL.64 [R1+0x298], R6 ;  /* 0x0002980601007387 */ /* 0x0001e80000100a00 */
[----:B0-----:R-:W3:Y:S04]  /*99f0*/  LDL.LU.64 R6, [R1+0xb68] ;  /* 0x000b680001067983 */ /* 0x001ee80000300a00 */
[----:B------:R-:W3:Y:S04]  /*9a00*/  LDL.LU.64 R4, [R1+0xb60] ;  /* 0x000b600001047983 */ /* 0x000ee80000300a00 */
[----:B------:R0:W-:Y:S04]  /*9a10*/  STL.64 [R1+0xb00], R24 ;  /* 0x000b001801007387 */ /* 0x0001e80000100a00 */
[----:B0-----:R-:W2:Y:S04]  /*9a20*/  LDL.LU.64 R24, [R1+0x270] ;  /* 0x0002700001187983 */ /* 0x001ea80000300a00 */
[----:B------:R-:W2:Y:S01]  /*9a30*/  LDL.LU.64 R26, [R1+0x278] ;  /* 0x00027800011a7983 */ /* 0x000ea20000300a00 */
[----:B---3--:R-:W-:Y:S11]  /*9a40*/  HMMA.16816.F32 R4, R20, R16, R4 ;  /* 0x000000101404723c */ /* 0x008ff60000001804 */
[----:B------:R-:W-:Y:S11]  /*9a50*/  @!UPT UIADD3 URZ, URZ, URZ, URZ ;  /* 0x0000003f3f3ff290 */ /* 0x000ff6000fffe03f */
[----:B------:R-:W-:Y:S01]  /*9a60*/  @!UPT UIADD3 URZ, URZ, URZ, URZ ;  /* 0x0000003f3f3ff290 */ /* 0x000fe2000fffe03f */
[----:B------:R0:W-:Y:S04]  /*9a70*/  STL.64 [R1+0x280], R4 ;  /* 0x0002800401007387 */ /* 0x0001e80000100a00 */
[----:B------:R-:W-:Y:S04]  /*9a80*/  STL.64 [R1+0x288], R6 ;  /* 0x0002880601007387 */ /* 0x000fe80000100a00 */
[----:B0-----:R-:W2:Y:S01]  /*9a90*/  LDL.LU.64 R4, [R1+0xb58] ;  /* 0x000b580001047983 */ /* 0x001ea20000300a00 */
[----:B------:R-:W-:Y:S02]  /*9aa0*/  IMAD.MOV.U32 R3, RZ, RZ, R16 ;  /* 0x000000ffff037224 */ /* 0x000fe400078e0010 */
[----:B------:R-:W-:-:S02]  /*9ab0*/  IMAD.MOV.U32 R2, RZ, RZ, R17 ;  /* 0x000000ffff027224 */ /* 0x000fc400078e0011 */
[----:B------:R-:W3:Y:S04]  /*9ac0*/  LDL.LU.64 R16, [R1+0x240] ;  /* 0x0002400001107983 */ /* 0x000ee80000300a00 */
[----:B------:R-:W3:Y:S01]  /*9ad0*/  LDL.LU.64 R18, [R1+0x248] ;  /* 0x0002480001127983 */ /* 0x000ee20000300a00 */
[C---:B--2---:R-:W-:Y:S11]  /*9ae0*/  HMMA.16816.F32 R24, R20.reuse, R4, R24 ;  /* 0x000000041418723c */ /* 0x044ff60000001818 */
[----:B------:R-:W-:Y:S11]  /*9af0*/  @!UPT UIADD3 URZ, URZ, URZ, URZ ;  /* 0x0000003f3f3ff290 */ /* 0x000ff6000fffe03f */
[----:B------:R-:W-:Y:S01]  /*9b00*/  @!UPT UIADD3 URZ, URZ, URZ, URZ ;  /* 0x0000003f3f3ff290 */ /* 0x000fe2000fffe03f */
[----:B------:R-:W-:Y:S04]  /*9b10*/  STL.64 [R1+0x270], R24 ;  /* 0x0002701801007387 */ /* 0x000fe80000100a00 */
[----:B------:R0:W-:Y:S02]  /*9b20*/  STL.64 [R1+0x278], R26 ;  /* 0x0002781a01007387 */ /* 0x0001e40000100a00 */
[----:B0-----:R-:W-:Y:S02]  /*9b30*/  IMAD.MOV.U32 R27, RZ, RZ, R4 ;  /* 0x000000ffff1b7224 */ /* 0x001fe400078e0004 */
[----:B------:R-:W-:Y:S02]  /*9b40*/  IMAD.MOV.U32 R26, RZ, RZ, R5 ;  /* 0x000000ffff1a7224 */ /* 0x000fe400078e0005 */
        /* <DEDUP_REMOVED lines=35> */
[----:B0-----:R-:W3:Y:S04]  /*9d80*/  LDL.LU.64 R4, [R1+0x90] ;  /* 0x0000900001047983 */ /* 0x001ee80000300a00 */
[----:B-1----:R-:W3:Y:S04]  /*9d90*/  LDL.LU.64 R6, [R1+0x98] ;  /* 0x0000980001067983 */ /* 0x002ee80000300a00 */
[----:B----4-:R-:W-:Y:S04]  /*9da0*/  STL.64 [R1+0xaa8], R10 ;  /* 0x000aa80a01007387 */ /* 0x010fe80000100a00 */
[----:B------:R0:W-:Y:S04]  /*9db0*/  STL.64 [R1+0xaa0], R8 ;  /* 0x000aa00801007387 */ /* 0x0001e80000100a00 */
[----:B0-----:R-:W4:Y:S04]  /*9dc0*/  LDL.LU.64 R8, [R1+0x3e0] ;  /* 0x0003e00001087983 */ /* 0x001f280000300a00 */
[----:B------:R-:W2:Y:S04]  /*9dd0*/  LDL.LU.64 R10, [R1+0x3e8] ;  /* 0x0003e800010a7983 */ /* 0x000ea80000300a00 */
[----:B--2---:R-:W-:Y:S04]  /*9de0*/  STL.64 [R1+0xac8], R10 ;  /* 0x000ac80a01007387 */ /* 0x004fe80000100a00 */
[----:B----4-:R0:W-:Y:S04]  /*9df0*/  STL.64 [R1+0xac0], R8 ;  /* 0x000ac00801007387 */ /* 0x0101e80000100a00 */
[----:B0-----:R-:W2:Y:S04]  /*9e00*/  LDL.LU.64 R8, [R1+0x3f0] ;  /* 0x0003f00001087983 */ /* 0x001ea80000300a00 */
[----:B------:R-:W4:Y:S04]  /*9e10*/  LDL.LU.64 R10, [R1+0x3f8] ;  /* 0x0003f800010a7983 */ /* 0x000f280000300a00 */
[----:B----4-:R-:W-:Y:S04]  /*9e20*/  STL.64 [R1+0xae0], R10 ;  /* 0x000ae00a01007387 */ /* 0x010fe80000100a00 */
[----:B--2---:R0:W-:Y:S04]  /*9e30*/  STL.64 [R1+0xad8], R8 ;  /* 0x000ad80801007387 */ /* 0x0041e80000100a00 */
[----:B0-----:R-:W2:Y:S04]  /*9e40*/  LDL.LU.64 R8, [R1+0x400] ;  /* 0x0004000001087983 */ /* 0x001ea80000300a00 */
[----:B------:R-:W4:Y:S01]  /*9e50*/  LDL.LU.64 R10, [R1+0x408] ;  /* 0x00040800010a7983 */ /* 0x000f220000300a00 */
[----:B------:R-:W-:Y:S01]  /*9e60*/  HMMA.16816.F32 R20, R20, R12, R16 ;  /* 0x0000000c1414723c */ /* 0x000fe20000001810 */
[----:B------:R-:W-:-:S02]  /*9e70*/  IMAD.MOV.U32 R24, RZ, RZ, R29 ;  /* 0x000000ffff187224 */ /* 0x000fc400078e001d */
[----:B----4-:R-:W-:Y:S04]  /*9e80*/  STL.64 [R1+0xaf8], R10 ;  /* 0x000af80a01007387 */ /* 0x010fe80000100a00 */
[----:B--2---:R0:W-:Y:S04]  /*9e90*/  STL.64 [R1+0xaf0], R8 ;  /* 0x000af00801007387 */ /* 0x0041e80000100a00 */
[----:B0-----:R-:W2:Y:S04]  /*9ea0*/  LDL.LU.64 R8, [R1+0x410] ;  /* 0x0004100001087983 */ /* 0x001ea80000300a00 */
[----:B------:R-:W2:Y:S04]  /*9eb0*/  LDL.LU.64 R10, [R1+0x418] ;  /* 0x00041800010a7983 */ /* 0x000ea80000300a00 */
[----:B------:R-:W3:Y:S04]  /*9ec0*/  LDL.LU.64 R18, [R1+0xb18] ;  /* 0x000b180001127983 */ /* 0x000ee80000300a00 */
[----:B------:R-:W3:Y:S01]  /*9ed0*/  LDL.LU.64 R16, [R1+0xb10] ;  /* 0x000b100001107983 */ /* 0x000ee20000300a00 */
[----:B------:R-:W-:-:S03]  /*9ee0*/  IMAD.MOV.U32 R25, RZ, RZ, R28 ;  /* 0x000000ffff197224 */ /* 0x000fc600078e001c */
[----:B------:R0:W-:Y:S04]  /*9ef0*/  STL.64 [R1+0x110], R20 ;  /* 0x0001101401007387 */ /* 0x0001e80000100a00 */
[----:B------:R1:W-:Y:S04]  /*9f00*/  STL.64 [R1+0x118], R22 ;  /* 0x0001181601007387 */ /* 0x0003e80000100a00 */
[----:B0-----:R-:W4:Y:S04]  /*9f10*/  LDL.LU.64 R20, [R1+0x80] ;  /* 0x0000800001147983 */ /* 0x001f280000300a00 */
[----:B-1----:R-:W4:Y:S04]  /*9f20*/  LDL.LU.64 R22, [R1+0x88] ;  /* 0x0000880001167983 */ /* 0x002f280000300a00 */
[----:B------:R-:W-:Y:S04]  /*9f30*/  STL.64 [R1+0xa98], R14 ;  /* 0x000a980e01007387 */ /* 0x000fe80000100a00 */
[----:B------:R0:W-:Y:S04]  /*9f40*/  STL.64 [R1+0xa90], R12 ;  /* 0x000a900c01007387 */ /* 0x0001e80000100a00 */
[----:B0-----:R-:W2:Y:S04]  /*9f50*/  LDL.LU.64 R12, [R1+0x3d0] ;  /* 0x0003d000010c7983 */ /* 0x001ea80000300a00 */
[----:B------:R-:W2:Y:S01]  /*9f60*/  LDL.LU.64 R14, [R1+0x3d8] ;  /* 0x0003d800010e7983 */ /* 0x000ea20000300a00 */
[C---:B---3--:R-:W-:Y:S03]  /*9f70*/  HMMA.16816.F32 R24, R16.reuse, R24, R4 ;  /* 0x000000181018723c */ /* 0x048fe60000001804 */
[----:B------:R-:W2:Y:S11]  /*9f80*/  LDL.LU.64 R4, [R1+0xb08] ;  /* 0x000b080001047983 */ /* 0x000eb60000300a00 */
[----:B------:R-:W-:Y:S09]  /*9f90*/  @!UPT UIADD3 URZ, URZ, URZ, URZ ;  /* 0x0000003f3f3ff290 */ /* 0x000ff2000fffe03f */
[----:B------:R0:W-:Y:S04]  /*9fa0*/  STL.64 [R1+0x90], R24 ;  /* 0x0000901801007387 */ /* 0x0001e80000100a00 */
[----:B------:R4:W-:Y:S04]  /*9fb0*/  STL.64 [R1+0x98], R26 ;  /* 0x0000981a01007387 */ /* 0x0009e80000100a00 */
[----:B0-----:R-:W4:Y:S02]  /*9fc0*/  LDL.LU.64 R24, [R1+0xb00] ;  /* 0x000b000001187983 */ /* 0x001f240000300a00 */
[C---:B----4-:R-:W-:Y:S02]  /*9fd0*/  HMMA.16816.F32 R24, R16.reuse, R24, R20 ;  /* 0x000000181018723c */ /* 0x050fe40000001814 */
[----:B------:R-:W-:Y:S11]  /*9fe0*/  LDSM.16.MT88.4 R20, [R0+0x2000] ;  /* 0x002000000014783b */ /* 0x000ff60000004200 */
[----:B------:R-:W-:Y:S10]  /*9ff0*/  @!UPT UIADD3 URZ, URZ, URZ, URZ ;  /* 0x0000003f3f3ff290 */ /* 0x000ff4000fffe03f */
[----:B------:R-:W-:Y:S04]  /*a000*/  STL.64 [R1+0x80], R24 ;  /* 0x0000801801007387 */ /* 0x000fe80000100a00 */
[----:B------:R-:W-:Y:S04]  /*a010*/  STL.64 [R1+0x88], R26 ;  /* 0x0000881a01007387 */ /* 0x000fe80000100a00 */
[----:B------:R-:W0:Y:S01]  /*a020*/  LDSM.16.MT88.4 R24, [R0+0x2080] ;  /* 0x002080000018783b */ /* 0x000e220000004200 */
[C---:B--2---:R-:W-:Y:S03]  /*a030*/  HMMA.16816.F32 R4, R16.reuse, R4, R8 ;  /* 0x000000041004723c */ /* 0x044fe60000001808 */
[----:B0-----:R-:W-:Y:S04]  /*a040*/  STL.64 [R1+0xa00], R26 ;  /* 0x000a001a01007387 */ /* 0x001fe80000100a00 */
[----:B------:R0:W-:Y:S04]  /*a050*/  STL.64 [R1+0x9f8], R24 ;  /* 0x0009f81801007387 */ /* 0x0001e80000100a00 */
[----:B0-----:R-:W2:Y:S04]  /*a060*/  LDL.LU.64 R24, [R1+0x230] ;  /* 0x0002300001187983 */ /* 0x001ea80000300a00 */
[----:B------:R-:W2:Y:S04]  /*a070*/  LDL.LU.64 R26, [R1+0x238] ;  /* 0x00023800011a7983 */ /* 0x000ea80000300a00 */
[----:B------:R-:W3:Y:S04]  /*a080*/  LDL.LU.64 R10, [R1+0xaf8] ;  /* 0x000af800010a7983 */ /* 0x000ee80000300a00 */
[----:B------:R-:W3:Y:S04]  /*a090*/  LDL.LU.64 R8, [R1+0xaf0] ;  /* 0x000af00001087983 */ /* 0x000ee80000300a00 */
[----:B------:R0:W-:Y:S04]  /*a0a0*/  STL.64 [R1+0x410], R4 ;  /* 0x0004100401007387 */ /* 0x0001e80000100a00 */
[----:B------:R3:W-:Y:S04]  /*a0b0*/  STL.64 [R1+0x418], R6 ;  /* 0x0004180601007387 */ /* 0x0007e80000100a00 */
[----:B0-----:R-:W3:Y:S02]  /*a0c0*/  LDL.LU.64 R4, [R1+0xae8] ;  /* 0x000ae80001047983 */ /* 0x001ee40000300a00 */
[C---:B---3--:R-:W-:Y:S02]  /*a0d0*/  HMMA.16816.F32 R4, R16.reuse, R4, R8 ;  /* 0x000000041004723c */ /* 0x048fe40000001808 */
[----:B------:R-:W3:Y:S04]  /*a0e0*/  LDL.LU.64 R10, [R1+0xae0] ;  /* 0x000ae000010a7983 */ /* 0x000ee80000300a00 */
[----:B------:R-:W3:Y:S11]  /*a0f0*/  LDL.LU.64 R8, [R1+0xad8] ;  /* 0x000ad80001087983 */ /* 0x000ef60000300a00 */
[----:B------:R-:W-:Y:S06]  /*a100*/  @!UPT UIADD3 URZ, URZ, URZ, URZ ;  /* 0x0000003f3f3ff290 */ /* 0x000fec000fffe03f */
[----:B------:R0:W-:Y:S04]  /*a110*/  STL.64 [R1+0x400], R4 ;  /* 0x0004000401007387 */ /* 0x0001e80000100a00 */
[----:B------:R3:W-:Y:S04]  /*a120*/  STL.64 [R1+0x408], R6 ;  /* 0x0004080601007387 */ /* 0x0007e80000100a00 */
[----:B0-----:R-:W3:Y:S02]  /*a130*/  LDL.LU.64 R4, [R1+0xad0] ;  /* 0x000ad00001047983 */ /* 0x001ee40000300a00 */
[C---:B---3--:R-:W-:Y:S02]  /*a140*/  HMMA.16816.F32 R4, R16.reuse, R4, R8 ;  /* 0x000000041004723c */ /* 0x048fe40000001808 */
[----:B------:R-:W3:Y:S04]  /*a150*/  LDL.LU.64 R10, [R1+0xac8] ;  /* 0x000ac800010a7983 */ /* 0x000ee80000300a00 */
[----:B------:R-:W3:Y:S11]  /*a160*/  LDL.LU.64 R8, [R1+0xac0] ;  /* 0x000ac00001087983 */ /* 0x000ef60000300a00 */
[----:B------:R-:W-:Y:S06]  /*a170*/  @!UPT UIADD3 URZ, URZ, URZ, URZ ;  /* 0x0000003f3f3ff290 */ /* 0x000fec000fffe03f */
[----:B------:R-:W-:Y:S04]  /*a180*/  STL.64 [R1+0x3f0], R4 ;  /* 0x0003f00401007387 */ /* 0x000fe80000100a00 */
[----:B------:R0:W-:Y:S04]  /*a190*/  STL.64 [R1+0x3f8], R6 ;  /* 0x0003f80601007387 */ /* 0x0001e80000100a00 */
[----:B0-----:R-:W4:Y:S04]  /*a1a0*/  LDL.LU.64 R6, [R1+0xab8] ;  /* 0x000ab80001067983 */ /* 0x001f280000300a00 */
[----:B------:R-:W3:Y:S02]  /*a1b0*/  LDL.LU.64 R4, [R1+0xab0] ;  /* 0x000ab00001047983 */ /* 0x000ee40000300a00 */
[C---:B---3--:R-:W-:Y:S11]  /*a1c0*/  HMMA.16816.F32 R8, R16.reuse, R4, R8 ;  /* 0x000000041008723c */ /* 0x048ff60000001808 */
[----:B------:R-:W-:Y:S11]  /*a1d0*/  @!UPT UIADD3 URZ, URZ, URZ, URZ ;  /* 0x0000003f3f3ff290 */ /* 0x000ff6000fffe03f */
[----:B------:R-:W-:Y:S01]  /*a1e0*/  @!UPT UIADD3 URZ, URZ, URZ, URZ ;  /* 0x0000003f3f3ff290 */ /* 0x000fe2000fffe03f */
[----:B------:R-:W-:Y:S04]  /*a1f0*/  STL.64 [R1+0x3e0], R8 ;  /* 0x0003e00801007387 */ /* 0x000fe80000100a00 */
[----:B------:R0:W-:Y:S04]  /*a200*/  STL.64 [R1+0x3e8], R10 ;  /* 0x0003e80a01007387 */ /* 0x0001e80000100a00 */
[----:B0-----:R-:W3:Y:S04]  /*a210*/  LDL.LU.64 R10, [R1+0xaa8] ;  /* 0x000aa800010a7983 */ /* 0x001ee80000300a00 */
[----:B------:R-:W2:Y:S04]  /*a220*/  LDL.LU.64 R8, [R1+0xaa0] ;  /* 0x000aa00001087983 */ /* 0x000ea80000300a00 */
[----:B------:R-:W3:Y:S01]  /*a230*/  LDL R5, [R1+0x458] ;  /* 0x0004580001057983 */ /* 0x000ee20000100800 */
[----:B--2---:R-:W-:Y:S11]  /*a240*/  HMMA.16816.F32 R12, R16, R8, R12 ;  /* 0x00000008100c723c */ /* 0x004ff6000000180c */
[----:B------:R-:W-:Y:S11]  /*a250*/  @!UPT UIADD3 URZ, URZ, URZ, URZ ;  /* 0x0000003f3f3ff290 */ /* 0x000ff6000fffe03f */
[----:B------:R-:W-:Y:S01]  /*a260*/  @!UPT UIADD3 URZ, URZ, URZ, URZ ;  /* 0x0000003f3f3ff290 */ /* 0x000fe2000fffe03f */
[----:B------:R-:W-:Y:S01]  /*a270*/  STL.64 [R1+0x3d0], R12 ;  /* 0x0003d00c01007387 */ /* 0x000fe20000100a00 */
[----:B------:R-:W-:-:S03]  /*a280*/  IMAD.MOV.U32 R2, RZ, RZ, R15 ;  /* 0x000000ffff027224 */ /* 0x000fc600078e000f */
[----:B------:R0:W-:Y:S04]  /*a290*/  STL [R1+0x3d8], R14 ;  /* 0x0003d80e01007387 */ /* 0x0001e80000100800 */
[----:B0-----:R-:W2:Y:S04]  /*a2a0*/  LDL.LU.64 R14, [R1+0xa98] ;  /* 0x000a9800010e7983 */ /* 0x001ea80000300a00 */
[----:B------:R-:W2:Y:S04]  /*a2b0*/  LDL.LU.64 R12, [R1+0xa90] ;  /* 0x000a9000010c7983 */ /* 0x000ea80000300a00 */
[----:B---3--:R-:W-:Y:S04]  /*a2c0*/  STL.64 [R1+0xa60], R10 ;  /* 0x000a600a01007387 */ /* 0x008fe80000100a00 */
[----:B------:R-:W3:Y:S04]  /*a2d0*/  LDL R4, [R1+0x450] ;  /* 0x0004500001047983 */ /* 0x000ee80000100800 */
[----:B----4-:R-:W-:Y:S04]  /*a2e0*/  STL.64 [R1+0xa28], R6 ;  /* 0x000a280601007387 */ /* 0x010fe80000100a00 */
[----:B---3--:R2:W-:Y:S04]  /*a2f0*/  STL.64 [R1+0xa20], R4 ;  /* 0x000a200401007387 */ /* 0x0085e80000100a00 */
[----:B------:R-:W-:Y:S01]  /*a300*/  STL [R1+0x690], R2 ;  /* 0x0006900201007387 */ /* 0x000fe20000100800 */
[----:B--2---:R-:W-:-:S03]  /*a310*/  IMAD.MOV.U32 R4, RZ, RZ, R14 ;  /* 0x000000ffff047224 */ /* 0x004fc600078e000e */
[----:B------:R-:W2:Y:S01]  /*a320*/  LDL.LU R14, [R1+0xa8c] ;  /* 0x000a8c00010e7983 */ /* 0x000ea20000300800 */
[----:B------:R-:W-:-:S03]  /*a330*/  IMAD.MOV.U32 R5, RZ, RZ, R15 ;  /* 0x000000ffff057224 */ /* 0x000fc600078e000f */
[----:B------:R-:W2:Y:S04]  /*a340*/  LDL.LU R15, [R1+0xa88] ;  /* 0x000a8800010f7983 */ /* 0x000ea80000300800 */
[----:B------:R-:W3:Y:S04]  /*a350*/  LDL.LU R6, [R1+0x3b8] ;  /* 0x0003b80001067983 */ /* 0x000ee80000300800 */
[----:B------:R-:W3:Y:S04]  /*a360*/  LDL.LU R7, [R1+0x3bc] ;  /* 0x0003bc0001077983 */ /* 0x000ee80000300800 */
[----:B---3--:R0:W-:Y:S04]  /*a370*/  STL.64 [R1+0xa38], R6 ;  /* 0x000a380601007387 */ /* 0x0081e80000100a00 */
[----:B------:R-:W-:Y:S04]  /*a380*/  STL.64 [R1+0xa30], R4 ;  /* 0x000a300401007387 */ /* 0x000fe80000100a00 */
[----:B0-----:R-:W3:Y:S04]  /*a390*/  LDL.64 R6, [R1+0x18] ;  /* 0x0000180001067983 */ /* 0x001ee80000100a00 */
[----:B---3--:R0:W-:Y:S04]  /*a3a0*/  STL.64 [R1+0xa50], R6 ;  /* 0x000a500601007387 */ /* 0x0081e80000100a00 */
[----:B0-----:R-:W3:Y:S01]  /*a3b0*/  LDL.64 R6, [R1+0x28] ;  /* 0x0000280001067983 */ /* 0x001ee20000100a00 */
[----:B------:R-:W-:Y:S03]  /*a3c0*/  HMMA.16816.F32 R16, R16, R12, R24 ;  /* 0x0000000c1010723c */ /* 0x000fe60000001818 */
[----:B---3--:R-:W-:Y:S04]  /*a3d0*/  STL.64 [R1+0xa58], R6 ;  /* 0x000a580601007387 */ /* 0x008fe80000100a00 */
[----:B--2---:R0:W-:Y:S04]  /*a3e0*/  STL.64 [R1+0xa08], R14 ;  /* 0x000a080e01007387 */ /* 0x0041e80000100a00 */
[----:B------:R-:W2:Y:S04]  /*a3f0*/  LDL.LU R12, [R1+0x420] ;  /* 0x00042000010c7983 */ /* 0x000ea80000300800 */
[----:B------:R-:W2:Y:S04]  /*a400*/  LDL.LU R13, [R1+0x424] ;  /* 0x00042400010d7983 */ /* 0x000ea80000300800 */
[----:B0-----:R-:W3:Y:S04]  /*a410*/  LDL.LU R14, [R1+0x428] ;  /* 0x00042800010e7983 */ /* 0x001ee80000300800 */
[----:B------:R-:W3:Y:S04]  /*a420*/  LDL.LU R15, [R1+0x42c] ;  /* 0x00042c00010f7983 */ /* 0x000ee80000300800 */
[----:B---3--:R0:W-:Y:S04]  /*a430*/  STL.64 [R1+0xa70], R14 ;  /* 0x000a700e01007387 */ /* 0x0081e80000100a00 */
[----:B--2---:R-:W-:Y:S04]  /*a440*/  STL.64 [R1+0xa68], R12 ;  /* 0x000a680c01007387 */ /* 0x004fe80000100a00 */
[----:B0-----:R-:W2:Y:S04]  /*a450*/  LDL.64 R14, [R1+0x48] ;  /* 0x00004800010e7983 */ /* 0x001ea80000100a00 */
[----:B------:R-:W3:Y:S04]  /*a460*/  LDL.LU R8, [R1+0x430] ;  /* 0x0004300001087983 */ /* 0x000ee80000300800 */
[----:B------:R-:W3:Y:S04]  /*a470*/  LDL.LU R9, [R1+0x434] ;  /* 0x0004340001097983 */ /* 0x000ee80000300800 */
[----:B------:R-:W4:Y:S04]  /*a480*/  LDL.LU R10, [R1+0x438] ;  /* 0x00043800010a7983 */ /* 0x000f280000300800 */
[----:B------:R-:W4:Y:S01]  /*a490*/  LDL.LU R11, [R1+0x43c] ;  /* 0x00043c00010b7983 */ /* 0x000f220000300800 */
[----:B------:R-:W-:-:S02]  /*a4a0*/  IMAD.MOV.U32 R3, RZ, RZ, R16 ;  /* 0x000000ffff037224 */ /* 0x000fc400078e0010 */
[----:B------:R-:W-:Y:S02]  /*a4b0*/  IMAD.MOV.U32 R0, RZ, RZ, R17 ;  /* 0x000000ffff007224 */ /* 0x000fe400078e0011 */
[----:B------:R-:W-:Y:S02]  /*a4c0*/  IMAD.MOV.U32 R28, RZ, RZ, R18 ;  /* 0x000000ffff1c7224 */ /* 0x000fe400078e0012 */
[----:B------:R-:W-:Y:S01]  /*a4d0*/  IMAD.MOV.U32 R29, RZ, RZ, R19 ;  /* 0x000000ffff1d7224 */ /* 0x000fe200078e0013 */
[----:B----4-:R-:W-:Y:S04]  /*a4e0*/  STL.64 [R1+0xa80], R10 ;  /* 0x000a800a01007387 */ /* 0x010fe80000100a00 */
[----:B---3--:R0:W-:Y:S04]  /*a4f0*/  STL.64 [R1+0xa78], R8 ;  /* 0x000a780801007387 */ /* 0x0081e80000100a00 */
[----:B0-----:R-:W2:Y:S04]  /*a500*/  LDL.LU R8, [R1+0x440] ;  /* 0x0004400001087983 */ /* 0x001ea80000300800 */
[----:B------:R-:W2:Y:S04]  /*a510*/  LDL.LU R9, [R1+0x444] ;  /* 0x0004440001097983 */ /* 0x000ea80000300800 */
[----:B------:R-:W2:Y:S04]  /*a520*/  LDL.LU R10, [R1+0x448] ;  /* 0x00044800010a7983 */ /* 0x000ea80000300800 */
[----:B------:R-:W2:Y:S04]  /*a530*/  LDL.LU R11, [R1+0x44c] ;  /* 0x00044c00010b7983 */ /* 0x000ea80000300800 */
[----:B------:R-:W3:Y:S04]  /*a540*/  LDL.64 R6, [R1+0x38] ;  /* 0x0000380001067983 */ /* 0x000ee80000100a00 */
[----:B------:R-:W4:Y:S04]  /*a550*/  LDL.LU R16, [R1+0x70] ;  /* 0x0000700001107983 */ /* 0x000f280000300800 */
[----:B------:R-:W4:Y:S04]  /*a560*/  LDL.LU R17, [R1+0x74] ;  /* 0x0000740001117983 */ /* 0x000f280000300800 */
[----:B------:R-:W2:Y:S04]  /*a570*/  LDL.LU R18, [R1+0x78] ;  /* 0x0000780001127983 */ /* 0x000ea80000300800 */
[----:B------:R-:W2:Y:S04]  /*a580*/  LDL.LU R19, [R1+0x7c] ;  /* 0x00007c0001137983 */ /* 0x000ea80000300800 */
[----:B------:R-:W2:Y:S04]  /*a590*/  LDL.LU R24, [R1+0x3a0] ;  /* 0x0003a00001187983 */ /* 0x000ea80000300800 */
[----:B------:R-:W2:Y:S04]  /*a5a0*/  LDL.LU R25, [R1+0x3a4] ;  /* 0x0003a40001197983 */ /* 0x000ea80000300800 */
[----:B------:R-:W2:Y:S04]  /*a5b0*/  LDL.LU R26, [R1+0x3a8] ;  /* 0x0003a800011a7983 */ /* 0x000ea80000300800 */
[----:B------:R-:W2:Y:S04]  /*a5c0*/  LDL.LU R27, [R1+0x3ac] ;  /* 0x0003ac00011b7983 */ /* 0x000ea80000300800 */
[----:B--2---:R-:W-:Y:S04]  /*a5d0*/  STL.64 [R1+0xa48], R26 ;  /* 0x000a481a01007387 */ /* 0x004fe80000100a00 */
[----:B------:R0:W-:Y:S04]  /*a5e0*/  STL.64 [R1+0xa40], R24 ;  /* 0x000a401801007387 */ /* 0x0001e80000100a00 */
[----:B0-----:R-:W2:Y:S04]  /*a5f0*/  LDL.LU R24, [R1+0x3c0] ;  /* 0x0003c00001187983 */ /* 0x001ea80000300800 */
[----:B------:R-:W2:Y:S04]  /*a600*/  LDL.LU R25, [R1+0x3c4] ;  /* 0x0003c40001197983 */ /* 0x000ea80000300800 */
[----:B------:R-:W2:Y:S04]  /*a610*/  LDL.LU R26, [R1+0x3c8] ;  /* 0x0003c800011a7983 */ /* 0x000ea80000300800 */
[----:B------:R-:W2:Y:S04]  /*a620*/  LDL.LU R27, [R1+0x3cc] ;  /* 0x0003cc00011b7983 */ /* 0x000ea80000300800 */
[----:B------:R-:W-:Y:S04]  /*a630*/  STL.64 [R1+0x970], R18 ;  /* 0x0009701201007387 */ /* 0x000fe80000100a00 */
[----:B----4-:R0:W-:Y:S04]  /*a640*/  STL.64 [R1+0x968], R16 ;  /* 0x0009681001007387 */ /* 0x0101e80000100a00 */
[----:B0-----:R-:W4:Y:S04]  /*a650*/  LDL.LU R16, [R1+0x1b0] ;  /* 0x0001b00001107983 */ /* 0x001f280000300800 */
[----:B------:R-:W4:Y:S04]  /*a660*/  LDL.LU R17, [R1+0x1b4] ;  /* 0x0001b40001117983 */ /* 0x000f280000300800 */
[----:B------:R-:W2:Y:S04]  /*a670*/  LDL.LU R18, [R1+0x1b8] ;  /* 0x0001b80001127983 */ /* 0x000ea80000300800 */
[----:B------:R-:W2:Y:S01]  /*a680*/  LDL.LU R19, [R1+0x1bc] ;  /* 0x0001bc0001137983 */ /* 0x000ea20000300800 */
[----:B------:R-:W-:Y:S03]  /*a690*/  HMMA.16816.F32 R8, R20, R14, R8 ;  /* 0x0000000e1408723c */ /* 0x000fe60000001808 */
[----:B--2---:R0:W-:Y:S04]  /*a6a0*/  STL.64 [R1+0x980], R18 ;  /* 0x0009801201007387 */ /* 0x0041e80000100a00 */
[----:B----4-:R-:W-:Y:S04]  /*a6b0*/  STL.64 [R1+0x978], R16 ;  /* 0x0009781001007387 */ /* 0x010fe80000100a00 */
[----:B0-----:R-:W2:Y:S04]  /*a6c0*/  LDL.64 R18, [R1+0x8] ;  /* 0x0000080001127983 */ /* 0x001ea80000100a00 */
[----:B------:R-:W-:Y:S04]  /*a6d0*/  STL [R1+0x70c], R29 ;  /* 0x00070c1d01007387 */ /* 0x000fe80000100800 */
[----:B------:R-:W-:Y:S04]  /*a6e0*/  STL [R1+0x708], R28 ;  /* 0x0007081c01007387 */ /* 0x000fe80000100800 */
[----:B------:R-:W-:Y:S04]  /*a6f0*/  STL [R1+0x698], R0 ;  /* 0x0006980001007387 */ /* 0x000fe80000100800 */
[----:B------:R-:W-:Y:S04]  /*a700*/  STL [R1+0x694], R3 ;  /* 0x0006940301007387 */ /* 0x000fe80000100800 */
[----:B------:R-:W-:Y:S04]  /*a710*/  STL.64 [R1+0x440], R8 ;  /* 0x0004400801007387 */ /* 0x000fe80000100a00 */
[----:B------:R0:W-:Y:S04]  /*a720*/  STL.64 [R1+0x448], R10 ;  /* 0x0004480a01007387 */ /* 0x0001e80000100a00 */
[----:B0-----:R-:W4:Y:S04]  /*a730*/  LDL.LU.64 R10, [R1+0xa80] ;  /* 0x000a8000010a7983 */ /* 0x001f280000300a00 */
[----:B------:R-:W4:Y:S01]  /*a740*/  LDL.LU.64 R8, [R1+0xa78] ;  /* 0x000a780001087983 */ /* 0x000f220000300a00 */
[----:B------:R-:W-:-:S02]  /*a750*/  IMAD.MOV.U32 R2, RZ, RZ, R14 ;  /* 0x000000ffff027224 */ /* 0x000fc400078e000e */
[----:B------:R-:W-:Y:S02]  /*a760*/  IMAD.MOV.U32 R0, RZ, RZ, R15 ;  /* 0x000000ffff007224 */ /* 0x000fe400078e000f */
[----:B------:R-:W2:Y:S01]  /*a770*/  LDL.LU.64 R14, [R1+0xa70] ;  /* 0x000a7000010e7983 */ /* 0x000ea20000300a00 */
[----:B---3--:R-:W-:-:S03]  /*a780*/  IMAD.MOV.U32 R3, RZ, RZ, R7 ;  /* 0x000000ffff037224 */ /* 0x008fc600078e0007 */
[----:B------:R-:W2:Y:S01]  /*a790*/  LDL.LU.64 R12, [R1+0xa68] ;  /* 0x000a6800010c7983 */ /* 0x000ea20000300a00 */
[----:B----4-:R-:W-:Y:S11]  /*a7a0*/  HMMA.16816.F32 R8, R20, R6, R8 ;  /* 0x000000061408723c */ /* 0x010ff60000001808 */
[----:B------:R-:W-:Y:S11]  /*a7b0*/  @!UPT UIADD3 URZ, URZ, URZ, URZ ;  /* 0x0000003f3f3ff290 */ /* 0x000ff6000fffe03f */
[----:B------:R-:W-:Y:S01]  /*a7c0*/  @!UPT UIADD3 URZ, URZ, URZ, URZ ;  /* 0x0000003f3f3ff290 */ /* 0x000fe2000fffe03f */
[----:B------:R0:W-:Y:S04]  /*a7d0*/  STL.64 [R1+0x430], R8 ;  /* 0x0004300801007387 */ /* 0x0001e80000100a00 */
[----:B------:R1:W-:Y:S01]  /*a7e0*/  STL.64 [R1+0x438], R10 ;  /* 0x0004380a01007387 */ /* 0x0003e20000100a00 */
[----:B0-----:R-:W-:-:S03]  /*a7f0*/  IMAD.MOV.U32 R8, RZ, RZ, R6 ;  /* 0x000000ffff087224 */ /* 0x001fc600078e0006 */
[----:B-1----:R-:W3:Y:S04]  /*a800*/  LDL.LU.64 R10, [R1+0xa60] ;  /* 0x000a6000010a7983 */ /* 0x002ee80000300a00 */
[----:B------:R-:W2:Y:S02]  /*a810*/  LDL.LU.64 R6, [R1+0xa58] ;  /* 0x000a580001067983 */ /* 0x000ea40000300a00 */
[----:B--2---:R-:W-:Y:S01]  /*a820*/  HMMA.16816.F32 R12, R20, R6, R12 ;  /* 0x00000006140c723c */ /* 0x004fe2000000180c */
[----:B------:R-:W-:Y:S11]  /*a830*/  IMAD.MOV.U32 R9, RZ, RZ, R7 ;  /* 0x000000ffff097224 */ /* 0x000ff600078e0007 */
[----:B------:R-:W-:Y:S11]  /*a840*/  @!UPT UIADD3 URZ, URZ, URZ, URZ ;  /* 0x0000003f3f3ff290 */ /* 0x000ff6000fffe03f */
[----:B------:R0:W-:Y:S04]  /*a850*/  STL.64 [R1+0x420], R12 ;  /* 0x0004200c01007387 */ /* 0x0001e80000100a00 */
[----:B------:R1:W-:Y:S01]  /*a860*/  STL.64 [R1+0x428], R14 ;  /* 0x0004280e01007387 */ /* 0x0003e20000100a00 */
[----:B0-----:R-:W-:-:S03]  /*a870*/  IMAD.MOV.U32 R12, RZ, RZ, R6 ;  /* 0x000000ffff0c7224 */ /* 0x001fc600078e0006 */
[----:B------:R-:W2:Y:S02]  /*a880*/  LDL.LU.64 R6, [R1+0xa50] ;  /* 0x000a500001067983 */ /* 0x000ea40000300a00 */
[C---:B--2---:R-:W-:Y:S01]  /*a890*/  HMMA.16816.F32 R24, R20.reuse, R6, R24 ;  /* 0x000000061418723c */ /* 0x044fe20000001818 */
[----:B-1----:R-:W-:Y:S02]  /*a8a0*/  IMAD.MOV.U32 R14, RZ, RZ, R6 ;  /* 0x000000ffff0e7224 */ /* 0x002fe400078e0006 */
[----:B------:R-:W-:Y:S11]  /*a8b0*/  IMAD.MOV.U32 R13, RZ, RZ, R7 ;  /* 0x000000ffff0d7224 */ /* 0x000ff600078e0007 */
[----:B------:R-:W-:Y:S09]  /*a8c0*/  @!UPT UIADD3 URZ, URZ, URZ, URZ ;  /* 0x0000003f3f3ff290 */ /* 0x000ff2000fffe03f */
[----:B------:R-:W-:Y:S04]  /*a8d0*/  STL.64 [R1+0x3c0], R24 ;  /* 0x0003c01801007387 */ /* 0x000fe80000100a00 */
[----:B------:R0:W-:Y:S04]  /*a8e0*/  STL.64 [R1+0x3c8], R26 ;  /* 0x0003c81a01007387 */ /* 0x0001e80000100a00 */
[----:B0-----:R-:W2:Y:S04]  /*a8f0*/  LDL.LU.64 R26, [R1+0xa48] ;  /* 0x000a4800011a7983 */ /* 0x001ea80000300a00 */
[----:B------:R-:W2:Y:S04]  /*a900*/  LDL.LU.64 R24, [R1+0xa40] ;  /* 0x000a400001187983 */ /* 0x000ea80000300a00 */
[----:B------:R-:W4:Y:S04]  /*a910*/  LDL.LU.64 R6, [R1+0xa38] ;  /* 0x000a380001067983 */ /* 0x000f280000300a00 */
[----:B------:R-:W4:Y:S02]  /*a920*/  LDL.LU.64 R4, [R1+0xa30] ;  /* 0x000a300001047983 */ /* 0x000f240000300a00 */
[----:B----4-:R-:W-:Y:S11]  /*a930*/  HMMA.16816.F32 R4, R20, R18, R4 ;  /* 0x000000121404723c */ /* 0x010ff60000001804 */
[----:B------:R-:W-:Y:S11]  /*a940*/  @!UPT UIADD3 URZ, URZ, URZ, URZ ;  /* 0x0000003f3f3ff290 */ /* 0x000ff6000fffe03f */
[----:B------:R-:W-:Y:S01]  /*a950*/  @!UPT UIADD3 URZ, URZ, URZ, URZ ;  /* 0x0000003f3f3ff290 */ /* 0x000fe2000fffe03f */
[----:B------:R-:W-:Y:S04]  /*a960*/  STL.64 [R1+0x3b0], R4 ;  /* 0x0003b00401007387 */ /* 0x000fe80000100a00 */
[----:B------:R0:W-:Y:S04]  /*a970*/  STL.64 [R1+0x3b8], R6 ;  /* 0x0003b80601007387 */ /* 0x0001e80000100a00 */
[----:B0-----:R-:W2:Y:S04]  /*a980*/  LDL.LU.64 R6, [R1+0xa28] ;  /* 0x000a280001067983 */ /* 0x001ea80000300a00 */
[----:B------:R-:W4:Y:S04]  /*a990*/  LDL.LU.64 R4, [R1+0xa20] ;  /* 0x000a200001047983 */ /* 0x000f280000300a00 */
        /* <DEDUP_REMOVED lines=9> */
[----:B------:R-:W-:Y:S01]  /*aa30*/  STL.64 [R1+0x9e0], R18 ;  /* 0x0009e01201007387 */ /* 0x000fe20000100a00 */
[----:B--2---:R-:W-:Y:S11]  /*aa40*/  HMMA.16816.F32 R12, R20, R6, R24 ;  /* 0x00000006140c723c */ /* 0x004ff60000001818 */
[----:B------:R-:W-:Y:S11]  /*aa50*/  @!UPT UIADD3 URZ, URZ, URZ, URZ ;  /* 0x0000003f3f3ff290 */ /* 0x000ff6000fffe03f */
[----:B------:R-:W-:Y:S01]  /*aa60*/  @!UPT UIADD3 URZ, URZ, URZ, URZ ;  /* 0x0000003f3f3ff290 */ /* 0x000fe2000fffe03f */
[----:B------:R0:W-:Y:S04]  /*aa70*/  STL.64 [R1+0x3a0], R12 ;  /* 0x0003a00c01007387 */ /* 0x0001e80000100a00 */
[----:B------:R1:W-:Y:S04]  /*aa80*/  STL.64 [R1+0x3a8], R14 ;  /* 0x0003a80e01007387 */ /* 0x0003e80000100a00 */
[----:B------:R-:W2:Y:S04]  /*aa90*/  LDL.LU R24, [R1+0x220] ;  /* 0x0002200001187983 */ /* 0x000ea80000300800 */
[----:B------:R-:W2:Y:S04]  /*aaa0*/  LDL.LU R25, [R1+0x224] ;  /* 0x0002240001197983 */ /* 0x000ea80000300800 */
[----:B------:R-:W2:Y:S04]  /*aab0*/  LDL.LU R26, [R1+0x228] ;  /* 0x00022800011a7983 */ /* 0x000ea80000300800 */
[----:B------:R-:W2:Y:S04]  /*aac0*/  LDL.LU R27, [R1+0x22c] ;  /* 0x00022c00011b7983 */ /* 0x000ea80000300800 */
[----:B0-----:R-:W2:Y:S04]  /*aad0*/  LDL.LU R12, [R1+0x390] ;  /* 0x00039000010c7983 */ /* 0x001ea80000300800 */
[----:B------:R-:W2:Y:S04]  /*aae0*/  LDL.LU R13, [R1+0x394] ;  /* 0x00039400010d7983 */ /* 0x000ea80000300800 */
[----:B-1----:R-:W2:Y:S04]  /*aaf0*/  LDL.LU R14, [R1+0x398] ;  /* 0x00039800010e7983 */ /* 0x002ea80000300800 */
[----:B------:R-:W2:Y:S04]  /*ab00*/  LDL.LU R15, [R1+0x39c] ;  /* 0x00039c00010f7983 */ /* 0x000ea80000300800 */
[----:B------:R-:W-:Y:S04]  /*ab10*/  STL.64 [R1+0x990], R6 ;  /* 0x0009900601007387 */ /* 0x000fe80000100a00 */
[----:B----4-:R0:W-:Y:S04]  /*ab20*/  STL.64 [R1+0x988], R4 ;  /* 0x0009880401007387 */ /* 0x0101e80000100a00 */
[----:B0-----:R-:W4:Y:S04]  /*ab30*/  LDL.LU R4, [R1+0x1c0] ;  /* 0x0001c00001047983 */ /* 0x001f280000300800 */
[----:B------:R-:W4:Y:S04]  /*ab40*/  LDL.LU R5, [R1+0x1c4] ;  /* 0x0001c40001057983 */ /* 0x000f280000300800 */
[----:B------:R-:W2:Y:S04]  /*ab50*/  LDL.LU R6, [R1+0x1c8] ;  /* 0x0001c80001067983 */ /* 0x000ea80000300800 */
[----:B------:R-:W2:Y:S04]  /*ab60*/  LDL.LU R7, [R1+0x1cc] ;  /* 0x0001cc0001077983 */ /* 0x000ea80000300800 */
[----:B--2---:R-:W-:Y:S04]  /*ab70*/  STL.64 [R1+0x9a8], R6 ;  /* 0x0009a80601007387 */ /* 0x004fe80000100a00 */
[----:B----4-:R0:W-:Y:S04]  /*ab80*/  STL.64 [R1+0x9a0], R4 ;  /* 0x0009a00401007387 */ /* 0x0101e80000100a00 */
[----:B0-----:R-:W2:Y:S04]  /*ab90*/  LDL.LU R4, [R1+0x1d0] ;  /* 0x0001d00001047983 */ /* 0x001ea80000300800 */
[----:B------:R-:W2:Y:S01]  /*aba0*/  LDL.LU R5, [R1+0x1d4] ;  /* 0x0001d40001057983 */ /* 0x000ea20000300800 */
[----:B---3--:R-:W-:-:S02]  /*abb0*/  IMAD.MOV.U32 R6, RZ, RZ, R11 ;  /* 0x000000ffff067224 */ /* 0x008fc400078e000b */
[----:B------:R-:W-:Y:S01]  /*abc0*/  IMAD.MOV.U32 R7, RZ, RZ, R10 ;  /* 0x000000ffff077224 */ /* 0x000fe200078e000a */
[----:B------:R-:W3:Y:S04]  /*abd0*/  LDL.LU R11, [R1+0xa1c] ;  /* 0x000a1c00010b7983 */ /* 0x000ee80000300800 */
[----:B------:R-:W4:Y:S04]  /*abe0*/  LDL.LU R10, [R1+0xa18] ;  /* 0x000a1800010a7983 */ /* 0x000f280000300800 */
[----:B------:R-:W-:Y:S04]  /*abf0*/  STL.64 [R1+0x9c0], R6 ;  /* 0x0009c00601007387 */ /* 0x000fe80000100a00 */
[----:B--2---:R0:W-:Y:S04]  /*ac00*/  STL.64 [R1+0x9b8], R4 ;  /* 0x0009b80401007387 */ /* 0x0041e80000100a00 */
[----:B0-----:R-:W2:Y:S04]  /*ac10*/  LDL.LU R4, [R1+0x1e0] ;  /* 0x0001e00001047983 */ /* 0x001ea80000300800 */
[----:B------:R-:W2:Y:S04]  /*ac20*/  LDL.LU R5, [R1+0x1e4] ;  /* 0x0001e40001057983 */ /* 0x000ea80000300800 */
[----:B------:R-:W2:Y:S04]  /*ac30*/  LDL.LU R6, [R1+0x1e8] ;  /* 0x0001e80001067983 */ /* 0x000ea80000300800 */
[----:B------:R-:W2:Y:S04]  /*ac40*/  LDL.LU R7, [R1+0x1ec] ;  /* 0x0001ec0001077983 */ /* 0x000ea80000300800 */
[----:B--2---:R4:W-:Y:S04]  /*ac50*/  STL.64 [R1+0x9d8], R6 ;  /* 0x0009d80601007387 */ /* 0x0049e80000100a00 */
[----:B------:R0:W-:Y:S01]  /*ac60*/  STL.64 [R1+0x9d0], R4 ;  /* 0x0009d00401007387 */ /* 0x0001e20000100a00 */
[----:B----4-:R-:W-:-:S02]  /*ac70*/  IMAD.MOV.U32 R6, RZ, RZ, R10 ;  /* 0x000000ffff067224 */ /* 0x010fc400078e000a */
[----:B---3--:R-:W-:Y:S01]  /*ac80*/  IMAD.MOV.U32 R7, RZ, RZ, R11 ;  /* 0x000000ffff077224 */ /* 0x008fe200078e000b */
[----:B0-----:R-:W2:Y:S04]  /*ac90*/  LDL.LU R4, [R1+0x1f0] ;  /* 0x0001f00001047983 */ /* 0x001ea80000300800 */
[----:B------:R-:W2:Y:S04]  /*aca0*/  LDL.LU R5, [R1+0x1f4] ;  /* 0x0001f40001057983 */ /* 0x000ea80000300800 */
[----:B------:R-:W3:Y:S04]  /*acb0*/  LDL.LU R10, [R1+0xa14] ;  /* 0x000a1400010a7983 */ /* 0x000ee80000300800 */
[----:B------:R-:W3:Y:S04]  /*acc0*/  LDL.LU R11, [R1+0xa10] ;  /* 0x000a1000010b7983 */ /* 0x000ee80000300800 */
[----:B------:R-:W-:Y:S01]  /*acd0*/  STL.64 [R1+0x9f0], R6 ;  /* 0x0009f00601007387 */ /* 0x000fe20000100a00 */
[----:B---3--:R-:W-:Y:S03]  /*ace0*/  HMMA.16816.F32 R12, R20, R10, R12 ;  /* 0x0000000a140c723c */ /* 0x008fe6000000180c */
[----:B--2---:R0:W-:Y:S04]  /*acf0*/  STL.64 [R1+0x9e8], R4 ;  /* 0x0009e80401007387 */ /* 0x0041e80000100a00 */
[----:B0-----:R-:W2:Y:S04]  /*ad00*/  LDL.LU R4, [R1+0x200] ;  /* 0x0002000001047983 */ /* 0x001ea80000300800 */
[----:B------:R-:W2:Y:S04]  /*ad10*/  LDL.LU R5, [R1+0x204] ;  /* 0x0002040001057983 */ /* 0x000ea80000300800 */
[----:B------:R-:W2:Y:S04]  /*ad20*/  LDL.LU R6, [R1+0x208] ;  /* 0x0002080001067983 */ /* 0x000ea80000300800 */
[----:B------:R-:W2:Y:S04]  /*ad30*/  LDL.LU R7, [R1+0x20c] ;  /* 0x00020c0001077983 */ /* 0x000ea80000300800 */
[----:B------:R-:W-:Y:S04]  /*ad40*/  STL.64 [R1+0x390], R12 ;  /* 0x0003900c01007387 */ /* 0x000fe80000100a00 */
[----:B------:R0:W-:Y:S04]  /*ad50*/  STL.64 [R1+0x398], R14 ;  /* 0x0003980e01007387 */ /* 0x0001e80000100a00 */
[----:B0-----:R-:W3:Y:S01]  /*ad60*/  LDL.LU.64 R14, [R1+0xa08] ;  /* 0x000a0800010e7983 */ /* 0x001ee20000300a00 */
[----:B------:R-:W-:-:S02]  /*ad70*/  IMAD.MOV.U32 R18, RZ, RZ, R2 ;  /* 0x000000ffff127224 */ /* 0x000fc400078e0002 */
[----:B------:R-:W-:Y:S01]  /*ad80*/  IMAD.MOV.U32 R19, RZ, RZ, R0 ;  /* 0x000000ffff137224 */ /* 0x000fe200078e0000 */
[----:B---3--:R-:W-:Y:S01]  /*ad90*/  HMMA.16816.F32 R20, R20, R14, R24 ;  /* 0x0000000e1414723c */ /* 0x008fe20000001818 */
[----:B------:R-:W2:Y:S04]  /*ada0*/  LDL.LU.64 R26, [R1+0xa00] ;  /* 0x000a0000011a7983 */ /* 0x000ea80000300a00 */
[----:B------:R-:W2:Y:S11]  /*adb0*/  LDL.LU.64 R24, [R1+0x9f8] ;  /* 0x0009f80001187983 */ /* 0x000eb60000300a00 */
[----:B------:R-:W-:Y:S07]  /*adc0*/  @!UPT UIADD3 URZ, URZ, URZ, URZ ;  /* 0x0000003f3f3ff290 */ /* 0x000fee000fffe03f */
[----:B------:R0:W-:Y:S04]  /*add0*/  STL.64 [R1+0x220], R20 ;  /* 0x0002201401007387 */ /* 0x0001e80000100a00 */
[----:B------:R1:W-:Y:S04]  /*ade0*/  STL.64 [R1+0x228], R22 ;  /* 0x0002281601007387 */ /* 0x0003e80000100a00 */
[----:B0-----:R-:W3:Y:S04]  /*adf0*/  LDL.LU R20, [R1+0x1a0] ;  /* 0x0001a00001147983 */ /* 0x001ee80000300800 */
[----:B------:R-:W3:Y:S04]  /*ae00*/  LDL.LU R21, [R1+0x1a4] ;  /* 0x0001a40001157983 */ /* 0x000ee80000300800 */
[----:B-1----:R-:W3:Y:S04]  /*ae10*/  LDL.LU R22, [R1+0x1a8] ;  /* 0x0001a80001167983 */ /* 0x002ee80000300800 */
[----:B------:R-:W3:Y:S01]  /*ae20*/  LDL.LU R23, [R1+0x1ac] ;  /* 0x0001ac0001177983 */ /* 0x000ee20000300800 */
[C---:B--2---:R-:W-:Y:S03]  /*ae30*/  HMMA.16816.F32 R16, R24.reuse, R18, R4 ;  /* 0x000000121810723c */ /* 0x044fe60000001804 */
[----:B------:R-:W2:Y:S04]  /*ae40*/  LDL.LU.64 R6, [R1+0x9f0] ;  /* 0x0009f00001067983 */ /* 0x000ea80000300a00 */
[----:B------:R-:W2:Y:S11]  /*ae50*/  LDL.LU.64 R4, [R1+0x9e8] ;  /* 0x0009e80001047983 */ /* 0x000eb60000300a00 */
[----:B------:R-:W-:Y:S05]  /*ae60*/  @!UPT UIADD3 URZ, URZ, URZ, URZ ;  /* 0x0000003f3f3ff290 */ /* 0x000fea000fffe03f */
[----:B------:R-:W-:Y:S04]  /*ae70*/  STL.64 [R1+0x200], R16 ;  /* 0x0002001001007387 */ /* 0x000fe80000100a00 */
        /* <DEDUP_REMOVED lines=23> */
[----:B--2---:R-:W-:Y:S01]  /*aff0*/  HMMA.16816.F32 R4, R24, R18, R4 ;  /* 0x000000121804723c */ /* 0x004fe20000001804 */
[----:B------:R-:W-:-:S02]  /*b000*/  IMAD.MOV.U32 R2, RZ, RZ, R18 ;  /* 0x000000ffff027224 */ /* 0x000fc400078e0012 */
[----:B------:R-:W-:Y:S11]  /*b010*/  IMAD.MOV.U32 R0, RZ, RZ, R19 ;  /* 0x000000ffff007224 */ /* 0x000ff600078e0013 */
[----:B------:R-:W-:Y:S09]  /*b020*/  @!UPT UIADD3 URZ, URZ, URZ, URZ ;  /* 0x0000003f3f3ff290 */ /* 0x000ff2000fffe03f */
[----:B------:R-:W-:Y:S04]  /*b030*/  STL.64 [R1+0x1c0], R4 ;  /* 0x0001c00401007387 */ /* 0x000fe80000100a00 */
[----:B------:R0:W-:Y:S04]  /*b040*/  STL.64 [R1+0x1c8], R6 ;  /* 0x0001c80601007387 */ /* 0x0001e80000100a00 */
[----:B0-----:R-:W2:Y:S04]  /*b050*/  LDL.LU.64 R6, [R1+0x990] ;  /* 0x0009900001067983 */ /* 0x001ea80000300a00 */
[----:B------:R-:W4:Y:S04]  /*b060*/  LDL.LU.64 R4, [R1+0x988] ;  /* 0x0009880001047983 */ /* 0x000f280000300a00 */
[----:B------:R-:W2:Y:S04]  /*b070*/  LDL.LU.64 R18, [R1+0x980] ;  /* 0x0009800001127983 */ /* 0x000ea80000300a00 */
[----:B------:R-:W2:Y:S01]  /*b080*/  LDL.LU.64 R16, [R1+0x978] ;  /* 0x0009780001107983 */ /* 0x000ea20000300a00 */
[C---:B---3--:R-:W-:Y:S08]  /*b090*/  HMMA.16816.F32 R20, R24.reuse, R10, R20 ;  /* 0x0000000a1814723c */ /* 0x048ff00000001814 */
[C---:B--2---:R-:W-:Y:S11]  /*b0a0*/  HMMA.16816.F32 R16, R24.reuse, R6, R16 ;  /* 0x000000061810723c */ /* 0x044ff60000001810 */
[----:B------:R-:W-:Y:S11]  /*b0b0*/  @!UPT UIADD3 URZ, URZ, URZ, URZ ;  /* 0x0000003f3f3ff290 */ /* 0x000ff6000fffe03f */
[----:B------:R-:W-:Y:S01]  /*b0c0*/  @!UPT UIADD3 URZ, URZ, URZ, URZ ;  /* 0x0000003f3f3ff290 */ /* 0x000fe2000fffe03f */
[----:B------:R-:W-:Y:S04]  /*b0d0*/  STL.64 [R1+0x1b0], R16 ;  /* 0x0001b01001007387 */ /* 0x000fe80000100a00 */
[----:B------:R0:W-:Y:S04]  /*b0e0*/  STL.64 [R1+0x1b8], R18 ;  /* 0x0001b81201007387 */ /* 0x0001e80000100a00 */
[----:B0-----:R-:W2:Y:S04]  /*b0f0*/  LDL.LU.64 R18, [R1+0x970] ;  /* 0x0009700001127983 */ /* 0x001ea80000300a00 */
[----:B------:R-:W2:Y:S04]  /*b100*/  LDL.LU.64 R16, [R1+0x968] ;  /* 0x0009680001107983 */ /* 0x000ea80000300a00 */
[----:B------:R2:W-:Y:S04]  /*b110*/  STL.64 [R1+0x910], R10 ;  /* 0x0009100a01007387 */ /* 0x0005e80000100a00 */
[----:B------:R-:W-:Y:S04]  /*b120*/  STL.64 [R1+0x1a0], R20 ;  /* 0x0001a01401007387 */ /* 0x000fe80000100a00 */
[----:B------:R-:W-:Y:S04]  /*b130*/  STL.64 [R1+0x1a8], R22 ;  /* 0x0001a81601007387 */ /* 0x000fe80000100a00 */
[----:B----4-:R-:W0:Y:S04]  /*b140*/  LDSM.16.MT88.4 R20, [R4+0x2180] ;  /* 0x002180000414783b */ /* 0x010e280000004200 */
[----:B------:R-:W-:Y:S01]  /*b150*/  STL.64 [R1+0x908], R14 ;  /* 0x0009080e01007387 */ /* 0x000fe20000100a00 */
[----:B--2---:R-:W-:Y:S03]  /*b160*/  HMMA.16816.F32 R8, R24, R14, R16 ;  /* 0x0000000e1808723c */ /* 0x004fe60000001810 */
[----:B------:R-:W1:Y:S04]  /*b170*/  LDSM.16.MT88.4 R24, [R5+0x2000] ;  /* 0x002000000518783b */ /* 0x000e680000004200 */
[----:B------:R-:W2:Y:S11]  /*b180*/  LDSM.16.MT88.4 R16, [R4+0x2100] ;  /* 0x002100000410783b */ /* 0x000eb60000004200 */
[----:B------:R-:W-:Y:S05]  /*b190*/  @!UPT UIADD3 URZ, URZ, URZ, URZ ;  /* 0x0000003f3f3ff290 */ /* 0x000fea000fffe03f */
[----:B------:R-:W-:Y:S04]  /*b1a0*/  STL.64 [R1+0x70], R8 ;  /* 0x0000700801007387 */ /* 0x000fe80000100a00 */
[----:B------:R-:W-:Y:S04]  /*b1b0*/  STL.64 [R1+0x78], R10 ;  /* 0x0000780a01007387 */ /* 0x000fe80000100a00 */
[----:B0-----:R-:W-:Y:S04]  /*b1c0*/  STL.64 [R1+0x900], R22 ;  /* 0x0009001601007387 */ /* 0x001fe80000100a00 */
[----:B------:R0:W-:Y:S04]  /*b1d0*/  STL.64 [R1+0x8f8], R20 ;  /* 0x0008f81401007387 */ /* 0x0001e80000100a00 */
[----:B0-----:R-:W3:Y:S04]  /*b1e0*/  LDL.LU R20, [R1+0x2d0] ;  /* 0x0002d00001147983 */ /* 0x001ee80000300800 */
[----:B------:R-:W3:Y:S04]  /*b1f0*/  LDL.LU R21, [R1+0x2d4] ;  /* 0x0002d40001157983 */ /* 0x000ee80000300800 */
[----:B------:R-:W4:Y:S04]  /*b200*/  LDL.LU R22, [R1+0x2d8] ;  /* 0x0002d80001167983 */ /* 0x000f280000300800 */
[----:B------:R-:W4:Y:S04]  /*b210*/  LDL.LU R23, [R1+0x2dc] ;  /* 0x0002dc0001177983 */ /* 0x000f280000300800 */
[----:B------:R-:W2:Y:S04]  /*b220*/  LDL.LU R12, [R1+0x2f0] ;  /* 0x0002f000010c7983 */ /* 0x000ea80000300800 */
[----:B------:R-:W2:Y:S04]  /*b230*/  LDL.LU R13, [R1+0x2f4] ;  /* 0x0002f400010d7983 */ /* 0x000ea80000300800 */
[----:B------:R-:W2:Y:S04]  /*b240*/  LDL.LU R14, [R1+0x2f8] ;  /* 0x0002f800010e7983 */ /* 0x000ea80000300800 */
[----:B------:R-:W2:Y:S04]  /*b250*/  LDL.LU R15, [R1+0x2fc] ;  /* 0x0002fc00010f7983 */ /* 0x000ea80000300800 */
[----:B--2---:R0:W-:Y:S04]  /*b260*/  STL.64 [R1+0x940], R14 ;  /* 0x0009400e01007387 */ /* 0x0041e80000100a00 */
[----:B------:R-:W-:Y:S04]  /*b270*/  STL.64 [R1+0x938], R12 ;  /* 0x0009380c01007387 */ /* 0x000fe80000100a00 */
[----:B0-----:R-:W2:Y:S04]  /*b280*/  LDL.64 R14, [R1+0x38] ;  /* 0x00003800010e7983 */ /* 0x001ea80000100a00 */
[----:B--2---:R0:W-:Y:S04]  /*b290*/  STL.64 [R1+0x950], R14 ;  /* 0x0009500e01007387 */ /* 0x0041e80000100a00 */
[----:B0-----:R-:W2:Y:S04]  /*b2a0*/  LDL.64 R14, [R1+0x48] ;  /* 0x00004800010e7983 */ /* 0x001ea80000100a00 */
[----:B----4-:R0:W-:Y:S04]  /*b2b0*/  STL.64 [R1+0x920], R22 ;  /* 0x0009201601007387 */ /* 0x0101e80000100a00 */
[----:B---3--:R-:W-:Y:S04]  /*b2c0*/  STL.64 [R1+0x918], R20 ;  /* 0x0009181401007387 */ /* 0x008fe80000100a00 */
[----:B0-----:R-:W3:Y:S04]  /*b2d0*/  LDL.64 R22, [R1+0x18] ;  /* 0x0000180001167983 */ /* 0x001ee80000100a00 */
[----:B---3--:R0:W-:Y:S04]  /*b2e0*/  STL.64 [R1+0x930], R22 ;  /* 0x0009301601007387 */ /* 0x0081e80000100a00 */
[----:B0-----:R-:W3:Y:S04]  /*b2f0*/  LDL.64 R22, [R1+0x28] ;  /* 0x0000280001167983 */ /* 0x001ee80000100a00 */
[----:B---3--:R0:W-:Y:S04]  /*b300*/  STL.64 [R1+0x948], R22 ;  /* 0x0009481601007387 */ /* 0x0081e80000100a00 */
[----:B------:R-:W3:Y:S04]  /*b310*/  LDL.LU R20, [R1+0x300] ;  /* 0x0003000001147983 */ /* 0x000ee80000300800 */
[----:B------:R-:W3:Y:S04]  /*b320*/  LDL.LU R21, [R1+0x304] ;  /* 0x0003040001157983 */ /* 0x000ee80000300800 */
[----:B0-----:R-:W4:Y:S04]  /*b330*/  LDL.LU R22, [R1+0x308] ;  /* 0x0003080001167983 */ /* 0x001f280000300800 */
[----:B------:R-:W4:Y:S04]  /*b340*/  LDL.LU R23, [R1+0x30c] ;  /* 0x00030c0001177983 */ /* 0x000f280000300800 */
[----:B----4-:R-:W-:Y:S04]  /*b350*/  STL.64 [R1+0x960], R22 ;  /* 0x0009601601007387 */ /* 0x010fe80000100a00 */
[----:B---3--:R0:W-:Y:S04]  /*b360*/  STL.64 [R1+0x958], R20 ;  /* 0x0009581401007387 */ /* 0x0081e80000100a00 */
[----:B0-----:R-:W3:Y:S04]  /*b370*/  LDL.LU R20, [R1+0x310] ;  /* 0x0003100001147983 */ /* 0x001ee80000300800 */
[----:B------:R-:W3:Y:S04]  /*b380*/  LDL.LU R21, [R1+0x314] ;  /* 0x0003140001157983 */ /* 0x000ee80000300800 */
[----:B------:R-:W3:Y:S04]  /*b390*/  LDL.LU R22, [R1+0x318] ;  /* 0x0003180001167983 */ /* 0x000ee80000300800 */
[----:B------:R-:W3:Y:S04]  /*b3a0*/  LDL.LU R23, [R1+0x31c] ;  /* 0x00031c0001177983 */ /* 0x000ee80000300800 */
[----:B-1----:R-:W-:Y:S04]  /*b3b0*/  STL.64 [R1+0x878], R26 ;  /* 0x0008781a01007387 */ /* 0x002fe80000100a00 */
[----:B------:R0:W-:Y:S04]  /*b3c0*/  STL.64 [R1+0x870], R24 ;  /* 0x0008701801007387 */ /* 0x0001e80000100a00 */
[----:B0-----:R-:W4:Y:S04]  /*b3d0*/  LDL.LU R24, [R1+0xb0] ;  /* 0x0000b00001187983 */ /* 0x001f280000300800 */
[----:B------:R-:W4:Y:S04]  /*b3e0*/  LDL.LU R25, [R1+0xb4] ;  /* 0x0000b40001197983 */ /* 0x000f280000300800 */
[----:B------:R-:W4:Y:S04]  /*b3f0*/  LDL.LU R26, [R1+0xb8] ;  /* 0x0000b800011a7983 */ /* 0x000f280000300800 */
[----:B------:R-:W4:Y:S01]  /*b400*/  LDL.LU R27, [R1+0xbc] ;  /* 0x0000bc00011b7983 */ /* 0x000f220000300800 */
[----:B--2---:R-:W-:-:S02]  /*b410*/  IMAD.MOV.U32 R4, RZ, RZ, R14 ;  /* 0x000000ffff047224 */ /* 0x004fc400078e000e */
[----:B------:R-:W-:Y:S01]  /*b420*/  IMAD.MOV.U32 R3, RZ, RZ, R15 ;  /* 0x000000ffff037224 */ /* 0x000fe200078e000f */
[----:B---3--:R-:W-:Y:S01]  /*b430*/  HMMA.16816.F32 R20, R16, R14, R20 ;  /* 0x0000000e1014723c */ /* 0x008fe20000001814 */
[----:B----4-:R0:W-:Y:S04]  /*b440*/  STL.64 [R1+0x888], R26 ;  /* 0x0008881a01007387 */ /* 0x0101e80000100a00 */
[----:B------:R1:W-:Y:S01]  /*b450*/  STL.64 [R1+0x880], R24 ;  /* 0x0008801801007387 */ /* 0x0003e20000100a00 */
[----:B0-----:R-:W-:Y:S02]  /*b460*/  IMAD.MOV.U32 R26, RZ, RZ, R2 ;  /* 0x000000ffff1a7224 */ /* 0x001fe400078e0002 */
[----:B------:R-:W-:-:S05]  /*b470*/  IMAD.MOV.U32 R27, RZ, RZ, R0 ;  /* 0x000000ffff1b7224 */ /* 0x000fca00078e0000 */
[----:B------:R0:W-:Y:S04]  /*b480*/  STL.64 [R1+0x928], R26 ;  /* 0x0009281a01007387 */ /* 0x0001e80000100a00 */
[----:B-1----:R-:W2:Y:S04]  /*b490*/  LDL.LU R24, [R1+0x2e0] ;  /* 0x0002e00001187983 */ /* 0x002ea80000300800 */
[----:B------:R-:W2:Y:S04]  /*b4a0*/  LDL.LU R25, [R1+0x2e4] ;  /* 0x0002e40001197983 */ /* 0x000ea80000300800 */
[----:B0-----:R-:W2:Y:S04]  /*b4b0*/  LDL.LU R26, [R1+0x2e8] ;  /* 0x0002e800011a7983 */ /* 0x001ea80000300800 */
[----:B------:R-:W2:Y:S04]  /*b4c0*/  LDL.LU R27, [R1+0x2ec] ;  /* 0x0002ec00011b7983 */ /* 0x000ea80000300800 */
[----:B------:R-:W3:Y:S04]  /*b4d0*/  LDL.LU R8, [R1+0x2c0] ;  /* 0x0002c00001087983 */ /* 0x000ee80000300800 */
[----:B------:R-:W3:Y:S04]  /*b4e0*/  LDL.LU R9, [R1+0x2c4] ;  /* 0x0002c40001097983 */ /* 0x000ee80000300800 */
[----:B------:R-:W3:Y:S04]  /*b4f0*/  LDL.LU R10, [R1+0x2c8] ;  /* 0x0002c800010a7983 */ /* 0x000ee80000300800 */
[----:B------:R-:W3:Y:S04]  /*b500*/  LDL.LU R11, [R1+0x2cc] ;  /* 0x0002cc00010b7983 */ /* 0x000ee80000300800 */
[----:B------:R-:W-:Y:S04]  /*b510*/  STL.64 [R1+0x310], R20 ;  /* 0x0003101401007387 */ /* 0x000fe80000100a00 */
[----:B------:R0:W-:Y:S04]  /*b520*/  STL.64 [R1+0x318], R22 ;  /* 0x0003181601007387 */ /* 0x0001e80000100a00 */
[----:B0-----:R-:W4:Y:S04]  /*b530*/  LDL.LU.64 R22, [R1+0x960] ;  /* 0x0009600001167983 */ /* 0x001f280000300a00 */
[----:B------:R-:W4:Y:S04]  /*b540*/  LDL.LU.64 R20, [R1+0x958] ;  /* 0x0009580001147983 */ /* 0x000f280000300a00 */
[----:B------:R-:W4:Y:S02]  /*b550*/  LDL.LU.64 R14, [R1+0x950] ;  /* 0x00095000010e7983 */ /* 0x000f240000300a00 */
[----:B----4-:R-:W-:Y:S01]  /*b560*/  HMMA.16816.F32 R20, R16, R14, R20 ;  /* 0x0000000e1014723c */ /* 0x010fe20000001814 */
[----:B------:R-:W-:-:S02]  /*b570*/  IMAD.MOV.U32 R29, RZ, RZ, R14 ;  /* 0x000000ffff1d7224 */ /* 0x000fc400078e000e */
[----:B------:R-:W-:Y:S11]  /*b580*/  IMAD.MOV.U32 R28, RZ, RZ, R15 ;  /* 0x000000ffff1c7224 */ /* 0x000ff600078e000f */
[----:B------:R-:W-:Y:S09]  /*b590*/  @!UPT UIADD3 URZ, URZ, URZ, URZ ;  /* 0x0000003f3f3ff290 */ /* 0x000ff2000fffe03f */
[----:B------:R-:W-:Y:S04]  /*b5a0*/  STL.64 [R1+0x300], R20 ;  /* 0x0003001401007387 */ /* 0x000fe80000100a00 */
[----:B------:R0:W-:Y:S04]  /*b5b0*/  STL.64 [R1+0x308], R22 ;  /* 0x0003081601007387 */ /* 0x0001e80000100a00 */
[----:B0-----:R-:W4:Y:S04]  /*b5c0*/  LDL.LU.64 R22, [R1+0x948] ;  /* 0x0009480001167983 */ /* 0x001f280000300a00 */
[----:B------:R-:W4:Y:S04]  /*b5d0*/  LDL.LU.64 R14, [R1+0x940] ;  /* 0x00094000010e7983 */ /* 0x000f280000300a00 */
[----:B------:R-:W4:Y:S02]  /*b5e0*/  LDL.LU.64 R12, [R1+0x938] ;  /* 0x00093800010c7983 */ /* 0x000f240000300a00 */
[C---:B----4-:R-:W-:Y:S11]  /*b5f0*/  HMMA.16816.F32 R12, R16.reuse, R22, R12 ;  /* 0x00000016100c723c */ /* 0x050ff6000000180c */
[----:B------:R-:W-:Y:S11]  /*b600*/  @!UPT UIADD3 URZ, URZ, URZ, URZ ;  /* 0x0000003f3f3ff290 */ /* 0x000ff6000fffe03f */
[----:B------:R-:W-:Y:S01]  /*b610*/  @!UPT UIADD3 URZ, URZ, URZ, URZ ;  /* 0x0000003f3f3ff290 */ /* 0x000fe2000fffe03f */
[----:B------:R0:W-:Y:S04]  /*b620*/  STL.64 [R1+0x2f0], R12 ;  /* 0x0002f00c01007387 */ /* 0x0001e80000100a00 */
[----:B------:R-:W-:Y:S01]  /*b630*/  STL.64 [R1+0x2f8], R14 ;  /* 0x0002f80e01007387 */ /* 0x000fe20000100a00 */
        /* <DEDUP_REMOVED lines=12> */
[C---:B--2---:R-:W-:Y:S02]  /*b700*/  HMMA.16816.F32 R20, R16.reuse, R26, R20 ;  /* 0x0000001a1014723c */ /* 0x044fe40000001814 */
[----:B------:R0:W-:Y:S04]  /*b710*/  STL.64 [R1+0x8a0], R26 ;  /* 0x0008a01a01007387 */ /* 0x0001e80000100a00 */
[----:B------:R-:W2:Y:S11]  /*b720*/  LDL.LU R24, [R1+0xd0] ;  /* 0x0000d00001187983 */ /* 0x000eb60000300800 */
[----:B------:R-:W-:Y:S06]  /*b730*/  @!UPT UIADD3 URZ, URZ, URZ, URZ ;  /* 0x0000003f3f3ff290 */ /* 0x000fec000fffe03f */
[----:B------:R1:W-:Y:S04]  /*b740*/  STL.64 [R1+0x2d0], R20 ;  /* 0x0002d01401007387 */ /* 0x0003e80000100a00 */
[----:B------:R-:W-:Y:S04]  /*b750*/  STL.64 [R1+0x2d8], R22 ;  /* 0x0002d81601007387 */ /* 0x000fe80000100a00 */
[----:B------:R-:W2:Y:S04]  /*b760*/  LDL.LU R25, [R1+0xd4] ;  /* 0x0000d40001197983 */ /* 0x000ea80000300800 */
[----:B0-----:R-:W4:Y:S04]  /*b770*/  LDL.LU R26, [R1+0xd8] ;  /* 0x0000d800011a7983 */ /* 0x001f280000300800 */
[----:B------:R-:W4:Y:S01]  /*b780*/  LDL.LU R27, [R1+0xdc] ;  /* 0x0000dc00011b7983 */ /* 0x000f220000300800 */
[----:B---3--:R-:W-:Y:S03]  /*b790*/  HMMA.16816.F32 R8, R16, R6, R8 ;  /* 0x000000061008723c */ /* 0x008fe60000001808 */
[----:B----4-:R0:W-:Y:S04]  /*b7a0*/  STL.64 [R1+0x8b0], R26 ;  /* 0x0008b01a01007387 */ /* 0x0101e80000100a00 */
[----:B--2---:R-:W-:Y:S04]  /*b7b0*/  STL.64 [R1+0x8a8], R24 ;  /* 0x0008a81801007387 */ /* 0x004fe80000100a00 */
[----:B-1----:R-:W2:Y:S04]  /*b7c0*/  LDL.LU R20, [R1+0x120] ;  /* 0x0001200001147983 */ /* 0x002ea80000300800 */
[----:B------:R-:W2:Y:S01]  /*b7d0*/  LDL.LU R21, [R1+0x124] ;  /* 0x0001240001157983 */ /* 0x000ea20000300800 */
[----:B0-----:R-:W-:-:S02]  /*b7e0*/  IMAD.MOV.U32 R26, RZ, RZ, R13 ;  /* 0x000000ffff1a7224 */ /* 0x001fc400078e000d */
[----:B------:R-:W-:Y:S01]  /*b7f0*/  IMAD.MOV.U32 R27, RZ, RZ, R12 ;  /* 0x000000ffff1b7224 */ /* 0x000fe200078e000c */
[----:B------:R-:W2:Y:S04]  /*b800*/  LDL.LU R22, [R1+0x128] ;  /* 0x0001280001167983 */ /* 0x000ea80000300800 */
[----:B------:R-:W2:Y:S04]  /*b810*/  LDL.LU R23, [R1+0x12c] ;  /* 0x00012c0001177983 */ /* 0x000ea80000300800 */
[----:B------:R-:W3:Y:S04]  /*b820*/  LDL.LU R12, [R1+0x2b0] ;  /* 0x0002b000010c7983 */ /* 0x000ee80000300800 */
[----:B------:R-:W3:Y:S04]  /*b830*/  LDL.LU R13, [R1+0x2b4] ;  /* 0x0002b400010d7983 */ /* 0x000ee80000300800 */
[----:B------:R-:W3:Y:S04]  /*b840*/  LDL.LU R14, [R1+0x2b8] ;  /* 0x0002b800010e7983 */ /* 0x000ee80000300800 */
[----:B------:R-:W3:Y:S04]  /*b850*/  LDL.LU R15, [R1+0x2bc] ;  /* 0x0002bc00010f7983 */ /* 0x000ee80000300800 */
[----:B------:R0:W-:Y:S02]  /*b860*/  STL.64 [R1+0x8c8], R26 ;  /* 0x0008c81a01007387 */ /* 0x0001e40000100a00 */
[----:B0-----:R-:W-:-:S02]  /*b870*/  IMAD.MOV.U32 R26, RZ, RZ, R29 ;  /* 0x000000ffff1a7224 */ /* 0x001fc400078e001d */
[----:B------:R-:W-:-:S05]  /*b880*/  IMAD.MOV.U32 R27, RZ, RZ, R28 ;  /* 0x000000ffff1b7224 */ /* 0x000fca00078e001c */
[----:B------:R0:W-:Y:S04]  /*b890*/  STL.64 [R1+0x8e0], R26 ;  /* 0x0008e01a01007387 */ /* 0x0001e80000100a00 */
[----:B------:R-:W-:Y:S04]  /*b8a0*/  STL.64 [R1+0x2c0], R8 ;  /* 0x0002c00801007387 */ /* 0x000fe80000100a00 */
[----:B------:R1:W-:Y:S01]  /*b8b0*/  STL.64 [R1+0x2c8], R10 ;  /* 0x0002c80a01007387 */ /* 0x0003e20000100a00 */
[----:B0-----:R-:W-:-:S03]  /*b8c0*/  IMAD.MOV.U32 R26, RZ, RZ, R4 ;  /* 0x000000ffff1a7224 */ /* 0x001fc600078e0004 */
[----:B-1----:R-:W3:Y:S04]  /*b8d0*/  LDL.LU.64 R10, [R1+0x910] ;  /* 0x00091000010a7983 */ /* 0x002ee80000300a00 */
[----:B------:R-:W-:Y:S04]  /*b8e0*/  STL.64 [R1+0x898], R6 ;  /* 0x0008980601007387 */ /* 0x000fe80000100a00 */
[----:B------:R0:W-:Y:S04]  /*b8f0*/  STL [R1+0x890], R5 ;  /* 0x0008900501007387 */ /* 0x0001e80000100800 */
[----:B------:R-:W4:Y:S04]  /*b900*/  LDL.LU R4, [R1+0xc0] ;  /* 0x0000c00001047983 */ /* 0x000f280000300800 */
[----:B0-----:R-:W4:Y:S04]  /*b910*/  LDL.LU R5, [R1+0xc4] ;  /* 0x0000c40001057983 */ /* 0x001f280000300800 */
[----:B------:R-:W2:Y:S04]  /*b920*/  LDL.LU R6, [R1+0xc8] ;  /* 0x0000c80001067983 */ /* 0x000ea80000300800 */
[----:B------:R-:W2:Y:S04]  /*b930*/  LDL.LU R7, [R1+0xcc] ;  /* 0x0000cc0001077983 */ /* 0x000ea80000300800 */
[----:B--2---:R-:W-:Y:S04]  /*b940*/  STL.64 [R1+0x8c0], R6 ;  /* 0x0008c00601007387 */ /* 0x004fe80000100a00 */
[----:B----4-:R0:W-:Y:S04]  /*b950*/  STL.64 [R1+0x8b8], R4 ;  /* 0x0008b80401007387 */ /* 0x0101e80000100a00 */
[----:B0-----:R-:W2:Y:S04]  /*b960*/  LDL.LU R4, [R1+0xe0] ;  /* 0x0000e00001047983 */ /* 0x001ea80000300800 */
[----:B------:R-:W2:Y:S04]  /*b970*/  LDL.LU R5, [R1+0xe4] ;  /* 0x0000e40001057983 */ /* 0x000ea80000300800 */
[----:B------:R-:W4:Y:S04]  /*b980*/  LDL.LU R6, [R1+0xe8] ;  /* 0x0000e80001067983 */ /* 0x000f280000300800 */
[----:B------:R-:W4:Y:S01]  /*b990*/  LDL.LU R7, [R1+0xec] ;  /* 0x0000ec0001077983 */ /* 0x000f220000300800 */
[C---:B---3--:R-:W-:Y:S03]  /*b9a0*/  HMMA.16816.F32 R12, R16.reuse, R10, R12 ;  /* 0x0000000a100c723c */ /* 0x048fe6000000180c */
[----:B----4-:R-:W-:Y:S04]  /*b9b0*/  STL.64 [R1+0x8d8], R6 ;  /* 0x0008d80601007387 */ /* 0x010fe80000100a00 */
[----:B--2---:R0:W-:Y:S04]  /*b9c0*/  STL.64 [R1+0x8d0], R4 ;  /* 0x0008d00401007387 */ /* 0x0041e80000100a00 */
[----:B0-----:R-:W2:Y:S04]  /*b9d0*/  LDL.LU R4, [R1+0xf0] ;  /* 0x0000f00001047983 */ /* 0x001ea80000300800 */
[----:B------:R-:W2:Y:S04]  /*b9e0*/  LDL.LU R5, [R1+0xf4] ;  /* 0x0000f40001057983 */ /* 0x000ea80000300800 */
[----:B------:R-:W3:Y:S04]  /*b9f0*/  LDL.LU R6, [R1+0xf8] ;  /* 0x0000f80001067983 */ /* 0x000ee80000300800 */
[----:B------:R-:W3:Y:S04]  /*ba00*/  LDL.LU R7, [R1+0xfc] ;  /* 0x0000fc0001077983 */ /* 0x000ee80000300800 */
[----:B---3--:R-:W-:Y:S04]  /*ba10*/  STL.64 [R1+0x8f0], R6 ;  /* 0x0008f00601007387 */ /* 0x008fe80000100a00 */
        /* <DEDUP_REMOVED lines=8> */
[----:B------:R-:W-:Y:S01]  /*baa0*/  IMAD.MOV.U32 R27, RZ, RZ, R3 ;  /* 0x000000ffff1b7224 */ /* 0x000fe200078e0003 */
[----:B---3--:R-:W-:Y:S02]  /*bab0*/  HMMA.16816.F32 R16, R16, R14, R20 ;  /* 0x0000000e1010723c */ /* 0x008fe40000001814 */
[----:B------:R-:W2:Y:S04]  /*bac0*/  LDL.LU.64 R22, [R1+0x900] ;  /* 0x0009000001167983 */ /* 0x000ea80000300a00 */
[----:B------:R-:W2:Y:S11]  /*bad0*/  LDL.LU.64 R20, [R1+0x8f8] ;  /* 0x0008f80001147983 */ /* 0x000eb60000300a00 */
[----:B------:R-:W-:Y:S06]  /*bae0*/  @!UPT UIADD3 URZ, URZ, URZ, URZ ;  /* 0x0000003f3f3ff290 */ /* 0x000fec000fffe03f */
[----:B------:R-:W-:Y:S04]  /*baf0*/  STL.64 [R1+0x120], R16 ;  /* 0x0001201001007387 */ /* 0x000fe80000100a00 */
[----:B------:R-:W-:Y:S01]  /*bb00*/  STL.64 [R1+0x128], R18 ;  /* 0x0001281201007387 */ /* 0x000fe20000100a00 */
        /* <DEDUP_REMOVED lines=14> */
[----:B--2---:R-:W-:Y:S02]  /*bbf0*/  HMMA.16816.F32 R24, R20, R26, R4 ;  /* 0x0000001a1418723c */ /* 0x004fe40000001804 */
[----:B------:R-:W2:Y:S04]  /*bc00*/  LDL.LU.64 R6, [R1+0x8c0] ;  /* 0x0008c00001067983 */ /* 0x000ea80000300a00 */
[----:B------:R-:W2:Y:S11]  /*bc10*/  LDL.LU.64 R4, [R1+0x8b8] ;  /* 0x0008b80001047983 */ /* 0x000eb60000300a00 */
[----:B------:R-:W-:Y:S06]  /*bc20*/  @!UPT UIADD3 URZ, URZ, URZ, URZ ;  /* 0x0000003f3f3ff290 */ /* 0x000fec000fffe03f */
[----:B------:R-:W-:Y:S04]  /*bc30*/  STL.64 [R1+0xe0], R24 ;  /* 0x0000e01801007387 */ /* 0x000fe80000100a00 */
[----:B------:R0:W-:Y:S04]  /*bc40*/  STL.64 [R1+0xe8], R26 ;  /* 0x0000e81a01007387 */ /* 0x0001e80000100a00 */
[----:B0-----:R-:W3:Y:S04]  /*bc50*/  LDL.LU.64 R26, [R1+0x8b0] ;  /* 0x0008b000011a7983 */ /* 0x001ee80000300a00 */
[----:B------:R-:W3:Y:S01]  /*bc60*/  LDL.LU.64 R24, [R1+0x8a8] ;  /* 0x0008a80001187983 */ /* 0x000ee20000300a00 */
[----:B------:R-:W-:-:S02]  /*bc70*/  IMAD.MOV.U32 R18, RZ, RZ, R2 ;  /* 0x000000ffff127224 */ /* 0x000fc400078e0002 */
[----:B------:R-:W-:-:S07]  /*bc80*/  IMAD.MOV.U32 R19, RZ, RZ, R0 ;  /* 0x000000ffff137224 */ /* 0x000fce00078e0000 */
[C---:B---3--:R-:W-:Y:S11]  /*bc90*/  HMMA.16816.F32 R24, R20.reuse, R18, R24 ;  /* 0x000000121418723c */ /* 0x048ff60000001818 */
[----:B------:R-:W-:Y:S11]  /*bca0*/  @!UPT UIADD3 URZ, URZ, URZ, URZ ;  /* 0x0000003f3f3ff290 */ /* 0x000ff6000fffe03f */
[----:B------:R-:W-:Y:S01]  /*bcb0*/  @!UPT UIADD3 URZ, URZ, URZ, URZ ;  /* 0x0000003f3f3ff290 */ /* 0x000fe2000fffe03f */
[----:B------:R-:W-:Y:S04]  /*bcc0*/  STL.64 [R1+0xd0], R24 ;  /* 0x0000d01801007387 */ /* 0x000fe80000100a00 */
[----:B------:R0:W-:Y:S04]  /*bcd0*/  STL.64 [R1+0xd8], R26 ;  /* 0x0000d81a01007387 */ /* 0x0001e80000100a00 */
[----:B0-----:R-:W2:Y:S04]  /*bce0*/  LDL.LU.64 R26, [R1+0x8a0] ;  /* 0x0008a000011a7983 */ /* 0x001ea80000300a00 */
[----:B------:R0:W-:Y:S04]  /*bcf0*/  STL.64 [R1+0x828], R18 ;  /* 0x0008281201007387 */ /* 0x0001e80000100a00 */
[----:B------:R-:W3:Y:S04]  /*bd00*/  LDL.LU R16, [R1+0x50] ;  /* 0x0000500001107983 */ /* 0x000ee80000300800 */
[----:B------:R-:W3:Y:S04]  /*bd10*/  LDL.LU R17, [R1+0x54] ;  /* 0x0000540001117983 */ /* 0x000ee80000300800 */
[----:B0-----:R-:W3:Y:S04]  /*bd20*/  LDL.LU R18, [R1+0x58] ;  /* 0x0000580001127983 */ /* 0x001ee80000300800 */
[----:B------:R-:W3:Y:S01]  /*bd30*/  LDL.LU R19, [R1+0x5c] ;  /* 0x00005c0001137983 */ /* 0x000ee20000300800 */
[C---:B--2---:R-:W-:Y:S03]  /*bd40*/  HMMA.16816.F32 R24, R20.reuse, R26, R4 ;  /* 0x0000001a1418723c */ /* 0x044fe60000001804 */
[----:B------:R-:W2:Y:S04]  /*bd50*/  LDL.LU.64 R6, [R1+0x898] ;  /* 0x0008980001067983 */ /* 0x000ea80000300a00 */
[----:B------:R-:W4:Y:S11]  /*bd60*/  LDL.LU R5, [R1+0x890] ;  /* 0x0008900001057983 */ /* 0x000f360000300800 */
[----:B------:R-:W-:Y:S05]  /*bd70*/  @!UPT UIADD3 URZ, URZ, URZ, URZ ;  /* 0x0000003f3f3ff290 */ /* 0x000fea000fffe03f */
        /* <DEDUP_REMOVED lines=12> */
[----:B----4-:R0:W-:Y:S04]  /*be40*/  STL [R1+0x860], R5 ;  /* 0x0008600501007387 */ /* 0x0101e80000100800 */
[----:B------:R-:W4:Y:S04]  /*be50*/  LDL.LU R4, [R1+0xa0] ;  /* 0x0000a00001047983 */ /* 0x000f280000300800 */
[----:B0-----:R-:W4:Y:S04]  /*be60*/  LDL.LU R5, [R1+0xa4] ;  /* 0x0000a40001057983 */ /* 0x001f280000300800 */
[----:B------:R-:W4:Y:S04]  /*be70*/  LDL.LU R6, [R1+0xa8] ;  /* 0x0000a80001067983 */ /* 0x000f280000300800 */
[----:B------:R-:W4:Y:S04]  /*be80*/  LDL.LU R7, [R1+0xac] ;  /* 0x0000ac0001077983 */ /* 0x000f280000300800 */
[----:B------:R3:W-:Y:S01]  /*be90*/  STL.64 [R1+0x848], R10 ;  /* 0x0008480a01007387 */ /* 0x0007e20000100a00 */
[C---:B----4-:R-:W-:Y:S08]  /*bea0*/  HMMA.16816.F32 R4, R20.reuse, R10, R4 ;  /* 0x0000000a1404723c */ /* 0x050ff00000001804 */
[----:B---3--:R-:W-:Y:S11]  /*beb0*/  HMMA.16816.F32 R8, R20, R14, R16 ;  /* 0x0000000e1408723c */ /* 0x008ff60000001810 */
[----:B------:R-:W-:Y:S04]  /*bec0*/  @!UPT UIADD3 URZ, URZ, URZ, URZ ;  /* 0x0000003f3f3ff290 */ /* 0x000fe8000fffe03f */
[----:B------:R0:W-:Y:S04]  /*bed0*/  STL.64 [R1+0xa0], R4 ;  /* 0x0000a00401007387 */ /* 0x0001e80000100a00 */
[----:B------:R1:W-:Y:S04]  /*bee0*/  STL.64 [R1+0xa8], R6 ;  /* 0x0000a80601007387 */ /* 0x0003e80000100a00 */
[----:B0-----:R-:W2:Y:S04]  /*bef0*/  LDL.LU R4, [R1+0x380] ;  /* 0x0003800001047983 */ /* 0x001ea80000300800 */
[----:B------:R-:W-:Y:S04]  /*bf00*/  STL.64 [R1+0x50], R8 ;  /* 0x0000500801007387 */ /* 0x000fe80000100a00 */
[----:B------:R-:W-:Y:S04]  /*bf10*/  STL.64 [R1+0x58], R10 ;  /* 0x0000580a01007387 */ /* 0x000fe80000100a00 */
[----:B------:R-:W2:Y:S04]  /*bf20*/  LDL.LU R5, [R1+0x384] ;  /* 0x0003840001057983 */ /* 0x000ea80000300800 */
[----:B-1----:R-:W2:Y:S04]  /*bf30*/  LDL.LU R6, [R1+0x388] ;  /* 0x0003880001067983 */ /* 0x002ea80000300800 */
[----:B------:R-:W2:Y:S04]  /*bf40*/  LDL.LU R7, [R1+0x38c] ;  /* 0x00038c0001077983 */ /* 0x000ea80000300800 */
[----:B------:R0:W-:Y:S04]  /*bf50*/  STL.64 [R1+0x830], R14 ;  /* 0x0008300e01007387 */ /* 0x0001e80000100a00 */
[----:B------:R-:W3:Y:S04]  /*bf60*/  LDL.LU R12, [R1+0x360] ;  /* 0x00036000010c7983 */ /* 0x000ee80000300800 */
[----:B------:R-:W3:Y:S04]  /*bf70*/  LDL.LU R13, [R1+0x364] ;  /* 0x00036400010d7983 */ /* 0x000ee80000300800 */
[----:B0-----:R-:W4:Y:S04]  /*bf80*/  LDL.LU R14, [R1+0x368] ;  /* 0x00036800010e7983 */ /* 0x001f280000300800 */
        /* <DEDUP_REMOVED lines=8> */
[----:B----4-:R0:W-:Y:S04]  /*c010*/  STL.64 [R1+0x840], R14 ;  /* 0x0008400e01007387 */ /* 0x0101e80000100a00 */
[----:B---3--:R-:W-:Y:S04]  /*c020*/  STL.64 [R1+0x838], R12 ;  /* 0x0008380c01007387 */ /* 0x008fe80000100a00 */
[----:B------:R-:W3:Y:S04]  /*c030*/  LDL.64 R18, [R1+0x28] ;  /* 0x0000280001127983 */ /* 0x000ee80000100a00 */
[----:B0-----:R-:W4:Y:S04]  /*c040*/  LDL.64 R14, [R1+0x38] ;  /* 0x00003800010e7983 */ /* 0x001f280000100a00 */
        /* <DEDUP_REMOVED lines=9> */
[----:B------:R-:W2:Y:S01]  /*c0e0*/  LDL.LU R23, [R1+0x33c] ;  /* 0x00033c0001177983 */ /* 0x000ea20000300800 */
[----:B------:R-:W-:Y:S03]  /*c0f0*/  HMMA.16816.F32 R4, R24, R10, R4 ;  /* 0x0000000a1804723c */ /* 0x000fe60000001804 */
[----:B--2---:R0:W-:Y:S04]  /*c100*/  STL.64 [R1+0x808], R22 ;  /* 0x0008081601007387 */ /* 0x0041e80000100a00 */
[----:B------:R1:W-:Y:S04]  /*c110*/  STL.64 [R1+0x800], R20 ;  /* 0x0008001401007387 */ /* 0x0003e80000100a00 */
[----:B0-----:R-:W2:Y:S01]  /*c120*/  LDL.64 R22, [R1+0x8] ;  /* 0x0000080001167983 */ /* 0x001ea20000100a00 */
[----:B------:R-:W-:-:S03]  /*c130*/  IMAD.MOV.U32 R3, RZ, RZ, R11 ;  /* 0x000000ffff037224 */ /* 0x000fc600078e000b */
[----:B--2---:R0:W-:Y:S04]  /*c140*/  STL.64 [R1+0x820], R22 ;  /* 0x0008201601007387 */ /* 0x0041e80000100a00 */
[----:B-1----:R-:W2:Y:S04]  /*c150*/  LDL.LU R20, [R1+0x350] ;  /* 0x0003500001147983 */ /* 0x002ea80000300800 */
[----:B------:R-:W2:Y:S04]  /*c160*/  LDL.LU R21, [R1+0x354] ;  /* 0x0003540001157983 */ /* 0x000ea80000300800 */
[----:B0-----:R-:W2:Y:S04]  /*c170*/  LDL.LU R22, [R1+0x358] ;  /* 0x0003580001167983 */ /* 0x001ea80000300800 */
[----:B------:R-:W2:Y:S04]  /*c180*/  LDL.LU R23, [R1+0x35c] ;  /* 0x00035c0001177983 */ /* 0x000ea80000300800 */
[----:B------:R0:W-:Y:S04]  /*c190*/  STL.64 [R1+0x380], R4 ;  /* 0x0003800401007387 */ /* 0x0001e80000100a00 */
[----:B------:R1:W-:Y:S01]  /*c1a0*/  STL.64 [R1+0x388], R6 ;  /* 0x0003880601007387 */ /* 0x0003e20000100a00 */
[----:B0-----:R-:W-:-:S03]  /*c1b0*/  IMAD.MOV.U32 R4, RZ, RZ, R10 ;  /* 0x000000ffff047224 */ /* 0x001fc600078e000a */
[----:B-1----:R-:W2:Y:S04]  /*c1c0*/  LDL.LU.64 R6, [R1+0x868] ;  /* 0x0008680001067983 */ /* 0x002ea80000300a00 */
[----:B------:R-:W2:Y:S04]  /*c1d0*/  LDL.LU R5, [R1+0x860] ;  /* 0x0008600001057983 */ /* 0x000ea80000300800 */
[----:B------:R-:W4:Y:S04]  /*c1e0*/  LDL.LU.64 R10, [R1+0x858] ;  /* 0x00085800010a7983 */ /* 0x000f280000300a00 */
[----:B------:R-:W4:Y:S02]  /*c1f0*/  LDL.LU.64 R8, [R1+0x850] ;  /* 0x0008500001087983 */ /* 0x000f240000300a00 */
[----:B----4-:R-:W-:Y:S02]  /*c200*/  HMMA.16816.F32 R8, R24, R14, R8 ;  /* 0x0000000e1808723c */ /* 0x010fe40000001808 */
[----:B--2---:R-:W-:Y:S04]  /*c210*/  STL.64 [R1+0x818], R6 ;  /* 0x0008180601007387 */ /* 0x004fe80000100a00 */
[----:B------:R0:W-:Y:S04]  /*c220*/  STL.64 [R1+0x810], R4 ;  /* 0x0008100401007387 */ /* 0x0001e80000100a00 */
[----:B0-----:R-:W2:Y:S04]  /*c230*/  LDL.LU R4, [R1+0x340] ;  /* 0x0003400001047983 */ /* 0x001ea80000300800 */
[----:B------:R-:W2:Y:S04]  /*c240*/  LDL.LU R5, [R1+0x344] ;  /* 0x0003440001057983 */ /* 0x000ea80000300800 */
[----:B------:R-:W2:Y:S04]  /*c250*/  LDL.LU R6, [R1+0x348] ;  /* 0x0003480001067983 */ /* 0x000ea80000300800 */
[----:B------:R-:W2:Y:S04]  /*c260*/  LDL.LU R7, [R1+0x34c] ;  /* 0x00034c0001077983 */ /* 0x000ea80000300800 */
[----:B------:R0:W-:Y:S04]  /*c270*/  STL.64 [R1+0x370], R8 ;  /* 0x0003700801007387 */ /* 0x0001e80000100a00 */
[----:B------:R1:W-:Y:S01]  /*c280*/  STL.64 [R1+0x378], R10 ;  /* 0x0003780a01007387 */ /* 0x0003e20000100a00 */
[----:B0-----:R-:W-:-:S02]  /*c290*/  IMAD.MOV.U32 R9, RZ, RZ, R14 ;  /* 0x000000ffff097224 */ /* 0x001fc400078e000e */
[----:B------:R-:W-:Y:S01]  /*c2a0*/  IMAD.MOV.U32 R8, RZ, RZ, R15 ;  /* 0x000000ffff087224 */ /* 0x000fe200078e000f */
[----:B-1----:R-:W4:Y:S04]  /*c2b0*/  LDL.LU.64 R10, [R1+0x848] ;  /* 0x00084800010a7983 */ /* 0x002f280000300a00 */
[----:B------:R-:W3:Y:S04]  /*c2c0*/  LDL.LU.64 R14, [R1+0x840] ;  /* 0x00084000010e7983 */ /* 0x000ee80000300a00 */
[----:B------:R-:W3:Y:S02]  /*c2d0*/  LDL.LU.64 R12, [R1+0x838] ;  /* 0x00083800010c7983 */ /* 0x000ee40000300a00 */
[C---:B---3--:R-:W-:Y:S11]  /*c2e0*/  HMMA.16816.F32 R12, R24.reuse, R18, R12 ;  /* 0x00000012180c723c */ /* 0x048ff6000000180c */
[----:B------:R-:W-:Y:S11]  /*c2f0*/  @!UPT UIADD3 URZ, URZ, URZ, URZ ;  /* 0x0000003f3f3ff290 */ /* 0x000ff6000fffe03f */
[----:B------:R-:W-:Y:S01]  /*c300*/  @!UPT UIADD3 URZ, URZ, URZ, URZ ;  /* 0x0000003f3f3ff290 */ /* 0x000fe2000fffe03f */
[----:B------:R0:W-:Y:S04]  /*c310*/  STL.64 [R1+0x360], R12 ;  /* 0x0003600c01007387 */ /* 0x0001e80000100a00 */
[----:B------:R1:W-:Y:S01]  /*c320*/  STL.64 [R1+0x368], R14 ;  /* 0x0003680e01007387 */ /* 0x0003e20000100a00 */
[----:B0-----:R-:W-:Y:S02]  /*c330*/  IMAD.MOV.U32 R13, RZ, RZ, R18 ;  /* 0x000000ffff0d7224 */ /* 0x001fe400078e0012 */
[----:B------:R-:W-:Y:S01]  /*c340*/  IMAD.MOV.U32 R12, RZ, RZ, R19 ;  /* 0x000000ffff0c7224 */ /* 0x000fe200078e0013 */
[----:B-1----:R-:W3:Y:S04]  /*c350*/  LDL.LU.64 R14, [R1+0x830] ;  /* 0x00083000010e7983 */ /* 0x002ee80000300a00 */
[----:B------:R-:W2:Y:S02]  /*c360*/  LDL.LU.64 R18, [R1+0x828] ;  /* 0x0008280001127983 */ /* 0x000ea40000300a00 */
[C---:B--2---:R-:W-:Y:S02]  /*c370*/  HMMA.16816.F32 R16, R24.reuse, R18, R20 ;  /* 0x000000121810723c */ /* 0x044fe40000001814 */
[----:B------:R-:W2:Y:S11]  /*c380*/  LDL.LU.64 R22, [R1+0x820] ;  /* 0x0008200001167983 */ /* 0x000eb60000300a00 */
[----:B------:R-:W-:Y:S10]  /*c390*/  @!UPT UIADD3 URZ, URZ, URZ, URZ ;  /* 0x0000003f3f3ff290 */ /* 0x000ff4000fffe03f */
[----:B------:R0:W-:Y:S04]  /*c3a0*/  STL.64 [R1+0x350], R16 ;  /* 0x0003501001007387 */ /* 0x0001e80000100a00 */
[----:B------:R1:W-:Y:S04]  /*c3b0*/  STL.64 [R1+0x358], R18 ;  /* 0x0003581201007387 */ /* 0x0003e80000100a00 */
[----:B0-----:R-:W3:Y:S04]  /*c3c0*/  LDL.LU R16, [R1+0x210] ;  /* 0x0002100001107983 */ /* 0x001ee80000300800 */
[----:B------:R-:W3:Y:S04]  /*c3d0*/  LDL.LU R17, [R1+0x214] ;  /* 0x0002140001117983 */ /* 0x000ee80000300800 */
[----:B-1----:R-:W3:Y:S04]  /*c3e0*/  LDL.LU R18, [R1+0x218] ;  /* 0x0002180001127983 */ /* 0x002ee80000300800 */
[----:B------:R-:W3:Y:S01]  /*c3f0*/  LDL.LU R19, [R1+0x21c] ;  /* 0x00021c0001137983 */ /* 0x000ee20000300800 */
        /* <DEDUP_REMOVED lines=9> */
[----:B------:R-:W2:Y:S02]  /*c490*/  LDL.LU.64 R20, [R1+0x800] ;  /* 0x0008000001147983 */ /* 0x000ea40000300a00 */
[----:B--2---:R-:W-:Y:S11]  /*c4a0*/  HMMA.16816.F32 R20, R24, R6, R20 ;  /* 0x000000061814723c */ /* 0x004ff60000001814 */
[----:B------:R-:W-:Y:S11]  /*c4b0*/  @!UPT UIADD3 URZ, URZ, URZ, URZ ;  /* 0x0000003f3f3ff290 */ /* 0x000ff6000fffe03f */
[----:B------:R-:W-:Y:S01]  /*c4c0*/  @!UPT UIADD3 URZ, URZ, URZ, URZ ;  /* 0x0000003f3f3ff290 */ /* 0x000fe2000fffe03f */
[----:B------:R-:W-:Y:S04]  /*c4d0*/  STL.64 [R1+0x330], R20 ;  /* 0x0003301401007387 */ /* 0x000fe80000100a00 */
[----:B------:R0:W-:Y:S04]  /*c4e0*/  STL.64 [R1+0x338], R22 ;  /* 0x0003381601007387 */ /* 0x0001e80000100a00 */
[----:B0-----:R-:W2:Y:S04]  /*c4f0*/  LDL.LU.64 R22, [R1+0x7f8] ;  /* 0x0007f80001167983 */ /* 0x001ea80000300a00 */
[----:B------:R-:W2:Y:S04]  /*c500*/  LDL.LU.64 R20, [R1+0x7f0] ;  /* 0x0007f00001147983 */ /* 0x000ea80000300a00 */
[----:B------:R0:W-:Y:S02]  /*c510*/  STL.64 [R1+0x7b0], R6 ;  /* 0x0007b00601007387 */ /* 0x0001e40000100a00 */
[----:B0-----:R-:W-:-:S02]  /*c520*/  IMAD.MOV.U32 R6, RZ, RZ, R13 ;  /* 0x000000ffff067224 */ /* 0x001fc400078e000d */
[----:B------:R-:W-:-:S05]  /*c530*/  IMAD.MOV.U32 R7, RZ, RZ, R12 ;  /* 0x000000ffff077224 */ /* 0x000fca00078e000c */
[----:B------:R0:W-:Y:S02]  /*c540*/  STL.64 [R1+0x7c0], R6 ;  /* 0x0007c00601007387 */ /* 0x0001e40000100a00 */
[----:B0-----:R-:W-:Y:S02]  /*c550*/  IMAD.MOV.U32 R6, RZ, RZ, R9 ;  /* 0x000000ffff067224 */ /* 0x001fe400078e0009 */
[----:B------:R-:W-:-:S05]  /*c560*/  IMAD.MOV.U32 R7, RZ, RZ, R8 ;  /* 0x000000ffff077224 */ /* 0x000fca00078e0008 */
[----:B------:R-:W-:Y:S04]  /*c570*/  STL.64 [R1+0x7d8], R6 ;  /* 0x0007d80601007387 */ /* 0x000fe80000100a00 */
[----:B----4-:R0:W-:Y:S04]  /*c580*/  STL.64 [R1+0x7b8], R10 ;  /* 0x0007b80a01007387 */ /* 0x0101e80000100a00 */
[----:B------:R-:W4:Y:S01]  /*c590*/  LDL.LU R8, [R1+0x170] ;  /* 0x0001700001087983 */ /* 0x000f220000300800 */
[C---:B--2---:R-:W-:Y:S11]  /*c5a0*/  HMMA.16816.F32 R20, R24.reuse, R10, R20 ;  /* 0x0000000a1814723c */ /* 0x044ff60000001814 */
[----:B------:R-:W-:Y:S11]  /*c5b0*/  @!UPT UIADD3 URZ, URZ, URZ, URZ ;  /* 0x0000003f3f3ff290 */ /* 0x000ff6000fffe03f */
[----:B------:R-:W-:Y:S01]  /*c5c0*/  @!UPT UIADD3 URZ, URZ, URZ, URZ ;  /* 0x0000003f3f3ff290 */ /* 0x000fe2000fffe03f */
[----:B------:R-:W-:Y:S04]  /*c5d0*/  STL.64 [R1+0x320], R20 ;  /* 0x0003201401007387 */ /* 0x000fe80000100a00 */
[----:B------:R-:W-:Y:S04]  /*c5e0*/  STL.64 [R1+0x328], R22 ;  /* 0x0003281601007387 */ /* 0x000fe80000100a00 */
[----:B------:R-:W4:Y:S04]  /*c5f0*/  LDL.LU R9, [R1+0x174] ;  /* 0x0001740001097983 */ /* 0x000f280000300800 */
[----:B0-----:R-:W2:Y:S04]  /*c600*/  LDL.LU R10, [R1+0x178] ;  /* 0x00017800010a7983 */ /* 0x001ea80000300800 */
[----:B------:R-:W2:Y:S01]  /*c610*/  LDL.LU R11, [R1+0x17c] ;  /* 0x00017c00010b7983 */ /* 0x000ea20000300800 */
[----:B---3--:R-:W-:Y:S03]  /*c620*/  HMMA.16816.F32 R24, R24, R14, R16 ;  /* 0x0000000e1818723c */ /* 0x008fe60000001810 */
[----:B------:R-:W-:Y:S04]  /*c630*/  LDSM.16.MT88.4 R16, [R5+0x2080] ;  /* 0x002080000510783b */ /* 0x000fe80000004200 */
[----:B------:R-:W0:Y:S04]  /*c640*/  LDSM.16.MT88.4 R20, [R5+0x2100] ;  /* 0x002100000514783b */ /* 0x000e280000004200 */
[----:B--2---:R-:W-:Y:S04]  /*c650*/  STL.64 [R1+0x7d0], R10 ;  /* 0x0007d00a01007387 */ /* 0x004fe80000100a00 */
[----:B----4-:R1:W-:Y:S04]  /*c660*/  STL.64 [R1+0x7c8], R8 ;  /* 0x0007c80801007387 */ /* 0x0103e80000100a00 */
[----:B-1----:R-:W2:Y:S04]  /*c670*/  LDL.LU R8, [R1+0x180] ;  /* 0x0001800001087983 */ /* 0x002ea80000300800 */
[----:B------:R-:W2:Y:S04]  /*c680*/  LDL.LU R9, [R1+0x184] ;  /* 0x0001840001097983 */ /* 0x000ea80000300800 */
[----:B------:R-:W3:Y:S04]  /*c690*/  LDL.LU R10, [R1+0x188] ;  /* 0x00018800010a7983 */ /* 0x000ee80000300800 */
[----:B------:R-:W3:Y:S01]  /*c6a0*/  LDL.LU R11, [R1+0x18c] ;  /* 0x00018c00010b7983 */ /* 0x000ee20000300800 */
[----:B------:R-:W-:-:S03]  /*c6b0*/  IMAD.MOV.U32 R6, RZ, RZ, R4 ;  /* 0x000000ffff067224 */ /* 0x000fc600078e0004 */
[----:B---3--:R-:W-:Y:S04]  /*c6c0*/  STL.64 [R1+0x7e8], R10 ;  /* 0x0007e80a01007387 */ /* 0x008fe80000100a00 */
[----:B--2---:R1:W-:Y:S04]  /*c6d0*/  STL.64 [R1+0x7e0], R8 ;  /* 0x0007e00801007387 */ /* 0x0043e80000100a00 */
[----:B-1----:R-:W2:Y:S04]  /*c6e0*/  LDL.LU R8, [R1+0x190] ;  /* 0x0001900001087983 */ /* 0x002ea80000300800 */
[----:B------:R-:W2:Y:S04]  /*c6f0*/  LDL.LU R9, [R1+0x194] ;  /* 0x0001940001097983 */ /* 0x000ea80000300800 */
[----:B------:R-:W2:Y:S04]  /*c700*/  LDL.LU R10, [R1+0x198] ;  /* 0x00019800010a7983 */ /* 0x000ea80000300800 */
[----:B------:R-:W2:Y:S04]  /*c710*/  LDL.LU R11, [R1+0x19c] ;  /* 0x00019c00010b7983 */ /* 0x000ea80000300800 */
[----:B------:R-:W-:Y:S04]  /*c720*/  STL.64 [R1+0x210], R24 ;  /* 0x0002101801007387 */ /* 0x000fe80000100a00 */
[----:B------:R-:W-:Y:S04]  /*c730*/  STL.64 [R1+0x218], R26 ;  /* 0x0002181a01007387 */ /* 0x000fe80000100a00 */
[----:B------:R-:W1:Y:S01]  /*c740*/  LDSM.16.MT88.4 R24, [R5+0x2180] ;  /* 0x002180000518783b */ /* 0x000e620000004200 */
[----:B------:R-:W-:-:S03]  /*c750*/  IMAD.MOV.U32 R7, RZ, RZ, R3 ;  /* 0x000000ffff077224 */ /* 0x000fc600078e0003 */
[----:B0-----:R0:W-:Y:S04]  /*c760*/  STL.64 [R1+0x790], R22 ;  /* 0x0007901601007387 */ /* 0x0011e80000100a00 */
[----:B------:R3:W-:Y:S01]  /*c770*/  STL.64 [R1+0x788], R20 ;  /* 0x0007881401007387 */ /* 0x0007e20000100a00 */
[----:B0-----:R-:W-:Y:S02]  /*c780*/  IMAD.MOV.U32 R22, RZ, RZ, R2 ;  /* 0x000000ffff167224 */ /* 0x001fe400078e0002 */
[----:B------:R-:W-:-:S05]  /*c790*/  IMAD.MOV.U32 R23, RZ, RZ, R0 ;  /* 0x000000ffff177224 */ /* 0x000fca00078e0000 */
[----:B------:R0:W-:Y:S04]  /*c7a0*/  STL.64 [R1+0x7a8], R22 ;  /* 0x0007a81601007387 */ /* 0x0001e80000100a00 */
[----:B---3--:R-:W3:Y:S04]  /*c7b0*/  LDL.LU R20, [R1+0x160] ;  /* 0x0001600001147983 */ /* 0x008ee80000300800 */
[----:B------:R-:W3:Y:S04]  /*c7c0*/  LDL.LU R21, [R1+0x164] ;  /* 0x0001640001157983 */ /* 0x000ee80000300800 */
[----:B0-----:R-:W3:Y:S04]  /*c7d0*/  LDL.LU R22, [R1+0x168] ;  /* 0x0001680001167983 */ /* 0x001ee80000300800 */
[----:B------:R-:W3:Y:S04]  /*c7e0*/  LDL.LU R23, [R1+0x16c] ;  /* 0x00016c0001177983 */ /* 0x000ee80000300800 */
[----:B-1----:R0:W-:Y:S04]  /*c7f0*/  STL.64 [R1+0x6f0], R26 ;  /* 0x0006f01a01007387 */ /* 0x0021e80000100a00 */
[----:B------:R-:W-:Y:S04]  /*c800*/  STL.64 [R1+0x6e8], R24 ;  /* 0x0006e81801007387 */ /* 0x000fe80000100a00 */
[----:B0-----:R-:W3:Y:S01]  /*c810*/  LDL.LU.64 R26, [R1+0x18] ;  /* 0x00001800011a7983 */ /* 0x001ee20000300a00 */
        /* <DEDUP_REMOVED lines=15> */
[----:B------:R-:W2:Y:S11]  /*c910*/  LDL.LU.64 R10, [R1+0x7b8] ;  /* 0x0007b800010a7983 */ /* 0x000eb60000300a00 */
[----:B------:R-:W-:Y:S10]  /*c920*/  @!UPT UIADD3 URZ, URZ, URZ, URZ ;  /* 0x0000003f3f3ff290 */ /* 0x000ff4000fffe03f */
[----:B------:R-:W-:Y:S04]  /*c930*/  STL.64 [R1+0x170], R4 ;  /* 0x0001700401007387 */ /* 0x000fe80000100a00 */
[----:B------:R0:W-:Y:S04]  /*c940*/  STL.64 [R1+0x178], R6 ;  /* 0x0001780601007387 */ /* 0x0001e80000100a00 */
[----:B0-----:R-:W4:Y:S04]  /*c950*/  LDL.LU.64 R6, [R1+0x7b0] ;  /* 0x0007b00001067983 */ /* 0x001f280000300a00 */
[----:B------:R-:W2:Y:S04]  /*c960*/  LDL.LU.64 R4, [R1+0x460] ;  /* 0x0004600001047983 */ /* 0x000ea80000300a00 */
[----:B------:R-:W2:Y:S04]  /*c970*/  LDL.LU.64 R12, [R1+0x468] ;  /* 0x00046800010c7983 */ /* 0x000ea80000300a00 */
[----:B------:R-:W-:Y:S01]  /*c980*/  STL.64 [R1+0x7a0], R14 ;  /* 0x0007a00e01007387 */ /* 0x000fe20000100a00 */
[C---:B---3--:R-:W-:Y:S03]  /*c990*/  HMMA.16816.F32 R20, R16.reuse, R26, R20 ;  /* 0x0000001a1014723c */ /* 0x048fe60000001814 */
[----:B--2---:R0:W-:Y:S04]  /*c9a0*/  STL.64 [R1+0x798], R12 ;  /* 0x0007980c01007387 */ /* 0x0041e80000100a00 */
[----:B0-----:R-:W2:Y:S04]  /*c9b0*/  LDL.LU R12, [R1+0x150] ;  /* 0x00015000010c7983 */ /* 0x001ea80000300800 */
[----:B------:R-:W2:Y:S04]  /*c9c0*/  LDL.LU R13, [R1+0x154] ;  /* 0x00015400010d7983 */ /* 0x000ea80000300800 */
[----:B------:R-:W2:Y:S04]  /*c9d0*/  LDL.LU R14, [R1+0x158] ;  /* 0x00015800010e7983 */ /* 0x000ea80000300800 */
[----:B------:R-:W2:Y:S04]  /*c9e0*/  LDL.LU R15, [R1+0x15c] ;  /* 0x00015c00010f7983 */ /* 0x000ea80000300800 */
[----:B------:R-:W3:Y:S04]  /*c9f0*/  LDL.LU.64 R8, [R1+0x470] ;  /* 0x0004700001087983 */ /* 0x000ee80000300a00 */
[----:B---3--:R-:W-:Y:S04]  /*ca00*/  STL [R1+0x710], R9 ;  /* 0x0007100901007387 */ /* 0x008fe80000100800 */
[----:B------:R-:W-:Y:S04]  /*ca10*/  STL.64 [R1+0x160], R20 ;  /* 0x0001601401007387 */ /* 0x000fe80000100a00 */
[----:B------:R0:W-:Y:S04]  /*ca20*/  STL.64 [R1+0x168], R22 ;  /* 0x0001681601007387 */ /* 0x0001e80000100a00 */
[----:B0-----:R-:W2:Y:S04]  /*ca30*/  LDL.LU.64 R22, [R1+0x7a8] ;  /* 0x0007a80001167983 */ /* 0x001ea80000300a00 */
[----:B------:R0:W-:Y:S04]  /*ca40*/  STL.64 [R1+0x750], R26 ;  /* 0x0007501a01007387 */ /* 0x0001e80000100a00 */
[----:B------:R-:W4:Y:S04]  /*ca50*/  LDL.LU R24, [R1+0x140] ;  /* 0x0001400001187983 */ /* 0x000f280000300800 */
[----:B------:R-:W4:Y:S04]  /*ca60*/  LDL.LU R25, [R1+0x144] ;  /* 0x0001440001197983 */ /* 0x000f280000300800 */
[----:B0-----:R-:W4:Y:S04]  /*ca70*/  LDL.LU R26, [R1+0x148] ;  /* 0x00014800011a7983 */ /* 0x001f280000300800 */
[----:B------:R-:W4:Y:S01]  /*ca80*/  LDL.LU R27, [R1+0x14c] ;  /* 0x00014c00011b7983 */ /* 0x000f220000300800 */
[C---:B--2---:R-:W-:Y:S03]  /*ca90*/  HMMA.16816.F32 R20, R16.reuse, R22, R12 ;  /* 0x000000161014723c */ /* 0x044fe6000000180c */
[----:B------:R-:W2:Y:S05]  /*caa0*/  LDL.LU R12, [R1+0x130] ;  /* 0x00013000010c7983 */ /* 0x000eaa0000300800 */
[C---:B----4-:R-:W-:Y:S11]  /*cab0*/  HMMA.16816.F32 R24, R16.reuse, R6, R24 ;  /* 0x000000061018723c */ /* 0x050ff60000001818 */
[----:B------:R-:W-:Y:S04]  /*cac0*/  @!UPT UIADD3 URZ, URZ, URZ, URZ ;  /* 0x0000003f3f3ff290 */ /* 0x000fe8000fffe03f */
[----:B------:R0:W-:Y:S04]  /*cad0*/  STL.64 [R1+0x150], R20 ;  /* 0x0001501401007387 */ /* 0x0001e80000100a00 */
[----:B------:R1:W-:Y:S04]  /*cae0*/  STL.64 [R1+0x158], R22 ;  /* 0x0001581601007387 */ /* 0x0003e80000100a00 */
[----:B------:R-:W2:Y:S04]  /*caf0*/  LDL.LU R13, [R1+0x134] ;  /* 0x00013400010d7983 */ /* 0x000ea80000300800 */
[----:B------:R-:W2:Y:S04]  /*cb00*/  LDL.LU R14, [R1+0x138] ;  /* 0x00013800010e7983 */ /* 0x000ea80000300800 */
[----:B------:R-:W2:Y:S04]  /*cb10*/  LDL.LU R15, [R1+0x13c] ;  /* 0x00013c00010f7983 */ /* 0x000ea80000300800 */
[----:B0-----:R-:W3:Y:S04]  /*cb20*/  LDL.LU R20, [R1+0x60] ;  /* 0x0000600001147983 */ /* 0x001ee80000300800 */
[----:B------:R-:W3:Y:S04]  /*cb30*/  LDL.LU R21, [R1+0x64] ;  /* 0x0000640001157983 */ /* 0x000ee80000300800 */
[----:B-1----:R-:W3:Y:S04]  /*cb40*/  LDL.LU R22, [R1+0x68] ;  /* 0x0000680001167983 */ /* 0x002ee80000300800 */
[----:B------:R-:W3:Y:S04]  /*cb50*/  LDL.LU R23, [R1+0x6c] ;  /* 0x00006c0001177983 */ /* 0x000ee80000300800 */
[----:B------:R-:W-:Y:S04]  /*cb60*/  STL.64 [R1+0x140], R24 ;  /* 0x0001401801007387 */ /* 0x000fe80000100a00 */
[----:B------:R0:W-:Y:S04]  /*cb70*/  STL.64 [R1+0x148], R26 ;  /* 0x0001481a01007387 */ /* 0x0001e80000100a00 */
[----:B0-----:R-:W4:Y:S04]  /*cb80*/  LDL.LU.64 R26, [R1+0x28] ;  /* 0x00002800011a7983 */ /* 0x001f280000300a00 */
[----:B----4-:R0:W-:Y:S04]  /*cb90*/  STL.64 [R1+0x768], R26 ;  /* 0x0007681a01007387 */ /* 0x0101e80000100a00 */
[----:B0-----:R-:W4:Y:S04]  /*cba0*/  LDL.LU.64 R26, [R1+0x38] ;  /* 0x00003800011a7983 */ /* 0x001f280000300a00 */
[----:B----4-:R-:W-:Y:S04]  /*cbb0*/  STL.64 [R1+0x780], R26 ;  /* 0x0007801a01007387 */ /* 0x010fe80000100a00 */
[----:B------:R0:W-:Y:S04]  /*cbc0*/  STL.64 [R1+0x730], R6 ;  /* 0x0007300601007387 */ /* 0x0001e80000100a00 */
[----:B------:R1:W-:Y:S04]  /*cbd0*/  STL.64 [R1+0x728], R4 ;  /* 0x0007280401007387 */ /* 0x0003e80000100a00 */
[----:B0-----:R-:W4:Y:S04]  /*cbe0*/  LDL.LU.64 R6, [R1+0x8] ;  /* 0x0000080001067983 */ /* 0x001f280000300a00 */
[----:B----4-:R0:W-:Y:S04]  /*cbf0*/  STL.64 [R1+0x748], R6 ;  /* 0x0007480601007387 */ /* 0x0101e80000100a00 */
[----:B-1----:R-:W4:Y:S04]  /*cc00*/  LDL.LU R4, [R1+0x270] ;  /* 0x0002700001047983 */ /* 0x002f280000300800 */
[----:B------:R-:W4:Y:S04]  /*cc10*/  LDL.LU R5, [R1+0x274] ;  /* 0x0002740001057983 */ /* 0x000f280000300800 */
[----:B0-----:R-:W2:Y:S04]  /*cc20*/  LDL.LU R6, [R1+0x278] ;  /* 0x0002780001067983 */ /* 0x001ea80000300800 */
[----:B------:R-:W2:Y:S04]  /*cc30*/  LDL.LU R7, [R1+0x27c] ;  /* 0x00027c0001077983 */ /* 0x000ea80000300800 */
[----:B------:R-:W3:Y:S04]  /*cc40*/  LDL.LU R24, [R1+0x2a0] ;  /* 0x0002a00001187983 */ /* 0x000ee80000300800 */
[----:B------:R-:W3:Y:S04]  /*cc50*/  LDL.LU R25, [R1+0x2a4] ;  /* 0x0002a40001197983 */ /* 0x000ee80000300800 */
[----:B------:R-:W3:Y:S04]  /*cc60*/  LDL.LU R26, [R1+0x2a8] ;  /* 0x0002a800011a7983 */ /* 0x000ee80000300800 */
[----:B------:R-:W3:Y:S04]  /*cc70*/  LDL.LU R27, [R1+0x2ac] ;  /* 0x0002ac00011b7983 */ /* 0x000ee80000300800 */
[----:B--2---:R-:W-:Y:S04]  /*cc80*/  STL.64 [R1+0x760], R6 ;  /* 0x0007600601007387 */ /* 0x004fe80000100a00 */
[----:B----4-:R0:W-:Y:S04]  /*cc90*/  STL.64 [R1+0x758], R4 ;  /* 0x0007580401007387 */ /* 0x0101e80000100a00 */
[----:B0-----:R-:W2:Y:S04]  /*cca0*/  LDL.LU R4, [R1+0x280] ;  /* 0x0002800001047983 */ /* 0x001ea80000300800 */
[----:B------:R-:W2:Y:S04]  /*ccb0*/  LDL.LU R5, [R1+0x284] ;  /* 0x0002840001057983 */ /* 0x000ea80000300800 */
[----:B------:R-:W4:Y:S04]  /*ccc0*/  LDL.LU R6, [R1+0x288] ;  /* 0x0002880001067983 */ /* 0x000f280000300800 */
[----:B------:R-:W4:Y:S01]  /*ccd0*/  LDL.LU R7, [R1+0x28c] ;  /* 0x00028c0001077983 */ /* 0x000f220000300800 */
[C---:B------:R-:W-:Y:S03]  /*cce0*/  HMMA.16816.F32 R12, R16.reuse, R10, R12 ;  /* 0x0000000a100c723c */ /* 0x040fe6000000180c */
[----:B----4-:R-:W-:Y:S04]  /*ccf0*/  STL.64 [R1+0x778], R6 ;  /* 0x0007780601007387 */ /* 0x010fe80000100a00 */
[----:B--2---:R0:W-:Y:S04]  /*cd00*/  STL.64 [R1+0x770], R4 ;  /* 0x0007700401007387 */ /* 0x0041e80000100a00 */
[----:B0-----:R-:W2:Y:S04]  /*cd10*/  LDL.LU R4, [R1+0x290] ;  /* 0x0002900001047983 */ /* 0x001ea80000300800 */
[----:B------:R-:W2:Y:S04]  /*cd20*/  LDL.LU R5, [R1+0x294] ;  /* 0x0002940001057983 */ /* 0x000ea80000300800 */
[----:B------:R-:W2:Y:S04]  /*cd30*/  LDL.LU R6, [R1+0x298] ;  /* 0x0002980001067983 */ /* 0x000ea80000300800 */
[----:B------:R-:W2:Y:S04]  /*cd40*/  LDL.LU R7, [R1+0x29c] ;  /* 0x00029c0001077983 */ /* 0x000ea80000300800 */
[----:B------:R-:W-:Y:S04]  /*cd50*/  STL.64 [R1+0x130], R12 ;  /* 0x0001300c01007387 */ /* 0x000fe80000100a00 */
[----:B------:R0:W-:Y:S04]  /*cd60*/  STL.64 [R1+0x138], R14 ;  /* 0x0001380e01007387 */ /* 0x0001e80000100a00 */
[----:B0-----:R-:W3:Y:S04]  /*cd70*/  LDL.LU.64 R14, [R1+0x7a0] ;  /* 0x0007a000010e7983 */ /* 0x001ee80000300a00 */
[----:B------:R-:W4:Y:S01]  /*cd80*/  LDL.LU.64 R12, [R1+0x798] ;  /* 0x00079800010c7983 */ /* 0x000f220000300a00 */
[----:B---3--:R-:W-:Y:S03]  /*cd90*/  HMMA.16816.F32 R16, R16, R14, R20 ;  /* 0x0000000e1010723c */ /* 0x008fe60000001814 */
[----:B------:R-:W3:Y:S04]  /*cda0*/  LDL.LU.64 R22, [R1+0x790] ;  /* 0x0007900001167983 */ /* 0x000ee80000300a00 */
[----:B------:R-:W3:Y:S11]  /*cdb0*/  LDL.LU.64 R20, [R1+0x788] ;  /* 0x0007880001147983 */ /* 0x000ef60000300a00 */
[----:B------:R-:W-:Y:S05]  /*cdc0*/  @!UPT UIADD3 URZ, URZ, URZ, URZ ;  /* 0x0000003f3f3ff290 */ /* 0x000fea000fffe03f */
[----:B------:R-:W-:Y:S04]  /*cdd0*/  STL.64 [R1+0x60], R16 ;  /* 0x0000601001007387 */ /* 0x000fe80000100a00 */
[----:B------:R0:W-:Y:S04]  /*cde0*/  STL.64 [R1+0x68], R18 ;  /* 0x0000681201007387 */ /* 0x0001e80000100a00 */
[----:B0-----:R-:W3:Y:S04]  /*cdf0*/  LDL.LU.64 R18, [R1+0x48] ;  /* 0x0000480001127983 */ /* 0x001ee80000300a00 */
        /* <DEDUP_REMOVED lines=21> */
[----:B0-----:R-:W3:Y:S02]  /*cf50*/  LDL.LU.64 R26, [R1+0x780] ;  /* 0x00078000011a7983 */ /* 0x001ee40000300a00 */
[----:B---3--:R-:W-:Y:S01]  /*cf60*/  HMMA.16816.F32 R4, R20, R26, R4 ;  /* 0x0000001a1404723c */ /* 0x008fe20000001804 */
[----:B------:R-:W-:-:S02]  /*cf70*/  IMAD.MOV.U32 R9, RZ, RZ, R26 ;  /* 0x000000ffff097224 */ /* 0x000fc400078e001a */
[----:B------:R-:W-:Y:S11]  /*cf80*/  IMAD.MOV.U32 R29, RZ, RZ, R27 ;  /* 0x000000ffff1d7224 */ /* 0x000ff600078e001b */
[----:B------:R-:W-:Y:S09]  /*cf90*/  @!UPT UIADD3 URZ, URZ, URZ, URZ ;  /* 0x0000003f3f3ff290 */ /* 0x000ff2000fffe03f */
[----:B------:R-:W-:Y:S04]  /*cfa0*/  STL.64 [R1+0x290], R4 ;  /* 0x0002900401007387 */ /* 0x000fe80000100a00 */
[----:B------:R0:W-:Y:S04]  /*cfb0*/  STL.64 [R1+0x298], R6 ;  /* 0x0002980601007387 */ /* 0x0001e80000100a00 */
[----:B0-----:R-:W3:Y:S04]  /*cfc0*/  LDL.LU.64 R6, [R1+0x778] ;  /* 0x0007780001067983 */ /* 0x001ee80000300a00 */
[----:B------:R-:W3:Y:S04]  /*cfd0*/  LDL.LU.64 R4, [R1+0x770] ;  /* 0x0007700001047983 */ /* 0x000ee80000300a00 */
[----:B------:R-:W3:Y:S02]  /*cfe0*/  LDL.LU.64 R26, [R1+0x768] ;  /* 0x00076800011a7983 */ /* 0x000ee40000300a00 */
        /* <DEDUP_REMOVED lines=9> */
[----:B---3--:R-:W-:Y:S11]  /*d080*/  HMMA.16816.F32 R4, R20, R26, R4 ;  /* 0x0000001a1404723c */ /* 0x008ff60000001804 */
[----:B------:R-:W-:Y:S11]  /*d090*/  @!UPT UIADD3 URZ, URZ, URZ, URZ ;  /* 0x0000003f3f3ff290 */ /* 0x000ff6000fffe03f */
[----:B------:R-:W-:Y:S01]  /*d0a0*/  @!UPT UIADD3 URZ, URZ, URZ, URZ ;  /* 0x0000003f3f3ff290 */ /* 0x000fe2000fffe03f */
[----:B------:R-:W-:Y:S04]  /*d0b0*/  STL.64 [R1+0x270], R4 ;  /* 0x0002700401007387 */ /* 0x000fe80000100a00 */
[----:B------:R0:W-:Y:S04]  /*d0c0*/  STL.64 [R1+0x278], R6 ;  /* 0x0002780601007387 */ /* 0x0001e80000100a00 */
[----:B0-----:R-:W2:Y:S01]  /*d0d0*/  LDL.LU.64 R6, [R1+0x748] ;  /* 0x0007480001067983 */ /* 0x001ea20000300a00 */
[----:B------:R-:W-:Y:S02]  /*d0e0*/  IMAD.MOV.U32 R28, RZ, RZ, R18 ;  /* 0x000000ffff1c7224 */ /* 0x000fe400078e0012 */
[----:B------:R-:W-:Y:S01]  /*d0f0*/  IMAD.MOV.U32 R2, RZ, RZ, R26 ;  /* 0x000000ffff027224 */ /* 0x000fe200078e001a */
[----:B------:R-:W3:Y:S01]  /*d100*/  LDL.LU R24, [R1+0x110] ;  /* 0x0001100001187983 */ /* 0x000ee20000300800 */
[----:B------:R-:W-:-:S03]  /*d110*/  IMAD.MOV.U32 R18, RZ, RZ, R27 ;  /* 0x000000ffff127224 */ /* 0x000fc600078e001b */
[----:B------:R-:W3:Y:S04]  /*d120*/  LDL.LU R25, [R1+0x114] ;  /* 0x0001140001197983 */ /* 0x000ee80000300800 */
[----:B------:R-:W3:Y:S04]  /*d130*/  LDL.LU R26, [R1+0x118] ;  /* 0x00011800011a7983 */ /* 0x000ee80000300800 */
        /* <DEDUP_REMOVED lines=10> */
[----:B------:R-:W4:Y:S01]  /*d1e0*/  LDL.LU.64 R4, [R1+0x728] ;  /* 0x0007280001047983 */ /* 0x000f220000300a00 */
[----:B--2---:R-:W-:Y:S11]  /*d1f0*/  HMMA.16816.F32 R12, R20, R6, R12 ;  /* 0x00000006140c723c */ /* 0x004ff6000000180c */
[----:B------:R-:W-:Y:S11]  /*d200*/  @!UPT UIADD3 URZ, URZ, URZ, URZ ;  /* 0x0000003f3f3ff290 */ /* 0x000ff6000fffe03f */
[----:B------:R-:W-:Y:S01]  /*d210*/  @!UPT UIADD3 URZ, URZ, URZ, URZ ;  /* 0x0000003f3f3ff290 */ /* 0x000fe2000fffe03f */
[----:B------:R-:W-:Y:S04]  /*d220*/  STL.64 [R1+0x250], R12 ;  /* 0x0002500c01007387 */ /* 0x000fe80000100a00 */
[----:B------:R0:W-:Y:S04]  /*d230*/  STL.64 [R1+0x258], R14 ;  /* 0x0002580e01007387 */ /* 0x0001e80000100a00 */
[----:B0-----:R-:W2:Y:S04]  /*d240*/  LDL.LU.64 R14, [R1+0x720] ;  /* 0x00072000010e7983 */ /* 0x001ea80000300a00 */
[----:B------:R-:W2:Y:S04]  /*d250*/  LDL.LU.64 R12, [R1+0x718] ;  /* 0x00071800010c7983 */ /* 0x000ea80000300a00 */
[----:B------:R0:W-:Y:S04]  /*d260*/  STL.64 [R1+0x6b8], R6 ;  /* 0x0006b80601007387 */ /* 0x0001e80000100a00 */
[----:B----4-:R-:W-:Y:S01]  /*d270*/  STL.64 [R1+0x6b0], R4 ;  /* 0x0006b00401007387 */ /* 0x010fe20000100a00 */
[----:B0-----:R-:W-:-:S03]  /*d280*/  IMAD.MOV.U32 R6, RZ, RZ, R9 ;  /* 0x000000ffff067224 */ /* 0x001fc600078e0009 */
[----:B------:R-:W4:Y:S01]  /*d290*/  LDL.LU R9, [R1+0x710] ;  /* 0x0007100001097983 */ /* 0x000f220000300800 */
[----:B------:R-:W-:-:S03]  /*d2a0*/  IMAD.MOV.U32 R7, RZ, RZ, R29 ;  /* 0x000000ffff077224 */ /* 0x000fc600078e001d */
[----:B------:R-:W3:Y:S04]  /*d2b0*/  LDL.LU R29, [R1+0x70c] ;  /* 0x00070c00011d7983 */ /* 0x000ee80000300800 */
[----:B------:R0:W-:Y:S02]  /*d2c0*/  STL.64 [R1+0x6d0], R6 ;  /* 0x0006d00601007387 */ /* 0x0001e40000100a00 */
[----:B0-----:R-:W-:Y:S02]  /*d2d0*/  IMAD.MOV.U32 R6, RZ, RZ, R28 ;  /* 0x000000ffff067224 */ /* 0x001fe400078e001c */
[----:B------:R-:W3:Y:S01]  /*d2e0*/  LDL.LU R28, [R1+0x708] ;  /* 0x00070800011c7983 */ /* 0x000ee20000300800 */
[C---:B--2---:R-:W-:Y:S11]  /*d2f0*/  HMMA.16816.F32 R12, R20.reuse, R10, R12 ;  /* 0x0000000a140c723c */ /* 0x044ff6000000180c */
[----:B------:R-:W-:Y:S11]  /*d300*/  @!UPT UIADD3 URZ, URZ, URZ, URZ ;  /* 0x0000003f3f3ff290 */ /* 0x000ff6000fffe03f */
[----:B------:R-:W-:Y:S01]  /*d310*/  @!UPT UIADD3 URZ, URZ, URZ, URZ ;  /* 0x0000003f3f3ff290 */ /* 0x000fe2000fffe03f */
[----:B------:R-:W-:Y:S04]  /*d320*/  STL.64 [R1+0x240], R12 ;  /* 0x0002400c01007387 */ /* 0x000fe80000100a00 */
[----:B------:R0:W-:Y:S04]  /*d330*/  STL.64 [R1+0x248], R14 ;  /* 0x0002480e01007387 */ /* 0x0001e80000100a00 */
[----:B0-----:R-:W3:Y:S04]  /*d340*/  LDL.LU.64 R14, [R1+0x700] ;  /* 0x00070000010e7983 */ /* 0x001ee80000300a00 */
[----:B------:R-:W2:Y:S04]  /*d350*/  LDL.LU.64 R12, [R1+0x6f8] ;  /* 0x0006f800010c7983 */ /* 0x000ea80000300a00 */
        /* <DEDUP_REMOVED lines=12> */
[----:B---3--:R-:W-:Y:S03]  /*d420*/  HMMA.16816.F32 R20, R20, R14, R24 ;  /* 0x0000000e1414723c */ /* 0x008fe60000001818 */
[----:B----4-:R-:W-:Y:S04]  /*d430*/  STL.64 [R1+0x6e0], R10 ;  /* 0x0006e00a01007387 */ /* 0x010fe80000100a00 */
[----:B--2---:R0:W-:Y:S04]  /*d440*/  STL.64 [R1+0x6d8], R8 ;  /* 0x0006d80801007387 */ /* 0x0041e80000100a00 */
[----:B0-----:R-:W2:Y:S04]  /*d450*/  LDL.LU R8, [R1+0x90] ;  /* 0x0000900001087983 */ /* 0x001ea80000300800 */
[----:B------:R-:W2:Y:S04]  /*d460*/  LDL.LU R9, [R1+0x94] ;  /* 0x0000940001097983 */ /* 0x000ea80000300800 */
[----:B------:R-:W2:Y:S04]  /*d470*/  LDL.LU R10, [R1+0x98] ;  /* 0x00009800010a7983 */ /* 0x000ea80000300800 */
[----:B------:R-:W2:Y:S04]  /*d480*/  LDL.LU R11, [R1+0x9c] ;  /* 0x00009c00010b7983 */ /* 0x000ea80000300800 */
[----:B------:R-:W2:Y:S04]  /*d490*/  LDL.LU.64 R26, [R1+0x6f0] ;  /* 0x0006f000011a7983 */ /* 0x000ea80000300a00 */
[----:B------:R-:W2:Y:S01]  /*d4a0*/  LDL.LU.64 R24, [R1+0x6e8] ;  /* 0x0006e80001187983 */ /* 0x000ea20000300a00 */
[----:B------:R-:W-:-:S03]  /*d4b0*/  IMAD.MOV.U32 R7, RZ, RZ, R19 ;  /* 0x000000ffff077224 */ /* 0x000fc600078e0013 */
        /* <DEDUP_REMOVED lines=16> */
[----:B------:R-:W4:Y:S01]  /*d5c0*/  LDL.LU.64 R4, [R1+0x6b0] ;  /* 0x0006b00001047983 */ /* 0x000f220000300a00 */
[----:B------:R-:W-:-:S02]  /*d5d0*/  IMAD.MOV.U32 R22, RZ, RZ, R17 ;  /* 0x000000ffff167224 */ /* 0x000fc400078e0011 */
[----:B------:R-:W-:Y:S02]  /*d5e0*/  IMAD.MOV.U32 R23, RZ, RZ, R16 ;  /* 0x000000ffff177224 */ /* 0x000fe400078e0010 */
[----:B------:R-:W-:-:S04]  /*d5f0*/  IMAD.MOV.U32 R19, RZ, RZ, c[0x0][0x18c] ;  /* 0x00006300ff137624 */ /* 0x000fc800078e00ff */
[----:B------:R-:W-:Y:S01]  /*d600*/  IMAD.SHL.U32 R19, R19, 0x20, RZ ;  /* 0x0000002013137824 */ /* 0x000fe200078e00ff */
[----:B--2---:R-:W-:Y:S01]  /*d610*/  HMMA.16816.F32 R20, R24, R22, R8 ;  /* 0x000000161814723c */ /* 0x004fe20000001808 */
[----:B------:R-:W2:Y:S04]  /*d620*/  LDL.LU.64 R10, [R1+0x6a8] ;  /* 0x0006a800010a7983 */ /* 0x000ea80000300a00 */
[----:B------:R-:W2:Y:S01]  /*d630*/  LDL.LU.64 R8, [R1+0x6a0] ;  /* 0x0006a00001087983 */ /* 0x000ea20000300a00 */
[----:B----4-:R-:W-:-:S05]  /*d640*/  IMAD.WIDE R4, R19, 0x2, R4 ;  /* 0x0000000213047825 */ /* 0x010fca00078e0204 */
[----:B------:R-:W-:Y:S11]  /*d650*/  STL [R1+0x5e4], R4 ;  /* 0x0005e40401007387 */ /* 0x000ff60000100800 */
[----:B------:R-:W-:Y:S01]  /*d660*/  @!UPT UIADD3 URZ, URZ, URZ, URZ ;  /* 0x0000003f3f3ff290 */ /* 0x000fe2000fffe03f */
[----:B------:R0:W-:Y:S04]  /*d670*/  STL.64 [R1+0x410], R20 ;  /* 0x0004101401007387 */ /* 0x0001e80000100a00 */
[----:B------:R1:W-:Y:S04]  /*d680*/  STL.64 [R1+0x418], R22 ;  /* 0x0004181601007387 */ /* 0x0003e80000100a00 */
[----:B0-----:R-:W4:Y:S04]  /*d690*/  LDL.LU.64 R20, [R1+0x4b0] ;  /* 0x0004b00001147983 */ /* 0x001f280000300a00 */
[----:B-1----:R-:W3:Y:S04]  /*d6a0*/  LDL.LU.64 R22, [R1+0x4b8] ;  /* 0x0004b80001167983 */ /* 0x002ee80000300a00 */
[----:B------:R-:W3:Y:S04]  /*d6b0*/  LDL.LU.64 R16, [R1+0x4c0] ;  /* 0x0004c00001107983 */ /* 0x000ee80000300a00 */
[----:B------:R0:W-:Y:S04]  /*d6c0*/  STL [R1+0x5e0], R5 ;  /* 0x0005e00501007387 */ /* 0x0001e80000100800 */
[----:B0-----:R-:W3:Y:S01]  /*d6d0*/  LDL.LU.64 R4, [R1+0x478] ;  /* 0x0004780001047983 */ /* 0x001ee20000300a00 */
[----:B------:R-:W-:-:S05]  /*d6e0*/  IMAD.WIDE R12, R19, 0x2, R12 ;  /* 0x00000002130c7825 */ /* 0x000fca00078e020c */
[----:B------:R-:W-:Y:S04]  /*d6f0*/  STL [R1+0x5dc], R12 ;  /* 0x0005dc0c01007387 */ /* 0x000fe80000100800 */
[----:B------:R0:W-:Y:S04]  /*d700*/  STL [R1+0x5d8], R13 ;  /* 0x0005d80d01007387 */ /* 0x0001e80000100800 */
[----:B0-----:R-:W4:Y:S01]  /*d710*/  LDL.LU.64 R12, [R1+0x480] ;  /* 0x00048000010c7983 */ /* 0x001f220000300a00 */
[----:B--2---:R-:W-:-:S05]  /*d720*/  IMAD.WIDE R8, R19, 0x2, R8 ;  /* 0x0000000213087825 */ /* 0x004fca00078e0208 */
[----:B------:R-:W-:Y:S04]  /*d730*/  STL [R1+0x5d4], R8 ;  /* 0x0005d40801007387 */ /* 0x000fe80000100800 */
[----:B------:R0:W-:Y:S04]  /*d740*/  STL [R1+0x5d0], R9 ;  /* 0x0005d00901007387 */ /* 0x0001e80000100800 */
[----:B0-----:R-:W2:Y:S01]  /*d750*/  LDL.LU.64 R8, [R1+0x488] ;  /* 0x0004880001087983 */ /* 0x001ea20000300a00 */
[----:B---3--:R-:W-:-:S05]  /*d760*/  IMAD.WIDE R4, R19, 0x2, R4 ;  /* 0x0000000213047825 */ /* 0x008fca00078e0204 */
[----:B------:R-:W-:Y:S04]  /*d770*/  STL [R1+0x5c8], R4 ;  /* 0x0005c80401007387 */ /* 0x000fe80000100800 */
[----:B------:R0:W-:Y:S04]  /*d780*/  STL [R1+0x5c4], R5 ;  /* 0x0005c40501007387 */ /* 0x0001e80000100800 */
[----:B0-----:R-:W3:Y:S01]  /*d790*/  LDL.LU.64 R4, [R1+0x490] ;  /* 0x0004900001047983 */ /* 0x001ee20000300a00 */
[----:B----4-:R-:W-:-:S05]  /*d7a0*/  IMAD.WIDE R12, R19, 0x2, R12 ;  /* 0x00000002130c7825 */ /* 0x010fca00078e020c */
        /* <DEDUP_REMOVED lines=13> */
[----:B------:R0:W-:Y:S02]  /*d880*/  STL [R1+0x59c], R13 ;  /* 0x00059c0d01007387 */ /* 0x0001e40000100800 */
[----:B0-----:R-:W-:-:S04]  /*d890*/  IMAD.WIDE R12, R19, 0x2, R20 ;  /* 0x00000002130c7825 */ /* 0x001fc800078e0214 */
[----:B--2---:R-:W-:-:S05]  /*d8a0*/  IMAD.WIDE R8, R19, 0x2, R8 ;  /* 0x0000000213087825 */ /* 0x004fca00078e0208 */
[----:B------:R-:W-:Y:S04]  /*d8b0*/  STL [R1+0x598], R8 ;  /* 0x0005980801007387 */ /* 0x000fe80000100800 */
[----:B------:R0:W-:Y:S02]  /*d8c0*/  STL [R1+0x594], R9 ;  /* 0x0005940901007387 */ /* 0x0001e40000100800 */
[----:B0-----:R-:W-:-:S04]  /*d8d0*/  IMAD.WIDE R8, R19, 0x2, R22 ;  /* 0x0000000213087825 */ /* 0x001fc800078e0216 */
[----:B---3--:R-:W-:-:S05]  /*d8e0*/  IMAD.WIDE R4, R19, 0x2, R4 ;  /* 0x0000000213047825 */ /* 0x008fca00078e0204 */
[----:B------:R-:W-:Y:S04]  /*d8f0*/  STL [R1+0x590], R4 ;  /* 0x0005900401007387 */ /* 0x000fe80000100800 */
[----:B------:R0:W-:Y:S04]  /*d900*/  STL [R1+0x58c], R5 ;  /* 0x00058c0501007387 */ /* 0x0001e80000100800 */
[----:B------:R-:W2:Y:S04]  /*d910*/  LDL.LU.64 R20, [R1+0x508] ;  /* 0x0005080001147983 */ /* 0x000ea80000300a00 */
[----:B------:R-:W-:Y:S01]  /*d920*/  STL [R1+0x588], R12 ;  /* 0x0005880c01007387 */ /* 0x000fe20000100800 */
[----:B0-----:R-:W-:-:S03]  /*d930*/  IMAD.WIDE R4, R19, 0x2, R16 ;  /* 0x0000000213047825 */ /* 0x001fc600078e0210 */
[----:B------:R0:W-:Y:S04]  /*d940*/  STL [R1+0x584], R13 ;  /* 0x0005840d01007387 */ /* 0x0001e80000100800 */
[----:B0-----:R-:W3:Y:S04]  /*d950*/  LDL.LU.64 R12, [R1+0x4c8] ;  /* 0x0004c800010c7983 */ /* 0x001ee80000300a00 */
[----:B------:R-:W-:Y:S04]  /*d960*/  STL [R1+0x580], R8 ;  /* 0x0005800801007387 */ /* 0x000fe80000100800 */
[----:B------:R-:W4:Y:S04]  /*d970*/  LDL.LU.64 R16, [R1+0x4e8] ;  /* 0x0004e80001107983 */ /* 0x000f280000300a00 */
[----:B------:R0:W-:Y:S04]  /*d980*/  STL [R1+0x57c], R9 ;  /* 0x00057c0901007387 */ /* 0x0001e80000100800 */
[----:B0-----:R-:W2:Y:S04]  /*d990*/  LDL.LU.64 R8, [R1+0x4d0] ;  /* 0x0004d00001087983 */ /* 0x001ea80000300a00 */
[----:B------:R-:W-:Y:S04]  /*d9a0*/  STL [R1+0x578], R4 ;  /* 0x0005780401007387 */ /* 0x000fe80000100800 */
[----:B------:R0:W-:Y:S04]  /*d9b0*/  STL [R1+0x574], R5 ;  /* 0x0005740501007387 */ /* 0x0001e80000100800 */
[----:B0-----:R-:W2:Y:S04]  /*d9c0*/  LDL.LU.64 R4, [R1+0x4d8] ;  /* 0x0004d80001047983 */ /* 0x001ea80000300a00 */
[----:B------:R-:W2:Y:S04]  /*d9d0*/  LDL.LU.64 R22, [R1+0x510] ;  /* 0x0005100001167983 */ /* 0x000ea80000300a00 */
[----:B--2---:R-:W-:Y:S04]  /*d9e0*/  STL.64 [R1+0x658], R22 ;  /* 0x0006581601007387 */ /* 0x004fe80000100a00 */
[----:B------:R0:W-:Y:S04]  /*d9f0*/  STL.64 [R1+0x650], R20 ;  /* 0x0006501401007387 */ /* 0x0001e80000100a00 */
[----:B0-----:R-:W2:Y:S01]  /*da00*/  LDL.LU.64 R20, [R1+0x500] ;  /* 0x0005000001147983 */ /* 0x001ea20000300a00 */
[----:B------:R-:W-:-:S02]  /*da10*/  IMAD.MOV.U32 R22, RZ, RZ, R0 ;  /* 0x000000ffff167224 */ /* 0x000fc400078e0000 */
[----:B------:R-:W-:Y:S01]  /*da20*/  IMAD.MOV.U32 R23, RZ, RZ, R3 ;  /* 0x000000ffff177224 */ /* 0x000fe200078e0003 */
[----:B------:R-:W4:Y:S01]  /*da30*/  LDL.LU R0, [R1+0x698] ;  /* 0x0006980001007983 */ /* 0x000f220000300800 */
[----:B---3--:R-:W-:-:S03]  /*da40*/  IMAD.WIDE R12, R19, 0x2, R12 ;  /* 0x00000002130c7825 */ /* 0x008fc600078e020c */
[----:B------:R-:W3:Y:S01]  /*da50*/  LDL.LU R3, [R1+0x694] ;  /* 0x0006940001037983 */ /* 0x000ee20000300800 */
[----:B------:R-:W-:-:S03]  /*da60*/  IMAD.WIDE R8, R19, 0x2, R8 ;  /* 0x0000000213087825 */ /* 0x000fc600078e0208 */
[----:B------:R0:W-:Y:S01]  /*da70*/  STL.64 [R1+0x678], R22 ;  /* 0x0006781601007387 */ /* 0x0001e20000100a00 */
[----:B------:R-:W-:-:S04]  /*da80*/  IMAD.WIDE R4, R19, 0x2, R4 ;  /* 0x0000000213047825 */ /* 0x000fc800078e0204 */
[----:B0-----:R-:W-:Y:S01]  /*da90*/  IMAD.MOV.U32 R22, RZ, RZ, R2 ;  /* 0x000000ffff167224 */ /* 0x001fe200078e0002 */
[----:B--2---:R0:W-:Y:S04]  /*daa0*/  STL.64 [R1+0x670], R20 ;  /* 0x0006701401007387 */ /* 0x0041e80000100a00 */
[----:B0-----:R-:W2:Y:S04]  /*dab0*/  LDL.LU.64 R20, [R1+0x4e0] ;  /* 0x0004e00001147983 */ /* 0x001ea80000300a00 */
[----:B------:R-:W2:Y:S04]  /*dac0*/  LDL.LU R2, [R1+0x690] ;  /* 0x0006900001027983 */ /* 0x000ea80000300800 */
[----:B------:R-:W-:Y:S04]  /*dad0*/  STL [R1+0x570], R12 ;  /* 0x0005700c01007387 */ /* 0x000fe80000100800 */
[----:B------:R-:W-:Y:S04]  /*dae0*/  STL [R1+0x4cc], R13 ;  /* 0x0004cc0d01007387 */ /* 0x000fe80000100800 */
[----:B------:R-:W-:Y:S04]  /*daf0*/  STL [R1+0x4c8], R8 ;  /* 0x0004c80801007387 */ /* 0x000fe80000100800 */
[----:B------:R-:W-:Y:S04]  /*db00*/  STL [R1+0x4c4], R9 ;  /* 0x0004c40901007387 */ /* 0x000fe80000100800 */
[----:B------:R-:W-:Y:S04]  /*db10*/  STL [R1+0x4c0], R4 ;  /* 0x0004c00401007387 */ /* 0x000fe80000100800 */
[----:B------:R0:W-:Y:S04]  /*db20*/  STL [R1+0x4bc], R5 ;  /* 0x0004bc0501007387 */ /* 0x0001e80000100800 */
[----:B0-----:R-:W2:Y:S04]  /*db30*/  LDL.LU.64 R4, [R1+0x4f0] ;  /* 0x0004f00001047983 */ /* 0x001ea80000300a00 */
[----:B------:R-:W-:Y:S04]  /*db40*/  STL.64 [R1+0x688], R6 ;  /* 0x0006880601007387 */ /* 0x000fe80000100a00 */
[----:B--2---:R0:W-:Y:S04]  /*db50*/  STL.64 [R1+0x680], R4 ;  /* 0x0006800401007387 */ /* 0x0041e80000100a00 */
[----:B0-----:R-:W2:Y:S04]  /*db60*/  LDL.LU R4, [R1+0x400] ;  /* 0x0004000001047983 */ /* 0x001ea80000300800 */
[----:B------:R-:W2:Y:S04]  /*db70*/  LDL.LU R5, [R1+0x404] ;  /* 0x0004040001057983 */ /* 0x000ea80000300800 */
[----:B------:R-:W2:Y:S04]  /*db80*/  LDL.LU R6, [R1+0x408] ;  /* 0x0004080001067983 */ /* 0x000ea80000300800 */
[----:B------:R-:W2:Y:S01]  /*db90*/  LDL.LU R7, [R1+0x40c] ;  /* 0x00040c0001077983 */ /* 0x000ea20000300800 */
[----:B------:R-:W-:-:S02]  /*dba0*/  IMAD.MOV.U32 R23, RZ, RZ, R18 ;  /* 0x000000ffff177224 */ /* 0x000fc400078e0012 */
[----:B------:R-:W-:-:S04]  /*dbb0*/  IMAD.WIDE R12, R19, 0x2, R20 ;  /* 0x00000002130c7825 */ /* 0x000fc800078e0214 */
[C---:B----4-:R-:W-:Y:S02]  /*dbc0*/  IMAD.WIDE R8, R19.reuse, 0x2, R16 ;  /* 0x0000000213087825 */ /* 0x050fe400078e0210 */
[----:B------:R-:W4:Y:S01]  /*dbd0*/  LDL.LU.64 R16, [R1+0x520] ;  /* 0x0005200001107983 */ /* 0x000f220000300a00 */
[----:B--2---:R-:W-:Y:S03]  /*dbe0*/  HMMA.16816.F32 R20, R24, R22, R4 ;  /* 0x000000161814723c */ /* 0x004fe60000001804 */
[----:B------:R-:W2:Y:S04]  /*dbf0*/  LDL.LU.64 R6, [R1+0x688] ;  /* 0x0006880001067983 */ /* 0x000ea80000300a00 */
[----:B------:R-:W2:Y:S11]  /*dc00*/  LDL.LU.64 R4, [R1+0x680] ;  /* 0x0006800001047983 */ /* 0x000eb60000300a00 */
[----:B------:R-:W-:Y:S05]  /*dc10*/  @!UPT UIADD3 URZ, URZ, URZ, URZ ;  /* 0x0000003f3f3ff290 */ /* 0x000fea000fffe03f */
[----:B------:R-:W-:Y:S04]  /*dc20*/  STL.64 [R1+0x400], R20 ;  /* 0x0004001401007387 */ /* 0x000fe80000100a00 */
[----:B------:R0:W-:Y:S04]  /*dc30*/  STL.64 [R1+0x408], R22 ;  /* 0x0004081601007387 */ /* 0x0001e80000100a00 */
[----:B0-----:R-:W2:Y:S04]  /*dc40*/  LDL.LU.64 R22, [R1+0x678] ;  /* 0x0006780001167983 */ /* 0x001ea80000300a00 */
[----:B------:R-:W2:Y:S04]  /*dc50*/  LDL.LU.64 R20, [R1+0x670] ;  /* 0x0006700001147983 */ /* 0x000ea80000300a00 */
[----:B------:R-:W-:Y:S04]  /*dc60*/  STL [R1+0x4b8], R12 ;  /* 0x0004b80c01007387 */ /* 0x000fe80000100800 */
[----:B------:R0:W-:Y:S04]  /*dc70*/  STL [R1+0x4b4], R13 ;  /* 0x0004b40d01007387 */ /* 0x0001e80000100800 */
[----:B0-----:R-:W2:Y:S04]  /*dc80*/  LDL.LU.64 R12, [R1+0x4f8] ;  /* 0x0004f800010c7983 */ /* 0x001ea80000300a00 */
[----:B------:R-:W-:Y:S04]  /*dc90*/  STL [R1+0x4b0], R8 ;  /* 0x0004b00801007387 */ /* 0x000fe80000100800 */
[----:B------:R-:W-:Y:S04]  /*dca0*/  STL [R1+0x4ac], R9 ;  /* 0x0004ac0901007387 */ /* 0x000fe80000100800 */
[----:B------:R-:W-:Y:S01]  /*dcb0*/  STL.64 [R1+0x668], R14 ;  /* 0x0006680e01007387 */ /* 0x000fe20000100a00 */
[----:B--2---:R-:W-:-:S05]  /*dcc0*/  IMAD.WIDE R12, R19, 0x2, R12 ;  /* 0x00000002130c7825 */ /* 0x004fca00078e020c */
[----:B------:R0:W-:Y:S04]  /*dcd0*/  STL.64 [R1+0x660], R12 ;  /* 0x0006600c01007387 */ /* 0x0001e80000100a00 */
[----:B0-----:R-:W2:Y:S04]  /*dce0*/  LDL.LU R12, [R1+0x3f0] ;  /* 0x0003f000010c7983 */ /* 0x001ea80000300800 */
[----:B------:R-:W2:Y:S04]  /*dcf0*/  LDL.LU R13, [R1+0x3f4] ;  /* 0x0003f400010d7983 */ /* 0x000ea80000300800 */
[----:B------:R-:W2:Y:S04]  /*dd00*/  LDL.LU R14, [R1+0x3f8] ;  /* 0x0003f800010e7983 */ /* 0x000ea80000300800 */
[----:B------:R-:W2:Y:S01]  /*dd10*/  LDL.LU R15, [R1+0x3fc] ;  /* 0x0003fc00010f7983 */ /* 0x000ea20000300800 */
[----:B------:R-:W-:-:S04]  /*dd20*/  IMAD.WIDE R8, R19, 0x2, R20 ;  /* 0x0000000213087825 */ /* 0x000fc800078e0214 */
[----:B------:R-:W-:-:S05]  /*dd30*/  IMAD.WIDE R4, R19, 0x2, R4 ;  /* 0x0000000213047825 */ /* 0x000fca00078e0204 */
[----:B------:R-:W-:Y:S04]  /*dd40*/  STL [R1+0x4a8], R4 ;  /* 0x0004a80401007387 */ /* 0x000fe80000100800 */
[----:B------:R-:W-:Y:S01]  /*dd50*/  STL [R1+0x4a4], R5 ;  /* 0x0004a40501007387 */ /* 0x000fe20000100800 */
[----:B--2---:R-:W-:Y:S03]  /*dd60*/  HMMA.16816.F32 R20, R24, R22, R12 ;  /* 0x000000161814723c */ /* 0x004fe6000000180c */
[----:B------:R-:W2:Y:S04]  /*dd70*/  LDL.LU.64 R14, [R1+0x668] ;  /* 0x00066800010e7983 */ /* 0x000ea80000300a00 */
[----:B------:R-:W2:Y:S11]  /*dd80*/  LDL.LU.64 R12, [R1+0x660] ;  /* 0x00066000010c7983 */ /* 0x000eb60000300a00 */
[----:B------:R-:W-:Y:S05]  /*dd90*/  @!UPT UIADD3 URZ, URZ, URZ, URZ ;  /* 0x0000003f3f3ff290 */ /* 0x000fea000fffe03f */
[----:B------:R-:W-:Y:S04]  /*dda0*/  STL.64 [R1+0x3f0], R20 ;  /* 0x0003f01401007387 */ /* 0x000fe80000100a00 */
[----:B------:R0:W-:Y:S04]  /*ddb0*/  STL.64 [R1+0x3f8], R22 ;  /* 0x0003f81601007387 */ /* 0x0001e80000100a00 */
[----:B0-----:R-:W3:Y:S04]  /*ddc0*/  LDL.LU.64 R22, [R1+0x658] ;  /* 0x0006580001167983 */ /* 0x001ee80000300a00 */
[----:B------:R-:W3:Y:S04]  /*ddd0*/  LDL.LU.64 R20, [R1+0x650] ;  /* 0x0006500001147983 */ /* 0x000ee80000300a00 */
[----:B--2---:R-:W-:Y:S01]  /*dde0*/  STL [R1+0x4a0], R12 ;  /* 0x0004a00c01007387 */ /* 0x004fe20000100800 */
[----:B---3--:R-:W-:-:S03]  /*ddf0*/  IMAD.WIDE R4, R19, 0x2, R20 ;  /* 0x0000000213047825 */ /* 0x008fc600078e0214 */
[----:B------:R-:W2:Y:S04]  /*de00*/  LDL.LU.64 R20, [R1+0x548] ;  /* 0x0005480001147983 */ /* 0x000ea80000300a00 */
[----:B------:R0:W-:Y:S04]  /*de10*/  STL [R1+0x49c], R13 ;  /* 0x00049c0d01007387 */ /* 0x0001e80000100800 */
[----:B------:R-:W-:Y:S04]  /*de20*/  STL [R1+0x498], R8 ;  /* 0x0004980801007387 */ /* 0x000fe80000100800 */
[----:B------:R1:W-:Y:S01]  /*de30*/  STL [R1+0x494], R9 ;  /* 0x0004940901007387 */ /* 0x0003e20000100800 */
[----:B0-----:R-:W-:-:S03]  /*de40*/  IMAD.WIDE R12, R19, 0x2, R22 ;  /* 0x00000002130c7825 */ /* 0x001fc600078e0216 */
[----:B-1----:R-:W3:Y:S04]  /*de50*/  LDL.LU.64 R8, [R1+0x518] ;  /* 0x0005180001087983 */ /* 0x002ee80000300a00 */
[----:B------:R-:W-:Y:S04]  /*de60*/  STL.64 [R1+0x640], R14 ;  /* 0x0006400e01007387 */ /* 0x000fe80000100a00 */
[----:B------:R0:W-:Y:S04]  /*de70*/  STL.64 [R1+0x638], R12 ;  /* 0x0006380c01007387 */ /* 0x0001e80000100a00 */
[----:B0-----:R-:W2:Y:S04]  /*de80*/  LDL.LU R12, [R1+0x3e0] ;  /* 0x0003e000010c7983 */ /* 0x001ea80000300800 */
[----:B------:R-:W2:Y:S04]  /*de90*/  LDL.LU R13, [R1+0x3e4] ;  /* 0x0003e400010d7983 */ /* 0x000ea80000300800 */
[----:B------:R-:W2:Y:S04]  /*dea0*/  LDL.LU R14, [R1+0x3e8] ;  /* 0x0003e800010e7983 */ /* 0x000ea80000300800 */
[----:B------:R-:W2:Y:S04]  /*deb0*/  LDL.LU R15, [R1+0x3ec] ;  /* 0x0003ec00010f7983 */ /* 0x000ea80000300800 */
[----:B------:R-:W-:Y:S04]  /*dec0*/  STL [R1+0x490], R4 ;  /* 0x0004900401007387 */ /* 0x000fe80000100800 */
[----:B------:R-:W2:Y:S04]  /*ded0*/  LDL.LU.64 R22, [R1+0x558] ;  /* 0x0005580001167983 */ /* 0x000ea80000300a00 */
[----:B--2---:R0:W-:Y:S04]  /*dee0*/  STL.64 [R1+0x630], R22 ;  /* 0x0006301601007387 */ /* 0x0041e80000100a00 */
[----:B------:R1:W-:Y:S01]  /*def0*/  STL.64 [R1+0x628], R20 ;  /* 0x0006281401007387 */ /* 0x0003e20000100a00 */
[----:B0-----:R-:W-:-:S03]  /*df00*/  IMAD.MOV.U32 R23, RZ, RZ, R2 ;  /* 0x000000ffff177224 */ /* 0x001fc600078e0002 */
[----:B-1----:R-:W2:Y:S04]  /*df10*/  LDL.LU R20, [R1+0x3d0] ;  /* 0x0003d00001147983 */ /* 0x002ea80000300800 */
[----:B------:R-:W2:Y:S04]  /*df20*/  LDL.LU R21, [R1+0x3d4] ;  /* 0x0003d40001157983 */ /* 0x000ea80000300800 */
[----:B------:R-:W2:Y:S04]  /*df30*/  LDL.LU R22, [R1+0x3d8] ;  /* 0x0003d80001167983 */ /* 0x000ea80000300800 */
[----:B------:R-:W2:Y:S04]  /*df40*/  LDL.LU R2, [R1+0x648] ;  /* 0x0006480001027983 */ /* 0x000ea80000300800 */
[----:B------:R0:W-:Y:S02]  /*df50*/  STL [R1+0x48c], R5 ;  /* 0x00048c0501007387 */ /* 0x0001e40000100800 */
[----:B0-----:R-:W-:Y:S02]  /*df60*/  HMMA.16816.F32 R4, R24, R6, R12 ;  /* 0x000000061804723c */ /* 0x001fe4000000180c */
[----:B------:R-:W2:Y:S04]  /*df70*/  LDL.LU.64 R14, [R1+0x640] ;  /* 0x00064000010e7983 */ /* 0x000ea80000300a00 */
[----:B------:R-:W2:Y:S11]  /*df80*/  LDL.LU.64 R12, [R1+0x638] ;  /* 0x00063800010c7983 */ /* 0x000eb60000300a00 */
[----:B------:R-:W-:Y:S06]  /*df90*/  @!UPT UIADD3 URZ, URZ, URZ, URZ ;  /* 0x0000003f3f3ff290 */ /* 0x000fec000fffe03f */
[----:B------:R4:W-:Y:S04]  /*dfa0*/  STL.64 [R1+0x3e0], R4 ;  /* 0x0003e00401007387 */ /* 0x0009e80000100a00 */
[----:B------:R0:W-:Y:S01]  /*dfb0*/  STL.64 [R1+0x3e8], R6 ;  /* 0x0003e80601007387 */ /* 0x0001e20000100a00 */
[----:B----4-:R-:W-:-:S03]  /*dfc0*/  IMAD.WIDE R4, R19, 0x2, R16 ;  /* 0x0000000213047825 */ /* 0x010fc600078e0210 */
[----:B0-----:R-:W4:Y:S04]  /*dfd0*/  LDL.LU.64 R6, [R1+0x538] ;  /* 0x0005380001067983 */ /* 0x001f280000300a00 */
[----:B--2---:R-:W-:Y:S04]  /*dfe0*/  STL [R1+0x488], R12 ;  /* 0x0004880c01007387 */ /* 0x004fe80000100800 */
[----:B------:R-:W2:Y:S04]  /*dff0*/  LDL.LU.64 R16, [R1+0x560] ;  /* 0x0005600001107983 */ /* 0x000ea80000300a00 */
[----:B------:R0:W-:Y:S04]  /*e000*/  STL [R1+0x484], R13 ;  /* 0x0004840d01007387 */ /* 0x0001e80000100800 */
[----:B0-----:R-:W2:Y:S01]  /*e010*/  LDL.LU.64 R12, [R1+0x528] ;  /* 0x00052800010c7983 */ /* 0x001ea20000300a00 */
[----:B------:R-:W-:Y:S01]  /*e020*/  HMMA.16816.F32 R20, R24, R10, R20 ;  /* 0x0000000a1814723c */ /* 0x000fe20000001814 */
[----:B---3--:R-:W-:-:S05]  /*e030*/  IMAD.WIDE R8, R19, 0x2, R8 ;  /* 0x0000000213087825 */ /* 0x008fca00078e0208 */
[----:B------:R-:W-:Y:S04]  /*e040*/  STL [R1+0x480], R8 ;  /* 0x0004800801007387 */ /* 0x000fe80000100800 */
[----:B------:R-:W-:Y:S04]  /*e050*/  STL [R1+0x47c], R9 ;  /* 0x00047c0901007387 */ /* 0x000fe80000100800 */
[----:B------:R-:W-:Y:S04]  /*e060*/  STL [R1+0x478], R4 ;  /* 0x0004780401007387 */ /* 0x000fe80000100800 */
[----:B------:R0:W-:Y:S04]  /*e070*/  STL [R1+0x474], R5 ;  /* 0x0004740501007387 */ /* 0x0001e80000100800 */
[----:B0-----:R-:W3:Y:S01]  /*e080*/  LDL.LU.64 R4, [R1+0x540] ;  /* 0x0005400001047983 */ /* 0x001ee20000300a00 */
[----:B--2---:R-:W-:-:S03]  /*e090*/  IMAD.WIDE R8, R19, 0x2, R12 ;  /* 0x0000000213087825 */ /* 0x004fc600078e020c */
[----:B------:R-:W2:Y:S04]  /*e0a0*/  LDL.LU R12, [R1+0x5cc] ;  /* 0x0005cc00010c7983 */ /* 0x000ea80000300800 */
[----:B------:R-:W-:Y:S04]  /*e0b0*/  STL.64 [R1+0x3d0], R20 ;  /* 0x0003d01401007387 */ /* 0x000fe80000100a00 */
[----:B------:R0:W-:Y:S04]  /*e0c0*/  STL.64 [R1+0x3d8], R22 ;  /* 0x0003d81601007387 */ /* 0x0001e80000100a00 */
[----:B0-----:R-:W2:Y:S04]  /*e0d0*/  LDL.LU.64 R22, [R1+0x630] ;  /* 0x0006300001167983 */ /* 0x001ea80000300a00 */
[----:B------:R-:W2:Y:S04]  /*e0e0*/  LDL.LU.64 R20, [R1+0x628] ;  /* 0x0006280001147983 */ /* 0x000ea80000300a00 */
[----:B------:R0:W-:Y:S04]  /*e0f0*/  STL [R1+0x470], R8 ;  /* 0x0004700801007387 */ /* 0x0001e80000100800 */
[----:B------:R1:W-:Y:S01]  /*e100*/  STL [R1+0x46c], R9 ;  /* 0x00046c0901007387 */ /* 0x0003e20000100800 */
[----:B0-----:R-:W-:-:S03]  /*e110*/  IMAD.MOV.U32 R8, RZ, RZ, R3 ;  /* 0x000000ffff087224 */ /* 0x001fc600078e0003 */
[----:B------:R-:W2:Y:S01]  /*e120*/  LDL.LU R3, [R1+0x620] ;  /* 0x0006200001037983 */ /* 0x000ea20000300800 */
[----:B-1----:R-:W-:Y:S02]  /*e130*/  IMAD.MOV.U32 R9, RZ, RZ, R0 ;  /* 0x000000ffff097224 */ /* 0x002fe400078e0000 */
[----:B------:R-:W-:Y:S01]  /*e140*/  IMAD.MOV.U32 R10, RZ, RZ, R28 ;  /* 0x000000ffff0a7224 */ /* 0x000fe200078e001c */
[----:B------:R-:W2:Y:S01]  /*e150*/  LDL.LU R0, [R1+0x61c] ;  /* 0x00061c0001007983 */ /* 0x000ea20000300800 */
[----:B------:R-:W-:Y:S02]  /*e160*/  IMAD.MOV.U32 R11, RZ, RZ, R29 ;  /* 0x000000ffff0b7224 */ /* 0x000fe400078e001d */
[C---:B----4-:R-:W-:Y:S01]  /*e170*/  IMAD.WIDE R6, R19.reuse, 0x2, R6 ;  /* 0x0000000213067825 */ /* 0x050fe200078e0206 */
[----:B------:R0:W5:Y:S04]  /*e180*/  LDL.LU R28, [R1+0x618] ;  /* 0x00061800011c7983 */ /* 0x0001680000300800 */
[----:B------:R-:W-:Y:S01]  /*e190*/  HMMA.16816.F32 R24, R24, R14, R8 ;  /* 0x0000000e1818723c */ /* 0x000fe20000001808 */
[C---:B---3--:R-:W-:Y:S01]  /*e1a0*/  IMAD.WIDE R4, R19.reuse, 0x2, R4 ;  /* 0x0000000213047825 */ /* 0x048fe200078e0204 */
[----:B------:R-:W-:Y:S04]  /*e1b0*/  STL [R1+0x468], R6 ;  /* 0x0004680601007387 */ /* 0x000fe80000100800 */
[----:B------:R-:W-:Y:S04]  /*e1c0*/  STL [R1+0x14], R7 ;  /* 0x0000140701007387 */ /* 0x000fe80000100800 */
[----:B------:R-:W-:Y:S04]  /*e1d0*/  STL [R1+0x8], R4 ;  /* 0x0000080401007387 */ /* 0x000fe80000100800 */
[----:B------:R2:W-:Y:S09]  /*e1e0*/  STL [R1], R5 ;  /* 0x0000000501007387 */ /* 0x0005f20000100800 */
[----:B------:R-:W-:Y:S04]  /*e1f0*/  STL.64 [R1+0x230], R24 ;  /* 0x0002301801007387 */ /* 0x000fe80000100a00 */
[----:B------:R1:W-:Y:S01]  /*e200*/  STL.64 [R1+0x238], R26 ;  /* 0x0002381a01007387 */ /* 0x0003e20000100a00 */
[----:B--2---:R-:W-:-:S03]  /*e210*/  IMAD.WIDE R4, R19, 0x2, R2 ;  /* 0x0000000213047825 */ /* 0x004fc600078e0202 */
[----:B------:R-:W2:Y:S04]  /*e220*/  LDL.LU.64 R2, [R1+0x610] ;  /* 0x0006100001027983 */ /* 0x000ea80000300a00 */
[----:B------:R-:W3:Y:S01]  /*e230*/  S2R R29, SR_TID.X ;  /* 0x00000000001d7919 */ /* 0x000ee20000002100 */
[----:B------:R-:W-:-:S05]  /*e240*/  IADD3 R12, R12, -0x1, RZ ;  /* 0xffffffff0c0c7810 */ /* 0x000fca0007ffe0ff */
[----:B------:R0:W-:Y:S01]  /*e250*/  STL [R1+0x5cc], R12 ;  /* 0x0005cc0c01007387 */ /* 0x0001e20000100800 */
[----:B------:R-:W-:Y:S01]  /*e260*/  ISETP.NE.U32.AND P0, PT, R12, RZ, PT ;  /* 0x000000ff0c00720c */ /* 0x000fe20003f05070 */
[----:B------:R-:W-:-:S04]  /*e270*/  IMAD.WIDE R6, R19, 0x2, R20 ;  /* 0x0000000213067825 */ /* 0x000fc800078e0214 */
[----:B------:R-:W-:Y:S02]  /*e280*/  IMAD.MOV.U32 R10, RZ, RZ, c[0x0][0x188] ;  /* 0x00006200ff0a7624 */ /* 0x000fe400078e00ff */
[----:B------:R-:W-:Y:S02]  /*e290*/  IMAD.MOV.U32 R9, RZ, RZ, R26 ;  /* 0x000000ffff097224 */ /* 0x000fe400078e001a */
[----:B-1----:R-:W-:Y:S02]  /*e2a0*/  IMAD.MOV.U32 R26, RZ, RZ, R6 ;  /* 0x000000ffff1a7224 */ /* 0x002fe400078e0006 */
[----:B------:R-:W-:Y:S02]  /*e2b0*/  IMAD.MOV.U32 R25, RZ, RZ, R7 ;  /* 0x000000ffff197224 */ /* 0x000fe400078e0007 */
[----:B------:R-:W-:Y:S02]  /*e2c0*/  IMAD.SHL.U32 R10, R10, 0x20, RZ ;  /* 0x000000200a0a7824 */ /* 0x000fe400078e00ff */
[----:B------:R-:W-:Y:S01]  /*e2d0*/  IMAD.WIDE R6, R19, 0x2, R22 ;  /* 0x0000000213067825 */ /* 0x000fe200078e0216 */
[----:B---3--:R-:W-:-:S03]  /*e2e0*/  LOP3.LUT R29, R29, 0xff, RZ, 0xc0, !PT ;  /* 0x000000ff1d1d7812 */ /* 0x008fc600078ec0ff */
[----:B------:R-:W-:Y:S02]  /*e2f0*/  IMAD.MOV.U32 R24, RZ, RZ, R4 ;  /* 0x000000ffff187224 */ /* 0x000fe400078e0004 */
[----:B------:R-:W-:Y:S02]  /*e300*/  IMAD.MOV.U32 R23, RZ, RZ, R5 ;  /* 0x000000ffff177224 */ /* 0x000fe400078e0005 */
[----:B------:R-:W-:Y:S01]  /*e310*/  IMAD.WIDE R4, R19, 0x2, R16 ;  /* 0x0000000213047825 */ /* 0x000fe200078e0210 */
[----:B------:R-:W-:-:S03]  /*e320*/  IADD3 R0, R0, -0x20, RZ ;  /* 0xffffffe000007810 */ /* 0x000fc60007ffe0ff */
[----:B------:R-:W-:Y:S02]  /*e330*/  IMAD.MOV.U32 R20, RZ, RZ, R4 ;  /* 0x000000ffff147224 */ /* 0x000fe400078e0004 */
[----:B------:R-:W-:Y:S02]  /*e340*/  IMAD.SHL.U32 R29, R29, 0x2, RZ ;  /* 0x000000021d1d7824 */ /* 0x000fe400078e00ff */
[----:B------:R-:W-:Y:S02]  /*e350*/  IMAD.MOV.U32 R8, RZ, RZ, R27 ;  /* 0x000000ffff087224 */ /* 0x000fe400078e001b */
[----:B------:R-:W-:Y:S02]  /*e360*/  IMAD.MOV.U32 R22, RZ, RZ, R6 ;  /* 0x000000ffff167224 */ /* 0x000fe400078e0006 */
[----:B------:R-:W-:Y:S02]  /*e370*/  IMAD.MOV.U32 R21, RZ, RZ, R7 ;  /* 0x000000ffff157224 */ /* 0x000fe400078e0007 */
[----:B------:R-:W-:-:S02]  /*e380*/  IMAD.MOV.U32 R19, RZ, RZ, R5 ;  /* 0x000000ffff137224 */ /* 0x000fc400078e0005 */
[----:B--2---:R-:W-:-:S04]  /*e390*/  IMAD.WIDE R2, R10, 0x2, R2 ;  /* 0x000000020a027825 */ /* 0x004fc800078e0202 */
[----:B------:R-:W-:Y:S02]  /*e3a0*/  IMAD.MOV.U32 R4, RZ, RZ, R2 ;  /* 0x000000ffff047224 */ /* 0x000fe400078e0002 */
[----:B------:R-:W-:Y:S01]  /*e3b0*/  IMAD.MOV.U32 R2, RZ, RZ, R3 ;  /* 0x000000ffff027224 */ /* 0x000fe200078e0003 */
[----:B0-----:R-:W-:Y:S01]  /*e3c0*/  @!P0 CALL.REL.NOINC `(.L_x_2) ;  /* 0x0000001000008944 */ /* 0x001fe20003c00000 */
[----:B------:R-:W-:Y:S05]  /*e3d0*/  BRA `(.L_x_3) ;  /* 0xffff665000007947 */ /* 0x000fea000383ffff */
.L_x_2:
[----:B------:R-:W2:Y:S04]  /*e3e0*/  LDL.LU R0, [R1+0x25c] ;  /* 0x00025c0001007983 */ /* 0x000ea80000300800 */
[----:B--2---:R0:W-:Y:S04]  /*e3f0*/  STL [R1+0x7b8], R0 ;  /* 0x0007b80001007387 */ /* 0x0041e80000100800 */
[----:B0-----:R-:W2:Y:S04]  /*e400*/  LDL.LU R0, [R1+0x24c] ;  /* 0x00024c0001007983 */ /* 0x001ea80000300800 */
        /* <DEDUP_REMOVED lines=33> */
[----:B------:R-:W2:Y:S01]  /*e620*/  LDL.LU R29, [R1+0x258] ;  /* 0x00025800011d7983 */ /* 0x000ea20000300800 */
[----:B0-----:R-:W-:-:S03]  /*e630*/  IMAD.MOV.U32 R0, RZ, RZ, R9 ;  /* 0x000000ffff007224 */ /* 0x001fc600078e0009 */
        /* <DEDUP_REMOVED lines=33> */
[----:B------:R-:W2:Y:S04]  /*e850*/  LDL.LU R4, [R1+0x26c] ;  /* 0x00026c0001047983 */ /* 0x000ea80000300800 */
[----:B------:R-:W2:Y:S04]  /*e860*/  LDL.LU R2, [R1+0x268] ;  /* 0x0002680001027983 */ /* 0x000ea80000300800 */
[----:B------:R-:W3:Y:S04]  /*e870*/  LDL.LU R26, [R1+0x114] ;  /* 0x00011400011a7983 */ /* 0x000ee80000300800 */
[----:B------:R-:W3:Y:S04]  /*e880*/  LDL.LU R24, [R1+0x110] ;  /* 0x0001100001187983 */ /* 0x000ee80000300800 */
        /* <DEDUP_REMOVED lines=8> */
[----:B------:R-:W2:Y:S01]  /*e910*/  LDL.LU R6, [R1+0x2bc] ;  /* 0x0002bc0001067983 */ /* 0x000ea20000300800 */
[----:B0-----:R-:W-:-:S03]  /*e920*/  IMAD.MOV.U32 R29, RZ, RZ, R8 ;  /* 0x000000ffff1d7224 */ /* 0x001fc600078e0008 */
[----:B------:R-:W2:Y:S04]  /*e930*/  LDL.LU R7, [R1+0x2b8] ;  /* 0x0002b80001077983 */ /* 0x000ea80000300800 */
[----:B------:R-:W2:Y:S04]  /*e940*/  LDL.LU R27, [R1+0x2cc] ;  /* 0x0002cc00011b7983 */ /* 0x000ea80000300800 */
[----:B------:R-:W2:Y:S04]  /*e950*/  LDL.LU R14, [R1+0x2c8] ;  /* 0x0002c800010e7983 */ /* 0x000ea80000300800 */
[----:B------:R-:W2:Y:S04]  /*e960*/  LDL.LU R15, [R1+0x2dc] ;  /* 0x0002dc00010f7983 */ /* 0x000ea80000300800 */
[----:B------:R-:W2:Y:S04]  /*e970*/  LDL.LU R8, [R1+0x2d8] ;  /* 0x0002d80001087983 */ /* 0x000ea80000300800 */
[----:B------:R-:W2:Y:S04]  /*e980*/  LDL.LU R9, [R1+0x124] ;  /* 0x0001240001097983 */ /* 0x000ea80000300800 */
[----:B------:R-:W2:Y:S04]  /*e990*/  LDL.LU R10, [R1+0x120] ;  /* 0x00012000010a7983 */ /* 0x000ea80000300800 */
[----:B------:R-:W2:Y:S01]  /*e9a0*/  LDL.LU R11, [R1+0x2b4] ;  /* 0x0002b400010b7983 */ /* 0x000ea20000300800 */
[----:B------:R-:W-:-:S03]  /*e9b0*/  F2FP.PACK_AB R0, R29, R0 ;  /* 0x000000001d00723e */ /* 0x000fc600000000ff */
[----:B------:R-:W2:Y:S04]  /*e9c0*/  LDL.LU R12, [R1+0x2b0] ;  /* 0x0002b000010c7983 */ /* 0x000ea80000300800 */
[----:B------:R-:W2:Y:S04]  /*e9d0*/  LDL.LU R13, [R1+0x2c4] ;  /* 0x0002c400010d7983 */ /* 0x000ea80000300800 */
[----:B------:R-:W2:Y:S04]  /*e9e0*/  LDL.LU R16, [R1+0x2c0] ;  /* 0x0002c00001107983 */ /* 0x000ea80000300800 */
[----:B------:R-:W2:Y:S04]  /*e9f0*/  LDL.LU R17, [R1+0x2d4] ;  /* 0x0002d40001117983 */ /* 0x000ea80000300800 */
[----:B------:R-:W2:Y:S04]  /*ea00*/  LDL.LU R18, [R1+0x2d0] ;  /* 0x0002d00001127983 */ /* 0x000ea80000300800 */
[----:B-----5:R0:W-:Y:S04]  /*ea10*/  STL [R1+0x610], R28 ;  /* 0x0006101c01007387 */ /* 0x0201e80000100800 */
[----:B0-----:R-:W2:Y:S04]  /*ea20*/  LDL.LU R28, [R1+0x248] ;  /* 0x00024800011c7983 */ /* 0x001ea80000300800 */
[----:B------:R-:W2:Y:S04]  /*ea30*/  LDL.LU R29, [R1+0x840] ;  /* 0x00084000011d7983 */ /* 0x000ea80000300800 */
[----:B------:R0:W-:Y:S04]  /*ea40*/  STL [R1+0x47c], R0 ;  /* 0x00047c0001007387 */ /* 0x0001e80000100800 */
[----:B0-----:R-:W2:Y:S02]  /*ea50*/  LDL.LU R0, [R1+0x83c] ;  /* 0x00083c0001007983 */ /* 0x001ea40000300800 */
[----:B--2---:R-:W-:-:S02]  /*ea60*/  F2FP.PACK_AB R0, R29, R0 ;  /* 0x000000001d00723e */ /* 0x004fc400000000ff */
        /* <DEDUP_REMOVED lines=65> */
[----:B------:R2:W-:Y:S02]  /*ee80*/  STL [R1+0x3e8], R28 ;  /* 0x0003e81c01007387 */ /* 0x0005e40000100800 */
[----:B--2---:R-:W-:Y:S02]  /*ee90*/  F2FP.PACK_AB R28, R0, R29 ;  /* 0x0000001d001c723e */ /* 0x004fe400000000ff */
[----:B------:R-:W-:Y:S02]  /*eea0*/  F2FP.PACK_AB R0, R4, R2 ;  /* 0x000000020400723e */ /* 0x000fe400000000ff */
[----:B---3--:R-:W-:Y:S01]  /*eeb0*/  F2FP.PACK_AB R4, R26, R24 ;  /* 0x000000181a04723e */ /* 0x008fe200000000ff */
[----:B------:R-:W-:Y:S01]  /*eec0*/  STL [R1+0x3e4], R28 ;  /* 0x0003e41c01007387 */ /* 0x000fe20000100800 */
[----:B----4-:R-:W-:-:S03]  /*eed0*/  F2FP.PACK_AB R2, R22, R20 ;  /* 0x000000141602723e */ /* 0x010fc600000000ff */
[----:B------:R0:W-:Y:S04]  /*eee0*/  STL [R1+0x3e0], R0 ;  /* 0x0003e00001007387 */ /* 0x0001e80000100800 */
[----:B------:R1:W-:Y:S01]  /*eef0*/  STL [R1+0x3dc], R4 ;  /* 0x0003dc0401007387 */ /* 0x0003e20000100800 */
[----:B0-----:R-:W-:-:S03]  /*ef00*/  F2FP.PACK_AB R0, R25, R23 ;  /* 0x000000171900723e */ /* 0x001fc600000000ff */
[----:B------:R0:W-:Y:S01]  /*ef10*/  STL [R1+0x3d8], R2 ;  /* 0x0003d80201007387 */ /* 0x0001e20000100800 */
[----:B-1----:R-:W-:-:S03]  /*ef20*/  F2FP.PACK_AB R4, R21, R19 ;  /* 0x000000131504723e */ /* 0x002fc600000000ff */
[----:B------:R1:W-:Y:S01]  /*ef30*/  STL [R1+0x3d4], R0 ;  /* 0x0003d40001007387 */ /* 0x0003e20000100800 */
[----:B0-----:R-:W-:Y:S02]  /*ef40*/  F2FP.PACK_AB R2, R3, R5 ;  /* 0x000000050302723e */ /* 0x001fe400000000ff */
[----:B------:R-:W-:Y:S02]  /*ef50*/  F2FP.PACK_AB R3, R27, R14 ;  /* 0x0000000e1b03723e */ /* 0x000fe400000000ff */
[----:B-1----:R-:W-:Y:S01]  /*ef60*/  F2FP.PACK_AB R0, R6, R7 ;  /* 0x000000070600723e */ /* 0x002fe200000000ff */
[----:B------:R-:W-:Y:S04]  /*ef70*/  STL [R1+0x3d0], R4 ;  /* 0x0003d00401007387 */ /* 0x000fe80000100800 */
[----:B------:R0:W-:Y:S04]  /*ef80*/  STL [R1+0x26c], R2 ;  /* 0x00026c0201007387 */ /* 0x0001e80000100800 */
[----:B------:R1:W-:Y:S04]  /*ef90*/  STL [R1+0x268], R0 ;  /* 0x0002680001007387 */ /* 0x0003e80000100800 */
[----:B------:R2:W-:Y:S01]  /*efa0*/  STL [R1+0x264], R3 ;  /* 0x0002640301007387 */ /* 0x0005e20000100800 */
[----:B0-----:R-:W-:-:S02]  /*efb0*/  F2FP.PACK_AB R2, R15, R8 ;  /* 0x000000080f02723e */ /* 0x001fc400000000ff */
[----:B-1----:R-:W-:-:S03]  /*efc0*/  F2FP.PACK_AB R0, R9, R10 ;  /* 0x0000000a0900723e */ /* 0x002fc600000000ff */
[----:B------:R0:W-:Y:S01]  /*efd0*/  STL [R1+0x260], R2 ;  /* 0x0002600201007387 */ /* 0x0001e20000100800 */
[----:B--2---:R-:W-:-:S03]  /*efe0*/  F2FP.PACK_AB R3, R11, R12 ;  /* 0x0000000c0b03723e */ /* 0x004fc600000000ff */
[----:B------:R1:W-:Y:S04]  /*eff0*/  STL [R1+0x25c], R0 ;  /* 0x00025c0001007387 */ /* 0x0003e80000100800 */
[----:B------:R-:W-:Y:S04]  /*f000*/  STL [R1+0x258], R3 ;  /* 0x0002580301007387 */ /* 0x000fe80000100800 */
[----:B------:R-:W2:Y:S01]  /*f010*/  LDL.LU R28, [R1+0x328] ;  /* 0x00032800011c7983 */ /* 0x000ea20000300800 */
[----:B0-----:R-:W-:Y:S02]  /*f020*/  F2FP.PACK_AB R2, R13, R16 ;  /* 0x000000100d02723e */ /* 0x001fe400000000ff */
[----:B-1----:R-:W-:-:S03]  /*f030*/  F2FP.PACK_AB R0, R17, R18 ;  /* 0x000000121100723e */ /* 0x002fc600000000ff */
[----:B------:R-:W-:Y:S04]  /*f040*/  STL [R1+0x254], R2 ;  /* 0x0002540201007387 */ /* 0x000fe80000100800 */
[----:B--2---:R0:W-:Y:S04]  /*f050*/  STL [R1+0x730], R28 ;  /* 0x0007301c01007387 */ /* 0x0041e80000100800 */
[----:B------:R-:W-:Y:S04]  /*f060*/  STL [R1+0x250], R0 ;  /* 0x0002500001007387 */ /* 0x000fe80000100800 */
        /* <DEDUP_REMOVED lines=33> */
[----:B------:R-:W3:Y:S04]  /*f280*/  LDL.LU R0, [R1+0x33c] ;  /* 0x00033c0001007983 */ /* 0x000ee80000300800 */
[----:B---3--:R0:W-:Y:S04]  /*f290*/  STL [R1+0x72c], R0 ;  /* 0x00072c0001007387 */ /* 0x0081e80000100800 */
[----:B0-----:R-:W3:Y:S04]  /*f2a0*/  LDL.LU R0, [R1+0x32c] ;  /* 0x00032c0001007983 */ /* 0x001ee80000300800 */
        /* <DEDUP_REMOVED lines=33> */
[----:B0-----:R-:W2:Y:S04]  /*f4c0*/  LDL.LU R0, [R1+0x6c] ;  /* 0x00006c0001007983 */ /* 0x001ea80000300800 */
[----:B------:R-:W3:Y:S04]  /*f4d0*/  LDL.LU R29, [R1+0x338] ;  /* 0x00033800011d7983 */ /* 0x000ee80000300800 */
[----:B------:R-:W4:Y:S04]  /*f4e0*/  LDL.LU R4, [R1+0x34c] ;  /* 0x00034c0001047983 */ /* 0x000f280000300800 */
[----:B------:R-:W4:Y:S04]  /*f4f0*/  LDL.LU R2, [R1+0x348] ;  /* 0x0003480001027983 */ /* 0x000f280000300800 */
[----:B------:R-:W3:Y:S04]  /*f500*/  LDL.LU R26, [R1+0x214] ;  /* 0x00021400011a7983 */ /* 0x000ee80000300800 */
        /* <DEDUP_REMOVED lines=22> */
[----:B------:R-:W3:Y:S01]  /*f670*/  LDL.LU R18, [R1+0x3b0] ;  /* 0x0003b00001127983 */ /* 0x000ee20000300800 */
[----:B--2---:R-:W-:-:S03]  /*f680*/  F2FP.PACK_AB R28, R0, R28 ;  /* 0x0000001c001c723e */ /* 0x004fc600000000ff */
        /* <DEDUP_REMOVED lines=68> */
[----:B------:R-:W3:Y:S04]  /*fad0*/  LDL.LU R0, [R1+0x72c] ;  /* 0x00072c0001007983 */ /* 0x000ee80000300800 */
[----:B------:R3:W-:Y:S02]  /*fae0*/  STL [R1+0x128], R28 ;  /* 0x0001281c01007387 */ /* 0x0007e40000100800 */
[----:B---3--:R-:W-:Y:S02]  /*faf0*/  F2FP.PACK_AB R28, R0, R29 ;  /* 0x0000001d001c723e */ /* 0x008fe400000000ff */
[----:B----4-:R-:W-:Y:S02]  /*fb00*/  F2FP.PACK_AB R0, R4, R2 ;  /* 0x000000020400723e */ /* 0x010fe400000000ff */
[----:B------:R-:W-:Y:S01]  /*fb10*/  F2FP.PACK_AB R4, R26, R24 ;  /* 0x000000181a04723e */ /* 0x000fe200000000ff */
[----:B------:R-:W-:Y:S01]  /*fb20*/  STL [R1+0x124], R28 ;  /* 0x0001241c01007387 */ /* 0x000fe20000100800 */
[----:B------:R-:W-:-:S03]  /*fb30*/  F2FP.PACK_AB R2, R22, R20 ;  /* 0x000000141602723e */ /* 0x000fc600000000ff */
        /* <DEDUP_REMOVED lines=258> */
[----:B---3--:R0:W-:Y:S04]  /*10b60*/  STL [R1+0x658], R25 ;  /* 0x0006581901007387 */ /* 0x0081e80000100800 */
[----:B0-----:R-:W3:Y:S04]  /*10b70*/  LDL.LU R25, [R1+0x1ec] ;  /* 0x0001ec0001197983 */ /* 0x001ee80000300800 */
[----:B------:R-:W4:Y:S04]  /*10b80*/  LDL.LU R24, [R1+0x208] ;  /* 0x0002080001187983 */ /* 0x000f280000300800 */
[----:B----4-:R0:W-:Y:S04]  /*10b90*/  STL [R1+0x654], R24 ;  /* 0x0006541801007387 */ /* 0x0101e80000100800 */
[----:B0-----:R-:W4:Y:S04]  /*10ba0*/  LDL.LU R24, [R1+0x1fc] ;  /* 0x0001fc0001187983 */ /* 0x001f280000300800 */
[----:B------:R-:W2:Y:S04]  /*10bb0*/  LDL.LU R19, [R1+0x1d0] ;  /* 0x0001d00001137983 */ /* 0x000ea80000300800 */
[----:B--2---:R0:W-:Y:S04]  /*10bc0*/  STL [R1+0x650], R19 ;  /* 0x0006501301007387 */ /* 0x0041e80000100800 */
[----:B0-----:R-:W2:Y:S04]  /*10bd0*/  LDL.LU R19, [R1+0x20c] ;  /* 0x00020c0001137983 */ /* 0x001ea80000300800 */
        /* <DEDUP_REMOVED lines=42> */
[----:B------:R-:W2:Y:S01]  /*10e80*/  LDL.LU R28, [R1+0x44c] ;  /* 0x00044c00011c7983 */ /* 0x000ea20000300800 */
[----:B------:R-:W-:-:S03]  /*10e90*/  F2FP.PACK_AB R27, R26, R27 ;  /* 0x0000001b1a1b723e */ /* 0x000fc600000000ff */
[----:B--2---:R0:W-:Y:S04]  /*10ea0*/  STL [R1+0x614], R28 ;  /* 0x0006141c01007387 */ /* 0x0041e80000100800 */
[----:B0-----:R-:W2:Y:S04]  /*10eb0*/  LDL.LU R28, [R1+0x43c] ;  /* 0x00043c00011c7983 */ /* 0x001ea80000300800 */
        /* <DEDUP_REMOVED lines=38> */
[----:B------:R0:W-:Y:S04]  /*11120*/  STL [R1], R27 ;  /* 0x0000001b01007387 */ /* 0x0001e80000100800 */
[----:B0-----:R-:W2:Y:S02]  /*11130*/  LDL.LU R27, [R1+0x660] ;  /* 0x00066000011b7983 */ /* 0x001ea40000300800 */
[----:B--2---:R-:W-:-:S02]  /*11140*/  F2FP.PACK_AB R27, R26, R27 ;  /* 0x0000001b1a1b723e */ /* 0x004fc400000000ff */
[----:B------:R-:W3:Y:S02]  /*11150*/  LDL.LU R26, [R1+0x65c] ;  /* 0x00065c00011a7983 */ /* 0x000ee40000300800 */
[----:B---3--:R-:W-:Y:S02]  /*11160*/  F2FP.PACK_AB R26, R25, R26 ;  /* 0x0000001a191a723e */ /* 0x008fe400000000ff */
[----:B------:R-:W4:Y:S02]  /*11170*/  LDL.LU R25, [R1+0x658] ;  /* 0x0006580001197983 */ /* 0x000f240000300800 */
[----:B----4-:R-:W-:Y:S02]  /*11180*/  F2FP.PACK_AB R25, R24, R25 ;  /* 0x000000191819723e */ /* 0x010fe400000000ff */
[----:B------:R-:W2:Y:S02]  /*11190*/  LDL.LU R24, [R1+0x654] ;  /* 0x0006540001187983 */ /* 0x000ea40000300800 */
[----:B--2---:R-:W-:-:S02]  /*111a0*/  F2FP.PACK_AB R24, R19, R24 ;  /* 0x000000181318723e */ /* 0x004fc400000000ff */
[----:B------:R-:W2:Y:S02]  /*111b0*/  LDL.LU R19, [R1+0x650] ;  /* 0x0006500001137983 */ /* 0x000ea40000300800 */
[----:B--2---:R-:W-:Y:S02]  /*111c0*/  F2FP.PACK_AB R19, R18, R19 ;  /* 0x000000131213723e */ /* 0x004fe400000000ff */
[----:B------:R-:W2:Y:S02]  /*111d0*/  LDL.LU R18, [R1+0x64c] ;  /* 0x00064c0001127983 */ /* 0x000ea40000300800 */
[----:B--2---:R-:W-:Y:S02]  /*111e0*/  F2FP.PACK_AB R18, R17, R18 ;  /* 0x000000121112723e */ /* 0x004fe400000000ff */
        /* <DEDUP_REMOVED lines=26> */
[----:B------:R-:W2:Y:S01]  /*11390*/  LDL.LU R28, [R1+0x614] ;  /* 0x00061400011c7983 */ /* 0x000ea20000300800 */
[----:B------:R-:W-:Y:S02]  /*113a0*/  F2FP.PACK_AB R23, R0, R23 ;  /* 0x000000170017723e */ /* 0x000fe400000000ff */
[----:B------:R-:W-:Y:S02]  /*113b0*/  F2FP.PACK_AB R22, R29, R22 ;  /* 0x000000161d16723e */ /* 0x000fe400000000ff */
[----:B--2---:R-:W-:Y:S02]  /*113c0*/  F2FP.PACK_AB R12, R28, R12 ;  /* 0x0000000c1c0c723e */ /* 0x004fe400000000ff */
[----:B------:R0:W5:Y:S01]  /*113d0*/  LDL.LU R28, [R1+0x610] ;  /* 0x00061000011c7983 */ /* 0x0001620000300800 */
[----:B------:R-:W-:Y:S02]  /*113e0*/  F2FP.PACK_AB R21, R2, R21 ;  /* 0x000000150215723e */ /* 0x000fe400000000ff */
[----:B------:R-:W-:-:S02]  /*113f0*/  F2FP.PACK_AB R20, R20, R3 ;  /* 0x000000031414723e */ /* 0x000fc400000000ff */
.L_x_1:
[----:B-1----:R-:W2:Y:S04]  /*11400*/  LDL R0, [R1+0x5f0] ;  /* 0x0005f00001007983 */ /* 0x002ea80000100800 */
[----:B------:R-:W3:Y:S04]  /*11410*/  LDL.LU R2, [R1+0x5ec] ;  /* 0x0005ec0001027983 */ /* 0x000ee80000300800 */
[----:B------:R-:W1:Y:S02]  /*11420*/  S2R R29, SR_TID.X ;  /* 0x00000000001d7919 */ /* 0x000e640000002100 */
[----:B01----:R-:W-:-:S02]  /*11430*/  IMAD.SHL.U32 R3, R29, 0x800, RZ ;  /* 0x000008001d037824 */ /* 0x003fc400078e00ff */
[----:B------:R-:W-:-:S03]  /*11440*/  IMAD.SHL.U32 R29, R29, 0x80, RZ ;  /* 0x000000801d1d7824 */ /* 0x000fc600078e00ff */
[----:B------:R-:W-:Y:S02]  /*11450*/  LOP3.LUT R3, R3, 0xc000, RZ, 0xc0, !PT ;  /* 0x0000c00003037812 */ /* 0x000fe400078ec0ff */
[----:B------:R-:W-:Y:S01]  /*11460*/  LOP3.LUT R29, R29, 0x3000, RZ, 0xc0, !PT ;  /* 0x000030001d1d7812 */ /* 0x000fe200078ec0ff */
[----:B------:R-:W-:Y:S01]  /*11470*/  BAR.SYNC.DEFER_BLOCKING 0x0 ;  /* 0x0000000000007b1d */ /* 0x000fe20000010000 */
[----:B--2---:R-:W-:Y:S02]  /*11480*/  ISETP.GE.AND P0, PT, R0, c[0x0][0x178], PT ;  /* 0x00005e0000007a0c */ /* 0x004fe40003f06270 */
[----:B-----5:R-:W-:Y:S02]  /*11490*/  IADD3 R0, R28, 0x1, RZ ;  /* 0x000000011c007810 */ /* 0x020fe40007ffe0ff */
[----:B---3--:R-:W-:Y:S02]  /*114a0*/  LOP3.LUT R2, R2, 0x100, RZ, 0xc0, !PT ;  /* 0x0000010002027812 */ /* 0x008fe400078ec0ff */
[----:B------:R-:W-:-:S02]  /*114b0*/  ISETP.LT.AND P4, PT, R0, c[0x0][0x17c], !P0 ;  /* 0x00005f0000007a0c */ /* 0x000fc40004781270 */
[----:B------:R-:W-:Y:S02]  /*114c0*/  IADD3 R0, R28, 0x2, RZ ;  /* 0x000000021c007810 */ /* 0x000fe40007ffe0ff */
[----:B------:R-:W-:Y:S02]  /*114d0*/  IADD3 R29, R29, R2, R3 ;  /* 0x000000021d1d7210 */ /* 0x000fe40007ffe003 */
[----:B------:R-:W-:Y:S01]  /*114e0*/  ISETP.LT.AND P3, PT, R0, c[0x0][0x17c], !P0 ;  /* 0x00005f0000007a0c */ /* 0x000fe20004761270 */
[----:B------:R-:W0:Y:S01]  /*114f0*/  S2R R3, SR_TID.X ;  /* 0x0000000000037919 */ /* 0x000e220000002100 */
[----:B------:R-:W-:-:S03]  /*11500*/  IADD3 R2, R28, 0x3, RZ ;  /* 0x000000031c027810 */ /* 0x000fc60007ffe0ff */
[----:B------:R-:W1:Y:S01]  /*11510*/  S2R R0, SR_TID.X ;  /* 0x0000000000007919 */ /* 0x000e620000002100 */
[----:B------:R-:W-:-:S03]  /*11520*/  ISETP.LT.AND P2, PT, R2, c[0x0][0x17c], !P0 ;  /* 0x00005f0002007a0c */ /* 0x000fc60004741270 */
[----:B------:R-:W2:Y:S01]  /*11530*/  S2R R2, SR_TID.X ;  /* 0x0000000000027919 */ /* 0x000ea20000002100 */
[----:B0-----:R-:W-:Y:S02]  /*11540*/  IMAD.SHL.U32 R3, R3, 0x4, RZ ;  /* 0x0000000403037824 */ /* 0x001fe400078e00ff */
[----:B-1----:R-:W-:Y:S02]  /*11550*/  IMAD.SHL.U32 R0, R0, 0x20, RZ ;  /* 0x0000002000007824 */ /* 0x002fe400078e00ff */
[----:B--2---:R-:W-:-:S03]  /*11560*/  IMAD.SHL.U32 R2, R2, 0x2000, RZ ;  /* 0x0000200002027824 */ /* 0x004fc600078e00ff */
[----:B------:R-:W-:-:S04]  /*11570*/  LOP3.LUT R0, R0, 0x60, RZ, 0xc0, !PT ;  /* 0x0000006000007812 */ /* 0x000fc800078ec0ff */
[----:B------:R-:W-:Y:S02]  /*11580*/  LOP3.LUT R0, R0, 0x70, R3, 0x78, !PT ;  /* 0x0000007000007812 */ /* 0x000fe400078e7803 */
[----:B------:R-:W-:Y:S02]  /*11590*/  LOP3.LUT R2, R2, 0xc000, RZ, 0xc0, !PT ;  /* 0x0000c00002027812 */ /* 0x000fe400078ec0ff */
[----:B------:R-:W-:Y:S01]  /*115a0*/  IADD3 R3, R28, 0x4, RZ ;  /* 0x000000041c037810 */ /* 0x000fe20007ffe0ff */
[----:B------:R-:W-:Y:S02]  /*115b0*/  IMAD.IADD R0, R0, 0x1, R29 ;  /* 0x0000000100007824 */ /* 0x000fe400078e021d */
[----:B------:R-:W0:Y:S01]  /*115c0*/  S2R R29, SR_TID.X ;  /* 0x00000000001d7919 */ /* 0x000e220000002100 */
[----:B------:R-:W-:-:S03]  /*115d0*/  ISETP.LT.AND P1, PT, R3, c[0x0][0x17c], !P0 ;  /* 0x00005f0003007a0c */ /* 0x000fc60004721270 */
[----:B------:R1:W-:Y:S04]  /*115e0*/  STS.128 [R0], R20 ;  /* 0x0000001400007388 */ /* 0x0003e80000000c00 */
[----:B-1----:R-:W2:Y:S04]  /*115f0*/  LDL.LU R20, [R1+0xa0] ;  /* 0x0000a00001147983 */ /* 0x002ea80000300800 */
[----:B------:R-:W2:Y:S01]  /*11600*/  LDL.LU R21, [R1+0xa4] ;  /* 0x0000a40001157983 */ /* 0x000ea20000300800 */
[----:B0-----:R-:W-:-:S03]  /*11610*/  LOP3.LUT R29, R29, 0xff, RZ, 0xc0, !PT ;  /* 0x000000ff1d1d7812 */ /* 0x001fc600078ec0ff */
[----:B------:R-:W3:Y:S02]  /*11620*/  LDL.LU R22, [R1+0xa8] ;  /* 0x0000a80001167983 */ /* 0x000ee40000300800 */
[----:B------:R-:W-:Y:S02]  /*11630*/  IMAD R29, R29, 0x10, R2 ;  /* 0x000000101d1d7824 */ /* 0x000fe400078e0202 */
[----:B------:R-:W3:Y:S04]  /*11640*/  LDL.LU R23, [R1+0xac] ;  /* 0x0000ac0001177983 */ /* 0x000ee80000300800 */
[----:B---3--:R-:W-:Y:S04]  /*11650*/  STL.64 [R1+0x730], R22 ;  /* 0x0007301601007387 */ /* 0x008fe80000100a00 */
        /* <DEDUP_REMOVED lines=23> */
[----:B------:R-:W-:Y:S04]  /*117d0*/  STS.128 [R0+0x80], R12 ;  /* 0x0000800c00007388 */ /* 0x000fe80000000c00 */
[----:B---3--:R-:W-:Y:S04]  /*117e0*/  STL.64 [R1+0x770], R22 ;  /* 0x0007701601007387 */ /* 0x008fe80000100a00 */
[----:B--2---:R0:W-:Y:S04]  /*117f0*/  STL.64 [R1+0x768], R20 ;  /* 0x0007681401007387 */ /* 0x0041e80000100a00 */
[----:B0-----:R-:W2:Y:S04]  /*11800*/  LDL.LU R20, [R1] ;  /* 0x0000000001147983 */ /* 0x001ea80000300800 */
[----:B------:R-:W2:Y:S04]  /*11810*/  LDL.LU R21, [R1+0x4] ;  /* 0x0000040001157983 */ /* 0x000ea80000300800 */
[----:B------:R-:W2:Y:S04]  /*11820*/  LDL.LU R22, [R1+0x8] ;  /* 0x0000080001167983 */ /* 0x000ea80000300800 */
[----:B------:R-:W2:Y:S04]  /*11830*/  LDL.LU R23, [R1+0xc] ;  /* 0x00000c0001177983 */ /* 0x000ea80000300800 */
[----:B------:R-:W3:Y:S04]  /*11840*/  LDL.LU R12, [R1+0x80] ;  /* 0x00008000010c7983 */ /* 0x000ee80000300800 */
[----:B------:R-:W3:Y:S04]  /*11850*/  LDL.LU R13, [R1+0x84] ;  /* 0x00008400010d7983 */ /* 0x000ee80000300800 */
[----:B------:R-:W3:Y:S04]  /*11860*/  LDL.LU R14, [R1+0x88] ;  /* 0x00008800010e7983 */ /* 0x000ee80000300800 */
[----:B------:R-:W3:Y:S04]  /*11870*/  LDL.LU R15, [R1+0x8c] ;  /* 0x00008c00010f7983 */ /* 0x000ee80000300800 */
[----:B------:R0:W-:Y:S04]  /*11880*/  STS.128 [R0+0x200], R8 ;  /* 0x0002000800007388 */ /* 0x0001e80000000c00 */
[----:B------:R1:W-:Y:S04]  /*11890*/  STS.128 [R0+0x280], R4 ;  /* 0x0002800400007388 */ /* 0x0003e80000000c00 */
[----:B------:R4:W-:Y:S04]  /*118a0*/  STS.128 [R0+0x400], R16 ;  /* 0x0004001000007388 */ /* 0x0009e80000000c00 */
[----:B0-----:R-:W3:Y:S04]  /*118b0*/  LDL.LU R8, [R1+0x70] ;  /* 0x0000700001087983 */ /* 0x001ee80000300800 */
[----:B------:R-:W3:Y:S04]  /*118c0*/  LDL.LU R9, [R1+0x74] ;  /* 0x0000740001097983 */ /* 0x000ee80000300800 */
[----:B------:R-:W3:Y:S04]  /*118d0*/  LDL.LU R10, [R1+0x78] ;  /* 0x00007800010a7983 */ /* 0x000ee80000300800 */
[----:B------:R-:W3:Y:S04]  /*118e0*/  LDL.LU R11, [R1+0x7c] ;  /* 0x00007c00010b7983 */ /* 0x000ee80000300800 */
[----:B-1----:R-:W3:Y:S04]  /*118f0*/  LDL.LU R4, [R1+0x60] ;  /* 0x0000600001047983 */ /* 0x002ee80000300800 */
[----:B------:R-:W3:Y:S04]  /*11900*/  LDL.LU R5, [R1+0x64] ;  /* 0x0000640001057983 */ /* 0x000ee80000300800 */
[----:B------:R-:W3:Y:S04]  /*11910*/  LDL.LU R6, [R1+0x68] ;  /* 0x0000680001067983 */ /* 0x000ee80000300800 */
[----:B------:R-:W3:Y:S04]  /*11920*/  LDL.LU R7, [R1+0x6c] ;  /* 0x00006c0001077983 */ /* 0x000ee80000300800 */
[----:B----4-:R-:W4:Y:S04]  /*11930*/  LDL.LU R16, [R1+0x50] ;  /* 0x0000500001107983 */ /* 0x010f280000300800 */
[----:B------:R-:W4:Y:S04]  /*11940*/  LDL.LU R17, [R1+0x54] ;  /* 0x0000540001117983 */ /* 0x000f280000300800 */
[----:B------:R-:W4:Y:S04]  /*11950*/  LDL.LU R18, [R1+0x58] ;  /* 0x0000580001127983 */ /* 0x000f280000300800 */
[----:B------:R-:W4:Y:S04]  /*11960*/  LDL.LU R19, [R1+0x5c] ;  /* 0x00005c0001137983 */ /* 0x000f280000300800 */
[----:B--2---:R0:W-:Y:S04]  /*11970*/  STS.128 [R0+0x600], R20 ;  /* 0x0006001400007388 */ /* 0x0041e80000000c00 */
[----:B0-----:R-:W2:Y:S04]  /*11980*/  LDL.LU.64 R22, [R1+0x770] ;  /* 0x0007700001167983 */ /* 0x001ea80000300a00 */
[----:B------:R-:W2:Y:S04]  /*11990*/  LDL.LU.64 R20, [R1+0x768] ;  /* 0x0007680001147983 */ /* 0x000ea80000300a00 */
        /* <DEDUP_REMOVED lines=12> */
[----:B------:R0:W-:Y:S04]  /*11a60*/  STS.128 [R0+0x480], R24 ;  /* 0x0004801800007388 */ /* 0x0001e80000000c00 */
[----:B----4-:R-:W-:Y:S04]  /*11a70*/  STS.128 [R0+0xa80], R16 ;  /* 0x000a801000007388 */ /* 0x010fe80000000c00 */
[----:B---3--:R-:W-:Y:S04]  /*11a80*/  STS.128 [R0+0xc00], R4 ;  /* 0x000c000400007388 */ /* 0x008fe80000000c00 */
[----:B------:R-:W-:Y:S04]  /*11a90*/  STS.128 [R0+0xc80], R8 ;  /* 0x000c800800007388 */ /* 0x000fe80000000c00 */
[----:B------:R-:W-:Y:S01]  /*11aa0*/  STS.128 [R0+0xe00], R12 ;  /* 0x000e000c00007388 */ /* 0x000fe20000000c00 */
[----:B------:R-:W-:-:S02]  /*11ab0*/  LOP3.LUT R3, R29, 0x20, RZ, 0x3c, !PT ;  /* 0x000000201d037812 */ /* 0x000fc400078e3cff */
[C---:B------:R-:W-:Y:S02]  /*11ac0*/  LOP3.LUT R2, R29.reuse, 0x40, RZ, 0x3c, !PT ;  /* 0x000000401d027812 */ /* 0x040fe400078e3cff */
[----:B0-----:R-:W-:Y:S01]  /*11ad0*/  LOP3.LUT R26, R29, 0x60, RZ, 0x3c, !PT ;  /* 0x000000601d1a7812 */ /* 0x001fe200078e3cff */
[----:B--2---:R-:W-:Y:S04]  /*11ae0*/  STS.128 [R0+0xe80], R20 ;  /* 0x000e801400007388 */ /* 0x004fe80000000c00 */
[----:B------:R-:W-:Y:S06]  /*11af0*/  BAR.SYNC.DEFER_BLOCKING 0x0 ;  /* 0x0000000000007b1d */ /* 0x000fec0000010000 */
[----:B------:R-:W0:Y:S04]  /*11b00*/  LDS.128 R4, [R29] ;  /* 0x000000001d047984 */ /* 0x000e280000000c00 */
[----:B------:R-:W1:Y:S04]  /*11b10*/  LDS.128 R12, [R29+0x1000] ;  /* 0x001000001d0c7984 */ /* 0x000e680000000c00 */
[----:B------:R-:W2:Y:S04]  /*11b20*/  LDS.128 R8, [R29+0x2000] ;  /* 0x002000001d087984 */ /* 0x000ea80000000c00 */
[----:B------:R-:W-:Y:S04]  /*11b30*/  LDS.128 R16, [R26] ;  /* 0x000000001a107984 */ /* 0x000fe80000000c00 */
[----:B0-----:R-:W-:Y:S01]  /*11b40*/  STL [R1+0x44], R5 ;  /* 0x0000440501007387 */ /* 0x001fe20000100800 */
[----:B------:R-:W-:-:S03]  /*11b50*/  IMAD.MOV.U32 R24, RZ, RZ, R4 ;  /* 0x000000ffff187224 */ /* 0x000fc600078e0004 */
[----:B------:R-:W-:Y:S04]  /*11b60*/  STL.64 [R1+0x48], R6 ;  /* 0x0000480601007387 */ /* 0x000fe80000100a00 */
[----:B------:R-:W0:Y:S04]  /*11b70*/  LDS.128 R4, [R29+0x3000] ;  /* 0x003000001d047984 */ /* 0x000e280000000c00 */
[----:B-1----:R-:W-:Y:S04]  /*11b80*/  STL.64 [R1+0x80], R12 ;  /* 0x0000800c01007387 */ /* 0x002fe80000100a00 */
[----:B------:R-:W-:Y:S04]  /*11b90*/  STL.64 [R1+0x88], R14 ;  /* 0x0000880e01007387 */ /* 0x000fe80000100a00 */
[----:B------:R-:W-:Y:S04]  /*11ba0*/  STL [R1+0x614], R29 ;  /* 0x0006141d01007387 */ /* 0x000fe80000100800 */
[----:B--2---:R-:W-:Y:S04]  /*11bb0*/  STL.64 [R1+0x90], R8 ;  /* 0x0000900801007387 */ /* 0x004fe80000100a00 */
[----:B------:R-:W-:Y:S04]  /*11bc0*/  STL.64 [R1+0x98], R10 ;  /* 0x0000980a01007387 */ /* 0x000fe80000100a00 */
[----:B------:R-:W1:Y:S04]  /*11bd0*/  LDS.128 R12, [R3] ;  /* 0x00000000030c7984 */ /* 0x000e680000000c00 */
[----:B------:R-:W-:Y:S04]  /*11be0*/  LDS.128 R8, [R3+0x1000] ;  /* 0x0010000003087984 */ /* 0x000fe80000000c00 */
[----:B0-----:R-:W-:Y:S04]  /*11bf0*/  STL.64 [R1+0x70], R4 ;  /* 0x0000700401007387 */ /* 0x001fe80000100a00 */
[----:B------:R-:W-:Y:S04]  /*11c00*/  STL.64 [R1+0x78], R6 ;  /* 0x0000780601007387 */ /* 0x000fe80000100a00 */
[----:B------:R-:W0:Y:S04]  /*11c10*/  LDS.128 R4, [R3+0x2000] ;  /* 0x0020000003047984 */ /* 0x000e280000000c00 */
[----:B-1----:R-:W-:Y:S04]  /*11c20*/  STL.64 [R1+0x50], R12 ;  /* 0x0000500c01007387 */ /* 0x002fe80000100a00 */
[----:B------:R-:W-:Y:S04]  /*11c30*/  STL.64 [R1+0x58], R14 ;  /* 0x0000580e01007387 */ /* 0x000fe80000100a00 */
[----:B------:R-:W1:Y:S04]  /*11c40*/  LDS.128 R12, [R3+0x3000] ;  /* 0x00300000030c7984 */ /* 0x000e680000000c00 */
[----:B0-----:R-:W-:Y:S01]  /*11c50*/  STL.64 [R1+0x30], R4 ;  /* 0x0000300401007387 */ /* 0x001fe20000100a00 */
[----:B------:R-:W-:-:S03]  /*11c60*/  IMAD.MOV.U32 R29, RZ, RZ, R7 ;  /* 0x000000ffff1d7224 */ /* 0x000fc600078e0007 */
[----:B------:R-:W-:Y:S04]  /*11c70*/  STL.64 [R1+0x60], R8 ;  /* 0x0000600801007387 */ /* 0x000fe80000100a00 */
[----:B------:R-:W-:Y:S04]  /*11c80*/  STL.64 [R1+0x68], R10 ;  /* 0x0000680a01007387 */ /* 0x000fe80000100a00 */
[----:B------:R-:W-:Y:S04]  /*11c90*/  STL [R1+0x38], R6 ;  /* 0x0000380601007387 */ /* 0x000fe80000100800 */
[----:B------:R-:W0:Y:S04]  /*11ca0*/  LDS.128 R4, [R2+0x1000] ;  /* 0x0010000002047984 */ /* 0x000e280000000c00 */
[----:B------:R-:W2:Y:S04]  /*11cb0*/  LDS.128 R8, [R2] ;  /* 0x0000000002087984 */ /* 0x000ea80000000c00 */
[----:B------:R3:W-:Y:S04]  /*11cc0*/  STL [R1+0x618], R29 ;  /* 0x0006181d01007387 */ /* 0x0007e80000100800 */
[----:B-1----:R-:W-:Y:S04]  /*11cd0*/  STL.64 [R1+0x20], R12 ;  /* 0x0000200c01007387 */ /* 0x002fe80000100a00 */
[----:B------:R-:W-:Y:S04]  /*11ce0*/  STL.64 [R1+0x28], R14 ;  /* 0x0000280e01007387 */ /* 0x000fe80000100a00 */
[----:B------:R-:W-:Y:S04]  /*11cf0*/  LDS.128 R12, [R26+0x1000] ;  /* 0x001000001a0c7984 */ /* 0x000fe80000000c00 */
[----:B0-----:R-:W-:Y:S04]  /*11d00*/  STL.64 [R1], R4 ;  /* 0x0000000401007387 */ /* 0x001fe80000100a00 */
[----:B--2---:R-:W-:Y:S01]  /*11d10*/  STL.64 [R1+0x10], R8 ;  /* 0x0000100801007387 */ /* 0x004fe20000100a00 */
[----:B---3--:R-:W-:-:S03]  /*11d20*/  IMAD.MOV.U32 R29, RZ, RZ, R7 ;  /* 0x000000ffff1d7224 */ /* 0x008fc600078e0007 */
[----:B------:R-:W-:Y:S04]  /*11d30*/  STL.64 [R1+0x18], R10 ;  /* 0x0000180a01007387 */ /* 0x000fe80000100a00 */
[----:B------:R-:W0:Y:S04]  /*11d40*/  LDS.128 R8, [R2+0x2000] ;  /* 0x0020000002087984 */ /* 0x000e280000000c00 */
[----:B------:R-:W-:Y:S04]  /*11d50*/  STL [R1+0x8], R6 ;  /* 0x0000080601007387 */ /* 0x000fe80000100800 */
[----:B------:R-:W1:Y:S04]  /*11d60*/  LDS.128 R4, [R2+0x3000] ;  /* 0x0030000002047984 */ /* 0x000e680000000c00 */
[----:B------:R-:W-:Y:S04]  /*11d70*/  STL [R1+0x61c], R29 ;  /* 0x00061c1d01007387 */ /* 0x000fe80000100800 */
[----:B0-----:R-:W-:Y:S04]  /*11d80*/  STL [R1+0x624], R10 ;  /* 0x0006240a01007387 */ /* 0x001fe80000100800 */
[----:B------:R-:W-:Y:S04]  /*11d90*/  STL [R1+0x620], R11 ;  /* 0x0006200b01007387 */ /* 0x000fe80000100800 */
[----:B------:R-:W-:Y:S04]  /*11da0*/  STL.64 [R1+0x630], R18 ;  /* 0x0006301201007387 */ /* 0x000fe80000100a00 */
[----:B-1----:R-:W-:Y:S04]  /*11db0*/  STL.64 [R1+0xa0], R4 ;  /* 0x0000a00401007387 */ /* 0x002fe80000100a00 */
[----:B------:R-:W-:Y:S04]  /*11dc0*/  STL.64 [R1+0xa8], R6 ;  /* 0x0000a80601007387 */ /* 0x000fe80000100a00 */
[----:B------:R0:W-:Y:S04]  /*11dd0*/  STL.64 [R1+0x628], R16 ;  /* 0x0006281001007387 */ /* 0x0001e80000100a00 */
[----:B------:R-:W-:Y:S04]  /*11de0*/  LDS.128 R4, [R26+0x2000] ;  /* 0x002000001a047984 */ /* 0x000fe80000000c00 */
        /* <DEDUP_REMOVED lines=22> */
[----:B------:R-:W4:Y:S04]  /*11f50*/  LDL.LU R20, [R1+0x260] ;  /* 0x0002600001147983 */ /* 0x000f280000300800 */
        /* <DEDUP_REMOVED lines=8> */
[----:B------:R-:W4:Y:S04]  /*11fe0*/  LDL.LU R23, [R1+0x25c] ;  /* 0x00025c0001177983 */ /* 0x000f280000300800 */
[----:B------:R-:W2:Y:S04]  /*11ff0*/  LDL.LU R2, [R1+0x5f0] ;  /* 0x0005f00001027983 */ /* 0x000ea80000300800 */
[----:B----4-:R-:W-:Y:S04]  /*12000*/  STL.64 [R1+0x6a0], R22 ;  /* 0x0006a01601007387 */ /* 0x010fe80000100a00 */
[----:B--2---:R0:W-:Y:S04]  /*12010*/  STL.64 [R1+0x698], R20 ;  /* 0x0006981401007387 */ /* 0x0041e80000100a00 */
[----:B0-----:R-:W2:Y:S04]  /*12020*/  LDL.LU R20, [R1+0x240] ;  /* 0x0002400001147983 */ /* 0x001ea80000300800 */
[----:B------:R-:W2:Y:S04]  /*12030*/  LDL.LU R21, [R1+0x244] ;  /* 0x0002440001157983 */ /* 0x000ea80000300800 */
[----:B------:R-:W4:Y:S04]  /*12040*/  LDL.LU R22, [R1+0x248] ;  /* 0x0002480001167983 */ /* 0x000f280000300800 */
[----:B------:R-:W4:Y:S04]  /*12050*/  LDL.LU R23, [R1+0x24c] ;  /* 0x00024c0001177983 */ /* 0x000f280000300800 */
        /* <DEDUP_REMOVED lines=43> */
[----:B--2---:R-:W-:Y:S04]  /*12310*/  STL.64 [R1+0x718], R20 ;  /* 0x0007181401007387 */ /* 0x004fe80000100a00 */
[----:B---3--:R-:W-:Y:S04]  /*12320*/  STL.64 [R1+0x670], R18 ;  /* 0x0006701201007387 */ /* 0x008fe80000100a00 */
[----:B------:R0:W-:Y:S04]  /*12330*/  STL.64 [R1+0x668], R16 ;  /* 0x0006681001007387 */ /* 0x0001e80000100a00 */
[----:B------:R-:W1:Y:S04]  /*12340*/  LDS.128 R20, [R26+0x3000] ;  /* 0x003000001a147984 */ /* 0x000e680000000c00 */
[----:B0-----:R-:W2:Y:S04]  /*12350*/  LDL.LU R16, [R1+0x3e0] ;  /* 0x0003e00001107983 */ /* 0x001ea80000300800 */
[----:B------:R-:W2:Y:S04]  /*12360*/  LDL.LU R17, [R1+0x3e4] ;  /* 0x0003e40001117983 */ /* 0x000ea80000300800 */
[----:B------:R-:W3:Y:S04]  /*12370*/  LDL.LU R18, [R1+0x3e8] ;  /* 0x0003e80001127983 */ /* 0x000ee80000300800 */
[----:B------:R-:W3:Y:S01]  /*12380*/  LDL.LU R19, [R1+0x3ec] ;  /* 0x0003ec0001137983 */ /* 0x000ee20000300800 */
[----:B-1----:R-:W-:-:S02]  /*12390*/  IMAD.MOV.U32 R29, RZ, RZ, R22 ;  /* 0x000000ffff1d7224 */ /* 0x002fc400078e0016 */
[----:B------:R-:W-:Y:S02]  /*123a0*/  IMAD.MOV.U32 R27, RZ, RZ, R23 ;  /* 0x000000ffff1b7224 */ /* 0x000fe400078e0017 */
[----:B------:R-:W-:Y:S02]  /*123b0*/  IMAD.MOV.U32 R10, RZ, RZ, R20 ;  /* 0x000000ffff0a7224 */ /* 0x000fe400078e0014 */
[----:B------:R-:W-:Y:S01]  /*123c0*/  IMAD.MOV.U32 R11, RZ, RZ, R21 ;  /* 0x000000ffff0b7224 */ /* 0x000fe200078e0015 */
[----:B------:R-:W-:Y:S06]  /*123d0*/  BAR.SYNC.DEFER_BLOCKING 0x0 ;  /* 0x0000000000007b1d */ /* 0x000fec0000010000 */
[----:B---3--:R-:W-:Y:S04]  /*123e0*/  STL.64 [R1+0x680], R18 ;  /* 0x0006801201007387 */ /* 0x008fe80000100a00 */
[----:B--2---:R0:W-:Y:S04]  /*123f0*/  STL.64 [R1+0x678], R16 ;  /* 0x0006781001007387 */ /* 0x0041e80000100a00 */
[----:B0-----:R-:W2:Y:S04]  /*12400*/  LDL.LU R16, [R1+0x3d0] ;  /* 0x0003d00001107983 */ /* 0x001ea80000300800 */
[----:B------:R-:W2:Y:S04]  /*12410*/  LDL.LU R17, [R1+0x3d4] ;  /* 0x0003d40001117983 */ /* 0x000ea80000300800 */
[----:B------:R-:W2:Y:S04]  /*12420*/  LDL.LU R18, [R1+0x3d8] ;  /* 0x0003d80001127983 */ /* 0x000ea80000300800 */
[----:B------:R-:W2:Y:S04]  /*12430*/  LDL.LU R19, [R1+0x3dc] ;  /* 0x0003dc0001137983 */ /* 0x000ea80000300800 */
[----:B------:R-:W3:Y:S04]  /*12440*/  LDL.LU.64 R22, [R1+0x720] ;  /* 0x0007200001167983 */ /* 0x000ee80000300a00 */
[----:B------:R-:W3:Y:S04]  /*12450*/  LDL.LU.64 R20, [R1+0x718] ;  /* 0x0007180001147983 */ /* 0x000ee80000300a00 */
[----:B---3--:R0:W-:Y:S04]  /*12460*/  STS.128 [R0], R20 ;  /* 0x0000001400007388 */ /* 0x0081e80000000c00 */
[----:B0-----:R-:W3:Y:S04]  /*12470*/  LDL.LU.64 R22, [R1+0x710] ;  /* 0x0007100001167983 */ /* 0x001ee80000300a00 */
[----:B------:R-:W3:Y:S04]  /*12480*/  LDL.LU.64 R20, [R1+0x708] ;  /* 0x0007080001147983 */ /* 0x000ee80000300a00 */
[----:B---3--:R0:W-:Y:S04]  /*12490*/  STS.128 [R0+0x80], R20 ;  /* 0x0000801400007388 */ /* 0x0081e80000000c00 */
        /* <DEDUP_REMOVED lines=20> */
[----:B--2---:R-:W-:Y:S04]  /*125e0*/  STS.128 [R0+0xa00], R16 ;  /* 0x000a001000007388 */ /* 0x004fe80000000c00 */
[----:B---3--:R0:W-:Y:S04]  /*125f0*/  STS.128 [R0+0x800], R20 ;  /* 0x0008001400007388 */ /* 0x0081e80000000c00 */
[----:B0-----:R-:W2:Y:S04]  /*12600*/  LDL.LU.64 R22, [R1+0x690] ;  /* 0x0006900001167983 */ /* 0x001ea80000300a00 */
[----:B------:R-:W2:Y:S04]  /*12610*/  LDL.LU.64 R20, [R1+0x688] ;  /* 0x0006880001147983 */ /* 0x000ea80000300a00 */
[----:B------:R-:W3:Y:S04]  /*12620*/  LDL.LU.64 R18, [R1+0x680] ;  /* 0x0006800001127983 */ /* 0x000ee80000300a00 */
        /* <DEDUP_REMOVED lines=13> */
[----:B--2---:R0:W-:Y:S01]  /*12700*/  STS.128 [R0+0x880], R20 ;  /* 0x0008801400007388 */ /* 0x0041e20000000c00 */
[----:B------:R-:W-:Y:S01]  /*12710*/  IMAD R2, R2, c[0x0][0x194], RZ ;  /* 0x0000650002027a24 */ /* 0x000fe200078e02ff */
[----:B------:R-:W-:-:S04]  /*12720*/  ISETP.LT.AND P5, PT, R28, c[0x0][0x17c], !P0 ;  /* 0x00005f001c007a0c */ /* 0x000fc800047a1270 */
[----:B------:R-:W-:-:S04]  /*12730*/  LEA R3, P6, R2, c[0x0][0x170], 0x1 ;  /* 0x00005c0002037a11 */ /* 0x000fc800078c08ff */
[----:B------:R-:W-:Y:S01]  /*12740*/  LEA.HI.X.SX32 R2, R2, c[0x0][0x174], 0x1, P6 ;  /* 0x00005d0002027a11 */ /* 0x000fe200030f0eff */
[----:B0-----:R-:W-:-:S05]  /*12750*/  IMAD R21, R28, c[0x0][0x198], RZ ;  /* 0x000066001c157a24 */ /* 0x001fca00078e02ff */
[CC--:B------:R-:W-:Y:S02]  /*12760*/  LEA R20, P6, R21.reuse, R3.reuse, 0x1 ;  /* 0x0000000315147211 */ /* 0x0c0fe400078c08ff */
[C---:B------:R-:W-:Y:S02]  /*12770*/  IADD3 R23, R21.reuse, c[0x0][0x198], RZ ;  /* 0x0000660015177a10 */ /* 0x040fe40007ffe0ff */
[----:B------:R-:W-:Y:S02]  /*12780*/  LEA.HI.X.SX32 R21, R21, R2, 0x1, P6 ;  /* 0x0000000215157211 */ /* 0x000fe400030f0eff */
[C---:B------:R-:W-:Y:S02]  /*12790*/  LEA R22, P6, R23.reuse, R3, 0x1 ;  /* 0x0000000317167211 */ /* 0x040fe400078c08ff */
[----:B------:R-:W-:Y:S01]  /*127a0*/  PRMT R25, R24, 0x7632, R25 ;  /* 0x0000763218197816 */ /* 0x000fe20000000019 */
[----:B---3--:R0:W-:Y:S04]  /*127b0*/  STS.128 [R0+0xe80], R16 ;  /* 0x000e801000007388 */ /* 0x0081e80000000c00 */
[----:B------:R-:W-:Y:S06]  /*127c0*/  BAR.SYNC.DEFER_BLOCKING 0x0 ;  /* 0x0000000000007b1d */ /* 0x000fec0000010000 */
[----:B0-----:R-:W2:Y:S04]  /*127d0*/  LDL.LU.64 R18, [R1+0x630] ;  /* 0x0006300001127983 */ /* 0x001ea80000300a00 */
[----:B------:R-:W3:Y:S04]  /*127e0*/  LDL.LU.64 R16, [R1+0x628] ;  /* 0x0006280001107983 */ /* 0x000ee80000300a00 */
[----:B------:R0:W-:Y:S02]  /*127f0*/  @P5 STG.E.U16 [R20.64], R24 ;  /* 0x0000001814005986 */ /* 0x0001e4000c101504 */
[----:B0-----:R-:W-:-:S02]  /*12800*/  IADD3 R21, R23, c[0x0][0x198], RZ ;  /* 0x0000660017157a10 */ /* 0x001fc40007ffe0ff */
[----:B------:R-:W-:Y:S02]  /*12810*/  LEA.HI.X.SX32 R23, R23, R2, 0x1, P6 ;  /* 0x0000000217177211 */ /* 0x000fe400030f0eff */
[----:B------:R-:W-:-:S03]  /*12820*/  IADD3 R24, R28, 0x6, RZ ;  /* 0x000000061c187810 */ /* 0x000fc60007ffe0ff */
[----:B------:R0:W-:Y:S01]  /*12830*/  @P4 STG.E.U16 [R22.64], R25 ;  /* 0x0000001916004986 */ /* 0x0001e2000c101504 */
[----:B------:R-:W-:-:S03]  /*12840*/  ISETP.LT.AND P4, PT, R24, c[0x0][0x17c], !P0 ;  /* 0x00005f0018007a0c */ /* 0x000fc60004781270 */
[----:B------:R-:W4:Y:S01]  /*12850*/  LDL.LU R24, [R1+0x50] ;  /* 0x0000500001187983 */ /* 0x000f220000300800 */
[----:B------:R-:W-:Y:S02]  /*12860*/  IADD3 R0, R28, 0x5, RZ ;  /* 0x000000051c007810 */ /* 0x000fe40007ffe0ff */
[C---:B------:R-:W-:Y:S02]  /*12870*/  LEA R20, P6, R21.reuse, R3, 0x1 ;  /* 0x0000000315147211 */ /* 0x040fe400078c08ff */
[----:B------:R-:W-:Y:S02]  /*12880*/  ISETP.LT.AND P5, PT, R0, c[0x0][0x17c], !P0 ;  /* 0x00005f0000007a0c */ /* 0x000fe400047a1270 */
[C---:B------:R-:W-:Y:S02]  /*12890*/  IADD3 R0, R21.reuse, c[0x0][0x198], RZ ;  /* 0x0000660015007a10 */ /* 0x040fe40007ffe0ff */
[----:B------:R-:W-:Y:S02]  /*128a0*/  LEA.HI.X.SX32 R21, R21, R2, 0x1, P6 ;  /* 0x0000000215157211 */ /* 0x000fe400030f0eff */
[----:B0-----:R-:W-:-:S02]  /*128b0*/  IADD3 R23, R28, 0x7, RZ ;  /* 0x000000071c177810 */ /* 0x001fc40007ffe0ff */
[C---:B------:R-:W-:Y:S01]  /*128c0*/  LEA R22, P6, R0.reuse, R3, 0x1 ;  /* 0x0000000300167211 */ /* 0x040fe200078c08ff */
[----:B----4-:R0:W-:Y:S01]  /*128d0*/  @P3 STG.E.U16 [R20.64], R24 ;  /* 0x0000001814003986 */ /* 0x0101e2000c101504 */
[----:B------:R-:W-:Y:S02]  /*128e0*/  ISETP.LT.AND P3, PT, R23, c[0x0][0x17c], !P0 ;  /* 0x00005f0017007a0c */ /* 0x000fe40004761270 */
[----:B------:R-:W-:Y:S02]  /*128f0*/  LEA.HI.X.SX32 R23, R0, R2, 0x1, P6 ;  /* 0x0000000200177211 */ /* 0x000fe400030f0eff */
[----:B------:R-:W-:Y:S02]  /*12900*/  PRMT R25, R24, 0x7632, R25 ;  /* 0x0000763218197816 */ /* 0x000fe40000000019 */
[----:B0-----:R-:W-:-:S03]  /*12910*/  IADD3 R24, R28, 0x8, RZ ;  /* 0x000000081c187810 */ /* 0x001fc60007ffe0ff */
[----:B------:R0:W-:Y:S01]  /*12920*/  @P2 STG.E.U16 [R22.64], R25 ;  /* 0x0000001916002986 */ /* 0x0001e2000c101504 */
[----:B------:R-:W-:-:S03]  /*12930*/  ISETP.LT.AND P2, PT, R24, c[0x0][0x17c], !P0 ;  /* 0x00005f0018007a0c */ /* 0x000fc60004741270 */
[----:B------:R-:W4:Y:S01]  /*12940*/  LDL.LU R24, [R1+0x10] ;  /* 0x0000100001187983 */ /* 0x000f220000300800 */
[----:B------:R-:W-:-:S04]  /*12950*/  IADD3 R21, R0, c[0x0][0x198], RZ ;  /* 0x0000660000157a10 */ /* 0x000fc80007ffe0ff */
[CC--:B------:R-:W-:Y:S02]  /*12960*/  LEA R20, P6, R21.reuse, R3.reuse, 0x1 ;  /* 0x0000000315147211 */ /* 0x0c0fe400078c08ff */
[C---:B------:R-:W-:Y:S02]  /*12970*/  IADD3 R0, R21.reuse, c[0x0][0x198], RZ ;  /* 0x0000660015007a10 */ /* 0x040fe40007ffe0ff */
[----:B------:R-:W-:Y:S02]  /*12980*/  LEA.HI.X.SX32 R21, R21, R2, 0x1, P6 ;  /* 0x0000000215157211 */ /* 0x000fe400030f0eff */
[----:B0-----:R-:W-:Y:S02]  /*12990*/  IADD3 R23, R28, 0x9, RZ ;  /* 0x000000091c177810 */ /* 0x001fe40007ffe0ff */
[----:B------:R-:W-:Y:S01]  /*129a0*/  LEA R22, P6, R0, R3, 0x1 ;  /* 0x0000000300167211 */ /* 0x000fe200078c08ff */
[----:B----4-:R0:W-:Y:S01]  /*129b0*/  @P1 STG.E.U16 [R20.64], R24 ;  /* 0x0000001814001986 */ /* 0x0101e2000c101504 */
[----:B------:R-:W-:-:S02]  /*129c0*/  ISETP.LT.AND P1, PT, R23, c[0x0][0x17c], !P0 ;  /* 0x00005f0017007a0c */ /* 0x000fc40004721270 */
[----:B------:R-:W-:Y:S02]  /*129d0*/  LEA.HI.X.SX32 R23, R0, R2, 0x1, P6 ;  /* 0x0000000200177211 */ /* 0x000fe400030f0eff */
[----:B------:R-:W-:Y:S02]  /*129e0*/  PRMT R25, R24, 0x7632, R25 ;  /* 0x0000763218197816 */ /* 0x000fe40000000019 */
[----:B0-----:R-:W-:-:S04]  /*129f0*/  IADD3 R21, R0, c[0x0][0x198], RZ ;  /* 0x0000660000157a10 */ /* 0x001fc80007ffe0ff */
[C---:B------:R-:W-:Y:S02]  /*12a00*/  LEA R20, P6, R21.reuse, R3, 0x1 ;  /* 0x0000000315147211 */ /* 0x040fe400078c08ff */
[C---:B------:R-:W-:Y:S01]  /*12a10*/  IADD3 R0, R21.reuse, c[0x0][0x198], RZ ;  /* 0x0000660015007a10 */ /* 0x040fe20007ffe0ff */
[----:B------:R0:W-:Y:S01]  /*12a20*/  @P5 STG.E.U16 [R22.64], R25 ;  /* 0x0000001916005986 */ /* 0x0001e2000c101504 */
[----:B------:R-:W-:Y:S02]  /*12a30*/  LEA.HI.X.SX32 R21, R21, R2, 0x1, P6 ;  /* 0x0000000215157211 */ /* 0x000fe400030f0eff */
[----:B------:R-:W-:-:S03]  /*12a40*/  IADD3 R24, R28, 0xa, RZ ;  /* 0x0000000a1c187810 */ /* 0x000fc60007ffe0ff */
[----:B---3--:R-:W-:Y:S01]  /*12a50*/  @P4 STG.E.U16 [R20.64], R16 ;  /* 0x0000001014004986 */ /* 0x008fe2000c101504 */
[----:B------:R-:W-:Y:S02]  /*12a60*/  ISETP.LT.AND P5, PT, R24, c[0x0][0x17c], !P0 ;  /* 0x00005f0018007a0c */ /* 0x000fe400047a1270 */
[----:B0-----:R-:W-:Y:S02]  /*12a70*/  IADD3 R23, R28, 0xb, RZ ;  /* 0x0000000b1c177810 */ /* 0x001fe40007ffe0ff */
[C---:B------:R-:W-:Y:S02]  /*12a80*/  LEA R22, P6, R0.reuse, R3, 0x1 ;  /* 0x0000000300167211 */ /* 0x040fe400078c08ff */
[----:B------:R-:W-:Y:S02]  /*12a90*/  ISETP.LT.AND P4, PT, R23, c[0x0][0x17c], !P0 ;  /* 0x00005f0017007a0c */ /* 0x000fe40004781270 */
[----:B------:R-:W-:Y:S02]  /*12aa0*/  LEA.HI.X.SX32 R23, R0, R2, 0x1, P6 ;  /* 0x0000000200177211 */ /* 0x000fe400030f0eff */
[----:B------:R-:W-:-:S05]  /*12ab0*/  PRMT R24, R16, 0x7632, R24 ;  /* 0x0000763210187816 */ /* 0x000fca0000000018 */
[----:B------:R0:W-:Y:S04]  /*12ac0*/  @P3 STG.E.U16 [R22.64], R24 ;  /* 0x0000001816003986 */ /* 0x0001e8000c101504 */
[----:B0-----:R-:W3:Y:S01]  /*12ad0*/  LDL.LU R24, [R1+0x80] ;  /* 0x0000800001187983 */ /* 0x001ee20000300800 */
[----:B------:R-:W-:-:S04]  /*12ae0*/  IADD3 R21, R0, c[0x0][0x198], RZ ;  /* 0x0000660000157a10 */ /* 0x000fc80007ffe0ff */
[CC--:B------:R-:W-:Y:S02]  /*12af0*/  LEA R20, P6, R21.reuse, R3.reuse, 0x1 ;  /* 0x0000000315147211 */ /* 0x0c0fe400078c08ff */
[C---:B------:R-:W-:Y:S02]  /*12b00*/  IADD3 R0, R21.reuse, c[0x0][0x198], RZ ;  /* 0x0000660015007a10 */ /* 0x040fe40007ffe0ff */
[----:B------:R-:W-:Y:S02]  /*12b10*/  LEA.HI.X.SX32 R21, R21, R2, 0x1, P6 ;  /* 0x0000000215157211 */ /* 0x000fe400030f0eff */
[----:B------:R-:W-:Y:S02]  /*12b20*/  IADD3 R23, R28, 0xd, RZ ;  /* 0x0000000d1c177810 */ /* 0x000fe40007ffe0ff */
[----:B------:R-:W-:Y:S01]  /*12b30*/  LEA R22, P6, R0, R3, 0x1 ;  /* 0x0000000300167211 */ /* 0x000fe200078c08ff */
[----:B---3--:R0:W-:Y:S01]  /*12b40*/  @P2 STG.E.U16 [R20.64], R24 ;  /* 0x0000001814002986 */ /* 0x0081e2000c101504 */
[----:B------:R-:W-:-:S02]  /*12b50*/  ISETP.LT.AND P2, PT, R23, c[0x0][0x17c], !P0 ;  /* 0x00005f0017007a0c */ /* 0x000fc40004741270 */
[----:B------:R-:W-:Y:S02]  /*12b60*/  LEA.HI.X.SX32 R23, R0, R2, 0x1, P6 ;  /* 0x0000000200177211 */ /* 0x000fe400030f0eff */
[----:B------:R-:W-:Y:S02]  /*12b70*/  PRMT R25, R24, 0x7632, R25 ;  /* 0x0000763218197816 */ /* 0x000fe40000000019 */
[----:B0-----:R-:W-:-:S03]  /*12b80*/  IADD3 R24, R28, 0xe, RZ ;  /* 0x0000000e1c187810 */ /* 0x001fc60007ffe0ff */
[----:B------:R0:W-:Y:S01]  /*12b90*/  @P1 STG.E.U16 [R22.64], R25 ;  /* 0x0000001916001986 */ /* 0x0001e2000c101504 */
[----:B------:R-:W-:-:S03]  /*12ba0*/  ISETP.LT.AND P1, PT, R24, c[0x0][0x17c], !P0 ;  /* 0x00005f0018007a0c */ /* 0x000fc60004721270 */
[----:B------:R-:W3:Y:S01]  /*12bb0*/  LDL.LU R24, [R1+0x60] ;  /* 0x0000600001187983 */ /* 0x000ee20000300800 */
[----:B------:R-:W-:-:S04]  /*12bc0*/  IADD3 R16, R28, 0xc, RZ ;  /* 0x0000000c1c107810 */ /* 0x000fc80007ffe0ff */
[----:B------:R-:W-:Y:S02]  /*12bd0*/  ISETP.LT.AND P3, PT, R16, c[0x0][0x17c], !P0 ;  /* 0x00005f0010007a0c */ /* 0x000fe40004761270 */
[----:B------:R-:W-:-:S04]  /*12be0*/  IADD3 R16, R0, c[0x0][0x198], RZ ;  /* 0x0000660000107a10 */ /* 0x000fc80007ffe0ff */
[CC--:B------:R-:W-:Y:S02]  /*12bf0*/  LEA R20, P6, R16.reuse, R3.reuse, 0x1 ;  /* 0x0000000310147211 */ /* 0x0c0fe400078c08ff */
[C---:B------:R-:W-:Y:S02]  /*12c00*/  IADD3 R0, R16.reuse, c[0x0][0x198], RZ ;  /* 0x0000660010007a10 */ /* 0x040fe40007ffe0ff */
[----:B------:R-:W-:Y:S02]  /*12c10*/  LEA.HI.X.SX32 R21, R16, R2, 0x1, P6 ;  /* 0x0000000210157211 */ /* 0x000fe400030f0eff */
[----:B0-----:R-:W-:Y:S02]  /*12c20*/  IADD3 R23, R28, 0xf, RZ ;  /* 0x0000000f1c177810 */ /* 0x001fe40007ffe0ff */
        /* <DEDUP_REMOVED lines=8> */
[----:B------:R-:W3:Y:S01]  /*12cb0*/  LDL.LU R24, [R1] ;  /* 0x0000000001187983 */ /* 0x000ee20000300800 */
[----:B------:R-:W-:-:S04]  /*12cc0*/  IADD3 R16, R0, c[0x0][0x198], RZ ;  /* 0x0000660000107a10 */ /* 0x000fc80007ffe0ff */
[CC--:B------:R-:W-:Y:S02]  /*12cd0*/  LEA R20, P6, R16.reuse, R3.reuse, 0x1 ;  /* 0x0000000310147211 */ /* 0x0c0fe400078c08ff */
[C---:B------:R-:W-:Y:S02]  /*12ce0*/  IADD3 R0, R16.reuse, c[0x0][0x198], RZ ;  /* 0x0000660010007a10 */ /* 0x040fe40007ffe0ff */
[----:B------:R-:W-:Y:S02]  /*12cf0*/  LEA.HI.X.SX32 R21, R16, R2, 0x1, P6 ;  /* 0x0000000210157211 */ /* 0x000fe400030f0eff */
[----:B0-----:R-:W-:Y:S02]  /*12d00*/  IADD3 R23, R28, 0x11, RZ ;  /* 0x000000111c177810 */ /* 0x001fe40007ffe0ff */
[C---:B------:R-:W-:Y:S02]  /*12d10*/  LEA R22, P6, R0.reuse, R3, 0x1 ;  /* 0x0000000300167211 */ /* 0x040fe400078c08ff */
[----:B------:R-:W-:Y:S01]  /*12d20*/  IADD3 R16, R0, c[0x0][0x198], RZ ;  /* 0x0000660000107a10 */ /* 0x000fe20007ffe0ff */
[----:B---3--:R0:W-:Y:S01]  /*12d30*/  @P3 STG.E.U16 [R20.64], R24 ;  /* 0x0000001814003986 */ /* 0x0081e2000c101504 */
[----:B------:R-:W-:-:S02]  /*12d40*/  ISETP.LT.AND P3, PT, R23, c[0x0][0x17c], !P0 ;  /* 0x00005f0017007a0c */ /* 0x000fc40004761270 */
[-C--:B------:R-:W-:Y:S02]  /*12d50*/  LEA.HI.X.SX32 R23, R0, R2.reuse, 0x1, P6 ;  /* 0x0000000200177211 */ /* 0x080fe400030f0eff */
[----:B------:R-:W-:Y:S02]  /*12d60*/  PRMT R25, R24, 0x7632, R25 ;  /* 0x0000763218197816 */ /* 0x000fe40000000019 */
[C---:B------:R-:W-:Y:S02]  /*12d70*/  IADD3 R0, R16.reuse, c[0x0][0x198], RZ ;  /* 0x0000660010007a10 */ /* 0x040fe40007ffe0ff */
[C---:B0-----:R-:W-:Y:S01]  /*12d80*/  LEA R20, P6, R16.reuse, R3, 0x1 ;  /* 0x0000000310147211 */ /* 0x041fe200078c08ff */
[----:B------:R0:W-:Y:S03]  /*12d90*/  @P2 STG.E.U16 [R22.64], R25 ;  /* 0x0000001916002986 */ /* 0x0001e6000c101504 */
[----:B------:R-:W-:-:S02]  /*12da0*/  LEA.HI.X.SX32 R21, R16, R2, 0x1, P6 ;  /* 0x0000000210157211 */ /* 0x000fc400030f0eff */
[----:B------:R-:W-:-:S03]  /*12db0*/  IADD3 R24, R28, 0x12, RZ ;  /* 0x000000121c187810 */ /* 0x000fc60007ffe0ff */
[----:B------:R1:W-:Y:S01]  /*12dc0*/  @P1 STG.E.U16 [R20.64], R12 ;  /* 0x0000000c14001986 */ /* 0x0003e2000c101504 */
[----:B0-----:R-:W-:-:S03]  /*12dd0*/  IADD3 R23, R28, 0x13, RZ ;  /* 0x000000131c177810 */ /* 0x001fc60007ffe0ff */
[----:B------:R-:W3:Y:S01]  /*12de0*/  LDL.LU R25, [R1+0x30] ;  /* 0x0000300001197983 */ /* 0x000ee20000300800 */
[----:B------:R-:W-:Y:S02]  /*12df0*/  LEA R22, P6, R0, R3, 0x1 ;  /* 0x0000000300167211 */ /* 0x000fe400078c08ff */
[----:B------:R-:W-:Y:S02]  /*12e00*/  ISETP.LT.AND P1, PT, R23, c[0x0][0x17c], !P0 ;  /* 0x00005f0017007a0c */ /* 0x000fe40004721270 */
[----:B------:R-:W-:Y:S02]  /*12e10*/  ISETP.LT.AND P2, PT, R24, c[0x0][0x17c], !P0 ;  /* 0x00005f0018007a0c */ /* 0x000fe40004741270 */
[----:B------:R-:W-:Y:S02]  /*12e20*/  LEA.HI.X.SX32 R23, R0, R2, 0x1, P6 ;  /* 0x0000000200177211 */ /* 0x000fe400030f0eff */
[----:B-1----:R-:W-:Y:S02]  /*12e30*/  PRMT R12, R12, 0x7632, R12 ;  /* 0x000076320c0c7816 */ /* 0x002fe4000000000c */
[----:B------:R-:W-:-:S03]  /*12e40*/  IADD3 R24, R28, 0x14, RZ ;  /* 0x000000141c187810 */ /* 0x000fc60007ffe0ff */
[----:B------:R0:W-:Y:S01]  /*12e50*/  @P5 STG.E.U16 [R22.64], R12 ;  /* 0x0000000c16005986 */ /* 0x0001e2000c101504 */
[----:B------:R-:W-:-:S03]  /*12e60*/  ISETP.LT.AND P5, PT, R24, c[0x0][0x17c], !P0 ;  /* 0x00005f0018007a0c */ /* 0x000fc600047a1270 */
[----:B------:R-:W4:Y:S01]  /*12e70*/  LDL.LU R24, [R1+0x90] ;  /* 0x0000900001187983 */ /* 0x000f220000300800 */
[----:B------:R-:W-:-:S04]  /*12e80*/  IADD3 R16, R0, c[0x0][0x198], RZ ;  /* 0x0000660000107a10 */ /* 0x000fc80007ffe0ff */
[CC--:B------:R-:W-:Y:S02]  /*12e90*/  LEA R20, P6, R16.reuse, R3.reuse, 0x1 ;  /* 0x0000000310147211 */ /* 0x0c0fe400078c08ff */
[C---:B------:R-:W-:Y:S02]  /*12ea0*/  IADD3 R0, R16.reuse, c[0x0][0x198], RZ ;  /* 0x0000660010007a10 */ /* 0x040fe40007ffe0ff */
[----:B------:R-:W-:Y:S02]  /*12eb0*/  LEA.HI.X.SX32 R21, R16, R2, 0x1, P6 ;  /* 0x0000000210157211 */ /* 0x000fe400030f0eff */
[----:B------:R-:W-:Y:S02]  /*12ec0*/  IADD3 R16, R28, 0x15, RZ ;  /* 0x000000151c107810 */ /* 0x000fe40007ffe0ff */
[C---:B0-----:R-:W-:Y:S02]  /*12ed0*/  LEA R22, P6, R0.reuse, R3, 0x1 ;  /* 0x0000000300167211 */ /* 0x041fe400078c08ff */
[----:B------:R-:W-:-:S02]  /*12ee0*/  IADD3 R12, R0, c[0x0][0x198], RZ ;  /* 0x00006600000c7a10 */ /* 0x000fc40007ffe0ff */
[----:B------:R-:W-:Y:S02]  /*12ef0*/  LEA.HI.X.SX32 R23, R0, R2, 0x1, P6 ;  /* 0x0000000200177211 */ /* 0x000fe400030f0eff */
[----:B------:R-:W-:Y:S01]  /*12f00*/  IADD3 R0, R12, c[0x0][0x198], RZ ;  /* 0x000066000c007a10 */ /* 0x000fe20007ffe0ff */
[----:B----4-:R0:W-:Y:S01]  /*12f10*/  @P4 STG.E.U16 [R20.64], R24 ;  /* 0x0000001814004986 */ /* 0x0101e2000c101504 */
[----:B------:R-:W-:Y:S02]  /*12f20*/  ISETP.LT.AND P4, PT, R16, c[0x0][0x17c], !P0 ;  /* 0x00005f0010007a0c */ /* 0x000fe40004781270 */
[----:B------:R-:W-:Y:S02]  /*12f30*/  PRMT R16, R24, 0x7632, R16 ;  /* 0x0000763218107816 */ /* 0x000fe40000000010 */
[----:B0-----:R-:W-:-:S03]  /*12f40*/  LEA R20, P6, R12, R3, 0x1 ;  /* 0x000000030c147211 */ /* 0x001fc600078c08ff */
[----:B------:R0:W-:Y:S01]  /*12f50*/  @P3 STG.E.U16 [R22.64], R16 ;  /* 0x0000001016003986 */ /* 0x0001e2000c101504 */
[----:B------:R-:W-:Y:S02]  /*12f60*/  LEA.HI.X.SX32 R21, R12, R2, 0x1, P6 ;  /* 0x000000020c157211 */ /* 0x000fe400030f0eff */
[----:B------:R-:W-:-:S03]  /*12f70*/  IADD3 R12, R0, c[0x0][0x198], RZ ;  /* 0x00006600000c7a10 */ /* 0x000fc60007ffe0ff */
[----:B---3--:R1:W-:Y:S01]  /*12f80*/  @P2 STG.E.U16 [R20.64], R25 ;  /* 0x0000001914002986 */ /* 0x0083e2000c101504 */
[----:B0-----:R-:W-:Y:S02]  /*12f90*/  IADD3 R16, R28, 0x17, RZ ;  /* 0x000000171c107810 */ /* 0x001fe40007ffe0ff */
[-C--:B------:R-:W-:Y:S02]  /*12fa0*/  LEA R22, P6, R0, R3.reuse, 0x1 ;  /* 0x0000000300167211 */ /* 0x080fe400078c08ff */
[----:B------:R-:W-:Y:S02]  /*12fb0*/  ISETP.LT.AND P2, PT, R16, c[0x0][0x17c], !P0 ;  /* 0x00005f0010007a0c */ /* 0x000fe40004741270 */
[----:B------:R-:W-:Y:S02]  /*12fc0*/  LEA.HI.X.SX32 R23, R0, R2, 0x1, P6 ;  /* 0x0000000200177211 */ /* 0x000fe400030f0eff */
[----:B------:R-:W-:Y:S02]  /*12fd0*/  PRMT R16, R25, 0x7632, R16 ;  /* 0x0000763219107816 */ /* 0x000fe40000000010 */
[C---:B-1----:R-:W-:Y:S01]  /*12fe0*/  LEA R20, P6, R12.reuse, R3, 0x1 ;  /* 0x000000030c147211 */ /* 0x042fe200078c08ff */
[----:B------:R-:W3:Y:S01]  /*12ff0*/  LDL.LU R25, [R1+0xa0] ;  /* 0x0000a00001197983 */ /* 0x000ee20000300800 */
[----:B------:R-:W-:-:S02]  /*13000*/  IADD3 R0, R12, c[0x0][0x198], RZ ;  /* 0x000066000c007a10 */ /* 0x000fc40007ffe0ff */
[----:B------:R-:W-:Y:S01]  /*13010*/  LEA.HI.X.SX32 R21, R12, R2, 0x1, P6 ;  /* 0x000000020c157211 */ /* 0x000fe200030f0eff */
[----:B------:R0:W-:Y:S01]  /*13020*/  @P1 STG.E.U16 [R22.64], R16 ;  /* 0x0000001016001986 */ /* 0x0001e2000c101504 */
[----:B------:R-:W-:-:S03]  /*13030*/  IADD3 R24, R28, 0x16, RZ ;  /* 0x000000161c187810 */ /* 0x000fc60007ffe0ff */
[----:B------:R1:W-:Y:S01]  /*13040*/  @P5 STG.E.U16 [R20.64], R8 ;  /* 0x0000000814005986 */ /* 0x0003e2000c101504 */
[----:B------:R-:W-:Y:S02]  /*13050*/  ISETP.LT.AND P3, PT, R24, c[0x0][0x17c], !P0 ;  /* 0x00005f0018007a0c */ /* 0x000fe40004761270 */
[C---:B------:R-:W-:Y:S02]  /*13060*/  IADD3 R24, R28.reuse, 0x18, RZ ;  /* 0x000000181c187810 */ /* 0x040fe40007ffe0ff */
[----:B0-----:R-:W-:Y:S02]  /*13070*/  IADD3 R16, R28, 0x19, RZ ;  /* 0x000000191c107810 */ /* 0x001fe40007ffe0ff */
[----:B------:R-:W-:Y:S02]  /*13080*/  LEA R22, P6, R0, R3, 0x1 ;  /* 0x0000000300167211 */ /* 0x000fe400078c08ff */
[----:B------:R-:W-:Y:S02]  /*13090*/  ISETP.LT.AND P5, PT, R16, c[0x0][0x17c], !P0 ;  /* 0x00005f0010007a0c */ /* 0x000fe400047a1270 */
[----:B------:R-:W-:-:S02]  /*130a0*/  LEA.HI.X.SX32 R23, R0, R2, 0x1, P6 ;  /* 0x0000000200177211 */ /* 0x000fc400030f0eff */
[----:B-1----:R-:W-:Y:S02]  /*130b0*/  PRMT R8, R8, 0x7632, R8 ;  /* 0x0000763208087816 */ /* 0x002fe40000000008 */
[----:B------:R-:W-:Y:S02]  /*130c0*/  IADD3 R16, R28, 0x1a, RZ ;  /* 0x0000001a1c107810 */ /* 0x000fe40007ffe0ff */
[----:B------:R-:W-:Y:S01]  /*130d0*/  ISETP.LT.AND P1, PT, R24, c[0x0][0x17c], !P0 ;  /* 0x00005f0018007a0c */ /* 0x000fe20004721270 */
[----:B------:R0:W-:Y:S01]  /*130e0*/  @P4 STG.E.U16 [R22.64], R8 ;  /* 0x0000000816004986 */ /* 0x0001e2000c101504 */
[----:B------:R-:W-:-:S03]  /*130f0*/  ISETP.LT.AND P4, PT, R16, c[0x0][0x17c], !P0 ;  /* 0x00005f0010007a0c */ /* 0x000fc60004781270 */
[----:B------:R-:W4:Y:S04]  /*13100*/  LDL.LU R24, [R1+0x20] ;  /* 0x0000200001187983 */ /* 0x000f280000300800 */
[----:B------:R-:W2:Y:S01]  /*13110*/  LDL.LU R16, [R1+0x70] ;  /* 0x0000700001107983 */ /* 0x000ea20000300800 */
[----:B------:R-:W-:-:S04]  /*13120*/  IADD3 R12, R0, c[0x0][0x198], RZ ;  /* 0x00006600000c7a10 */ /* 0x000fc80007ffe0ff */
[CC--:B------:R-:W-:Y:S02]  /*13130*/  LEA R20, P6, R12.reuse, R3.reuse, 0x1 ;  /* 0x000000030c147211 */ /* 0x0c0fe400078c08ff */
[C---:B------:R-:W-:Y:S02]  /*13140*/  IADD3 R0, R12.reuse, c[0x0][0x198], RZ ;  /* 0x000066000c007a10 */ /* 0x040fe40007ffe0ff */
[-C--:B------:R-:W-:Y:S02]  /*13150*/  LEA.HI.X.SX32 R21, R12, R2.reuse, 0x1, P6 ;  /* 0x000000020c157211 */ /* 0x080fe400030f0eff */
[C---:B0-----:R-:W-:Y:S02]  /*13160*/  LEA R22, P6, R0.reuse, R3, 0x1 ;  /* 0x0000000300167211 */ /* 0x041fe400078c08ff */
[C---:B------:R-:W-:Y:S01]  /*13170*/  IADD3 R8, R0.reuse, c[0x0][0x198], RZ ;  /* 0x0000660000087a10 */ /* 0x040fe20007ffe0ff */
[----:B------:R0:W-:Y:S01]  /*13180*/  @P3 STG.E.U16 [R20.64], R4 ;  /* 0x0000000414003986 */ /* 0x0001e2000c101504 */
[----:B------:R-:W-:-:S02]  /*13190*/  LEA.HI.X.SX32 R23, R0, R2, 0x1, P6 ;  /* 0x0000000200177211 */ /* 0x000fc400030f0eff */
[----:B------:R-:W-:Y:S02]  /*131a0*/  IADD3 R0, R8, c[0x0][0x198], RZ ;  /* 0x0000660008007a10 */ /* 0x000fe40007ffe0ff */
[----:B0-----:R-:W-:Y:S02]  /*131b0*/  PRMT R4, R4, 0x7632, R4 ;  /* 0x0000763204047816 */ /* 0x001fe40000000004 */
[----:B------:R-:W-:-:S03]  /*131c0*/  LEA R20, P6, R8, R3, 0x1 ;  /* 0x0000000308147211 */ /* 0x000fc600078c08ff */
[----:B------:R0:W-:Y:S01]  /*131d0*/  @P2 STG.E.U16 [R22.64], R4 ;  /* 0x0000000416002986 */ /* 0x0001e2000c101504 */
[-C--:B------:R-:W-:Y:S02]  /*131e0*/  LEA.HI.X.SX32 R21, R8, R2.reuse, 0x1, P6 ;  /* 0x0000000208157211 */ /* 0x080fe400030f0eff */
[C---:B------:R-:W-:Y:S02]  /*131f0*/  IADD3 R8, R28.reuse, 0x1d, RZ ;  /* 0x0000001d1c087810 */ /* 0x040fe40007ffe0ff */
[----:B------:R-:W-:Y:S02]  /*13200*/  IADD3 R12, R28, 0x1b, RZ ;  /* 0x0000001b1c0c7810 */ /* 0x000fe40007ffe0ff */
[C---:B0-----:R-:W-:Y:S02]  /*13210*/  LEA R22, P6, R0.reuse, R3, 0x1 ;  /* 0x0000000300167211 */ /* 0x041fe400078c08ff */
[C---:B------:R-:W-:Y:S02]  /*13220*/  IADD3 R4, R0.reuse, c[0x0][0x198], RZ ;  /* 0x0000660000047a10 */ /* 0x040fe40007ffe0ff */
[----:B------:R-:W-:-:S02]  /*13230*/  LEA.HI.X.SX32 R23, R0, R2, 0x1, P6 ;  /* 0x0000000200177211 */ /* 0x000fc400030f0eff */
[----:B------:R-:W-:Y:S02]  /*13240*/  ISETP.LT.AND P3, PT, R12, c[0x0][0x17c], !P0 ;  /* 0x00005f000c007a0c */ /* 0x000fe40004761270 */
[----:B------:R-:W-:Y:S02]  /*13250*/  IADD3 R0, R4, c[0x0][0x198], RZ ;  /* 0x0000660004007a10 */ /* 0x000fe40007ffe0ff */
[----:B------:R-:W-:-:S04]  /*13260*/  IADD3 R12, R28, 0x1c, RZ ;  /* 0x0000001c1c0c7810 */ /* 0x000fc80007ffe0ff */
[----:B------:R-:W-:Y:S02]  /*13270*/  ISETP.LT.AND P2, PT, R12, c[0x0][0x17c], !P0 ;  /* 0x00005f000c007a0c */ /* 0x000fe40004741270 */
[----:B------:R-:W-:Y:S01]  /*13280*/  IADD3 R12, R28, 0x1e, RZ ;  /* 0x0000001e1c0c7810 */ /* 0x000fe20007ffe0ff */
[----:B--2---:R0:W-:Y:S01]  /*13290*/  @P1 STG.E.U16 [R20.64], R16 ;  /* 0x0000001014001986 */ /* 0x0041e2000c101504 */
[----:B------:R-:W-:Y:S02]  /*132a0*/  ISETP.LT.AND P1, PT, R8, c[0x0][0x17c], !P0 ;  /* 0x00005f0008007a0c */ /* 0x000fe40004721270 */
[----:B------:R-:W-:Y:S02]  /*132b0*/  PRMT R8, R16, 0x7632, R8 ;  /* 0x0000763210087816 */ /* 0x000fe40000000008 */
[----:B0-----:R-:W-:-:S03]  /*132c0*/  LEA R20, P6, R4, R3, 0x1 ;  /* 0x0000000304147211 */ /* 0x001fc600078c08ff */
[----:B------:R0:W-:Y:S01]  /*132d0*/  @P5 STG.E.U16 [R22.64], R8 ;  /* 0x0000000816005986 */ /* 0x0001e2000c101504 */
[----:B------:R-:W-:-:S03]  /*132e0*/  LEA.HI.X.SX32 R21, R4, R2, 0x1, P6 ;  /* 0x0000000204157211 */ /* 0x000fc600030f0eff */
[----:B------:R-:W2:Y:S01]  /*132f0*/  LDL.LU R16, [R1+0x44] ;  /* 0x0000440001107983 */ /* 0x000ea20000300800 */
[----:B------:R-:W-:-:S03]  /*13300*/  IADD3 R4, R0, c[0x0][0x198], RZ ;  /* 0x0000660000047a10 */ /* 0x000fc60007ffe0ff */
[----:B----4-:R1:W-:Y:S01]  /*13310*/  @P4 STG.E.U16 [R20.64], R24 ;  /* 0x0000001814004986 */ /* 0x0103e2000c101504 */
[----:B0-----:R-:W-:Y:S02]  /*13320*/  IADD3 R8, R28, 0x1f, RZ ;  /* 0x0000001f1c087810 */ /* 0x001fe40007ffe0ff */
[-C--:B------:R-:W-:Y:S02]  /*13330*/  LEA R22, P6, R0, R3.reuse, 0x1 ;  /* 0x0000000300167211 */ /* 0x080fe400078c08ff */
[----:B------:R-:W-:Y:S02]  /*13340*/  ISETP.LT.AND P4, PT, R8, c[0x0][0x17c], !P0 ;  /* 0x00005f0008007a0c */ /* 0x000fe40004781270 */
[----:B------:R-:W-:Y:S02]  /*13350*/  LEA.HI.X.SX32 R23, R0, R2, 0x1, P6 ;  /* 0x0000000200177211 */ /* 0x000fe400030f0eff */
[----:B------:R-:W-:Y:S02]  /*13360*/  PRMT R8, R24, 0x7632, R8 ;  /* 0x0000763218087816 */ /* 0x000fe40000000008 */
[C---:B-1----:R-:W-:Y:S01]  /*13370*/  LEA R20, P6, R4.reuse, R3, 0x1 ;  /* 0x0000000304147211 */ /* 0x042fe200078c08ff */
[----:B------:R-:W4:Y:S01]  /*13380*/  LDL.LU R24, [R1+0x54] ;  /* 0x0000540001187983 */ /* 0x000f220000300800 */
[----:B------:R-:W-:-:S02]  /*13390*/  IADD3 R0, R4, c[0x0][0x198], RZ ;  /* 0x0000660004007a10 */ /* 0x000fc40007ffe0ff */
[----:B------:R-:W-:Y:S01]  /*133a0*/  LEA.HI.X.SX32 R21, R4, R2, 0x1, P6 ;  /* 0x0000000204157211 */ /* 0x000fe200030f0eff */
[----:B------:R0:W-:Y:S01]  /*133b0*/  @P3 STG.E.U16 [R22.64], R8 ;  /* 0x0000000816003986 */ /* 0x0001e2000c101504 */
[----:B------:R-:W-:Y:S02]  /*133c0*/  ISETP.LT.AND P5, PT, R12, c[0x0][0x17c], !P0 ;  /* 0x00005f000c007a0c */ /* 0x000fe400047a1270 */
[----:B------:R-:W-:Y:S01]  /*133d0*/  IADD3 R4, R0, c[0x0][0x198], RZ ;  /* 0x0000660000047a10 */ /* 0x000fe20007ffe0ff */
[----:B---3--:R1:W-:Y:S01]  /*133e0*/  @P2 STG.E.U16 [R20.64], R25 ;  /* 0x0000001914002986 */ /* 0x0083e2000c101504 */
[----:B0-----:R-:W-:Y:S02]  /*133f0*/  IADD3 R8, R28, 0x21, RZ ;  /* 0x000000211c087810 */ /* 0x001fe40007ffe0ff */
[----:B------:R-:W-:Y:S02]  /*13400*/  LEA R22, P6, R0, R3, 0x1 ;  /* 0x0000000300167211 */ /* 0x000fe400078c08ff */
[----:B------:R-:W-:-:S02]  /*13410*/  ISETP.LT.AND P2, PT, R8, c[0x0][0x17c], !P0 ;  /* 0x00005f0008007a0c */ /* 0x000fc40004741270 */
[----:B------:R-:W-:Y:S02]  /*13420*/  LEA.HI.X.SX32 R23, R0, R2, 0x1, P6 ;  /* 0x0000000200177211 */ /* 0x000fe400030f0eff */
[----:B------:R-:W-:Y:S02]  /*13430*/  PRMT R8, R25, 0x7632, R8 ;  /* 0x0000763219087816 */ /* 0x000fe40000000008 */
[----:B-1----:R-:W-:-:S03]  /*13440*/  LEA R20, P6, R4, R3, 0x1 ;  /* 0x0000000304147211 */ /* 0x002fc600078c08ff */
[----:B------:R0:W-:Y:S01]  /*13450*/  @P1 STG.E.U16 [R22.64], R8 ;  /* 0x0000000816001986 */ /* 0x0001e2000c101504 */
[----:B------:R-:W-:-:S05]  /*13460*/  LEA.HI.X.SX32 R21, R4, R2, 0x1, P6 ;  /* 0x0000000204157211 */ /* 0x000fca00030f0eff */
[----:B------:R1:W-:Y:S01]  /*13470*/  @P5 STG.E.U16 [R20.64], R10 ;  /* 0x0000000a14005986 */ /* 0x0003e2000c101504 */
[----:B0-----:R-:W-:-:S04]  /*13480*/  IADD3 R8, R28, 0x23, RZ ;  /* 0x000000231c087810 */ /* 0x001fc80007ffe0ff */
[----:B------:R-:W-:Y:S02]  /*13490*/  ISETP.LT.AND P5, PT, R8, c[0x0][0x17c], !P0 ;  /* 0x00005f0008007a0c */ /* 0x000fe400047a1270 */
[----:B------:R-:W-:Y:S02]  /*134a0*/  PRMT R8, R10, 0x7632, R8 ;  /* 0x000076320a087816 */ /* 0x000fe40000000008 */
[----:B-1----:R-:W3:Y:S04]  /*134b0*/  LDL.LU R10, [R1+0x624] ;  /* 0x00062400010a7983 */ /* 0x002ee80000300800 */
[----:B------:R-:W3:Y:S01]  /*134c0*/  LDL.LU R25, [R1+0x14] ;  /* 0x0000140001197983 */ /* 0x000ee20000300800 */
[----:B------:R-:W-:Y:S02]  /*134d0*/  IADD3 R0, R4, c[0x0][0x198], RZ ;  /* 0x0000660004007a10 */ /* 0x000fe40007ffe0ff */
[----:B------:R-:W-:-:S02]  /*134e0*/  IADD3 R12, R28, 0x20, RZ ;  /* 0x000000201c0c7810 */ /* 0x000fc40007ffe0ff */
[-C--:B------:R-:W-:Y:S02]  /*134f0*/  LEA R22, P6, R0, R3.reuse, 0x1 ;  /* 0x0000000300167211 */ /* 0x080fe400078c08ff */
[----:B------:R-:W-:Y:S02]  /*13500*/  ISETP.LT.AND P3, PT, R12, c[0x0][0x17c], !P0 ;  /* 0x00005f000c007a0c */ /* 0x000fe40004761270 */
[C---:B------:R-:W-:Y:S02]  /*13510*/  IADD3 R4, R0.reuse, c[0x0][0x198], RZ ;  /* 0x0000660000047a10 */ /* 0x040fe40007ffe0ff */
[----:B------:R-:W-:Y:S02]  /*13520*/  LEA.HI.X.SX32 R23, R0, R2, 0x1, P6 ;  /* 0x0000000200177211 */ /* 0x000fe400030f0eff */
[C---:B------:R-:W-:Y:S02]  /*13530*/  LEA R20, P6, R4.reuse, R3, 0x1 ;  /* 0x0000000304147211 */ /* 0x040fe400078c08ff */
[----:B------:R-:W-:-:S02]  /*13540*/  IADD3 R0, R4, c[0x0][0x198], RZ ;  /* 0x0000660004007a10 */ /* 0x000fc40007ffe0ff */
[----:B------:R-:W-:Y:S01]  /*13550*/  IADD3 R12, R28, 0x22, RZ ;  /* 0x000000221c0c7810 */ /* 0x000fe20007ffe0ff */
[----:B------:R0:W-:Y:S01]  /*13560*/  @P4 STG.E.U16 [R22.64], R8 ;  /* 0x0000000816004986 */ /* 0x0001e2000c101504 */
[----:B------:R-:W-:Y:S02]  /*13570*/  LEA.HI.X.SX32 R21, R4, R2, 0x1, P6 ;  /* 0x0000000204157211 */ /* 0x000fe400030f0eff */
[----:B------:R-:W-:Y:S02]  /*13580*/  ISETP.LT.AND P1, PT, R12, c[0x0][0x17c], !P0 ;  /* 0x00005f000c007a0c */ /* 0x000fe40004721270 */
[----:B------:R-:W-:Y:S02]  /*13590*/  IADD3 R4, R0, c[0x0][0x198], RZ ;  /* 0x0000660000047a10 */ /* 0x000fe40007ffe0ff */
[----:B0-----:R-:W-:Y:S02]  /*135a0*/  IADD3 R8, R28, 0x25, RZ ;  /* 0x000000251c087810 */ /* 0x001fe40007ffe0ff */
[----:B------:R-:W-:-:S04]  /*135b0*/  LEA R22, P6, R0, R3, 0x1 ;  /* 0x0000000300167211 */ /* 0x000fc800078c08ff */
[----:B------:R-:W-:Y:S02]  /*135c0*/  LEA.HI.X.SX32 R23, R0, R2, 0x1, P6 ;  /* 0x0000000200177211 */ /* 0x000fe400030f0eff */
        /* <DEDUP_REMOVED lines=9> */
[----:B------:R-:W-:Y:S02]  /*13660*/  LEA.HI.X.SX32 R21, R4, R2, 0x1, P6 ;  /* 0x0000000204157211 */ /* 0x000fe400030f0eff */
        /* <DEDUP_REMOVED lines=8> */
[----:B------:R-:W2:Y:S01]  /*136f0*/  LDL.LU R24, [R1+0x64] ;  /* 0x0000640001187983 */ /* 0x000ea20000300800 */
[----:B------:R-:W-:-:S02]  /*13700*/  IADD3 R0, R4, c[0x0][0x198], RZ ;  /* 0x0000660004007a10 */ /* 0x000fc40007ffe0ff */
[----:B------:R-:W-:Y:S01]  /*13710*/  LEA.HI.X.SX32 R21, R4, R2, 0x1, P6 ;  /* 0x0000000204157211 */ /* 0x000fe200030f0eff */
[----:B------:R0:W-:Y:S01]  /*13720*/  @P5 STG.E.U16 [R22.64], R8 ;  /* 0x0000000816005986 */ /* 0x0001e2000c101504 */
[----:B------:R-:W-:Y:S02]  /*13730*/  ISETP.LT.AND P2, PT, R12, c[0x0][0x17c], !P0 ;  /* 0x00005f000c007a0c */ /* 0x000fe40004741270 */
[----:B------:R-:W-:Y:S02]  /*13740*/  IADD3 R4, R0, c[0x0][0x198], RZ ;  /* 0x0000660000047a10 */ /* 0x000fe40007ffe0ff */
[----:B0-----:R-:W-:Y:S02]  /*13750*/  IADD3 R8, R28, 0x29, RZ ;  /* 0x000000291c087810 */ /* 0x001fe40007ffe0ff */
[----:B------:R-:W-:-:S04]  /*13760*/  LEA R22, P6, R0, R3, 0x1 ;  /* 0x0000000300167211 */ /* 0x000fc800078c08ff */
[----:B------:R-:W-:Y:S02]  /*13770*/  LEA.HI.X.SX32 R23, R0, R2, 0x1, P6 ;  /* 0x0000000200177211 */ /* 0x000fe400030f0eff */
[----:B------:R-:W-:Y:S01]  /*13780*/  IADD3 R0, R4, c[0x0][0x198], RZ ;  /* 0x0000660004007a10 */ /* 0x000fe20007ffe0ff */
[----:B---3--:R0:W-:Y:S01]  /*13790*/  @P4 STG.E.U16 [R20.64], R25 ;  /* 0x0000001914004986 */ /* 0x0081e2000c101504 */
[----:B------:R-:W-:Y:S02]  /*137a0*/  ISETP.LT.AND P4, PT, R8, c[0x0][0x17c], !P0 ;  /* 0x00005f0008007a0c */ /* 0x000fe40004781270 */
[----:B------:R-:W-:Y:S02]  /*137b0*/  PRMT R8, R25, 0x7632, R8 ;  /* 0x0000763219087816 */ /* 0x000fe40000000008 */
[----:B0-----:R-:W-:-:S03]  /*137c0*/  LEA R20, P6, R4, R3, 0x1 ;  /* 0x0000000304147211 */ /* 0x001fc600078c08ff */
[----:B------:R0:W-:Y:S01]  /*137d0*/  @P3 STG.E.U16 [R22.64], R8 ;  /* 0x0000000816003986 */ /* 0x0001e2000c101504 */
[----:B------:R-:W-:-:S03]  /*137e0*/  LEA.HI.X.SX32 R21, R4, R2, 0x1, P6 ;  /* 0x0000000204157211 */ /* 0x000fc600030f0eff */
[----:B------:R-:W3:Y:S04]  /*137f0*/  LDL.LU R25, [R1+0x4] ;  /* 0x0000040001197983 */ /* 0x000ee80000300800 */
[----:B------:R-:W-:Y:S01]  /*13800*/  @P2 STG.E.U16 [R20.64], R17 ;  /* 0x0000001114002986 */ /* 0x000fe2000c101504 */
[----:B0-----:R-:W-:Y:S02]  /*13810*/  IADD3 R8, R28, 0x2b, RZ ;  /* 0x0000002b1c087810 */ /* 0x001fe40007ffe0ff */
[----:B------:R-:W-:Y:S02]  /*13820*/  LEA R22, P6, R0, R3, 0x1 ;  /* 0x0000000300167211 */ /* 0x000fe400078c08ff */
[----:B------:R-:W-:Y:S02]  /*13830*/  ISETP.LT.AND P2, PT, R8, c[0x0][0x17c], !P0 ;  /* 0x00005f0008007a0c */ /* 0x000fe40004741270 */
[----:B------:R-:W-:-:S02]  /*13840*/  LEA.HI.X.SX32 R23, R0, R2, 0x1, P6 ;  /* 0x0000000200177211 */ /* 0x000fc400030f0eff */
[----:B------:R-:W-:-:S05]  /*13850*/  PRMT R8, R17, 0x7632, R8 ;  /* 0x0000763211087816 */ /* 0x000fca0000000008 */
[----:B------:R0:W-:Y:S04]  /*13860*/  @P1 STG.E.U16 [R22.64], R8 ;  /* 0x0000000816001986 */ /* 0x0001e8000c101504 */
[----:B0-----:R-:W4:Y:S01]  /*13870*/  LDL.LU R23, [R1+0x84] ;  /* 0x0000840001177983 */ /* 0x001f220000300800 */
[----:B------:R-:W-:Y:S02]  /*13880*/  IADD3 R12, R28, 0x28, RZ ;  /* 0x000000281c0c7810 */ /* 0x000fe40007ffe0ff */
[----:B------:R-:W-:Y:S02]  /*13890*/  IADD3 R4, R0, c[0x0][0x198], RZ ;  /* 0x0000660000047a10 */ /* 0x000fe40007ffe0ff */
[----:B------:R-:W-:Y:S02]  /*138a0*/  ISETP.LT.AND P5, PT, R12, c[0x0][0x17c], !P0 ;  /* 0x00005f000c007a0c */ /* 0x000fe400047a1270 */
[----:B------:R-:W-:-:S02]  /*138b0*/  LEA R16, P6, R4, R3, 0x1 ;  /* 0x0000000304107211 */ /* 0x000fc400078c08ff */
[----:B------:R-:W-:Y:S02]  /*138c0*/  IADD3 R0, R4, c[0x0][0x198], RZ ;  /* 0x0000660004007a10 */ /* 0x000fe40007ffe0ff */
[----:B------:R-:W-:Y:S02]  /*138d0*/  IADD3 R12, R28, 0x2a, RZ ;  /* 0x0000002a1c0c7810 */ /* 0x000fe40007ffe0ff */
[----:B------:R-:W-:Y:S02]  /*138e0*/  LEA.HI.X.SX32 R17, R4, R2, 0x1, P6 ;  /* 0x0000000204117211 */ /* 0x000fe400030f0eff */
[----:B------:R-:W-:Y:S02]  /*138f0*/  IADD3 R8, R28, 0x2d, RZ ;  /* 0x0000002d1c087810 */ /* 0x000fe40007ffe0ff */
[----:B------:R-:W-:Y:S02]  /*13900*/  LEA R20, P6, R0, R3, 0x1 ;  /* 0x0000000300147211 */ /* 0x000fe400078c08ff */
[----:B------:R-:W-:-:S02]  /*13910*/  ISETP.LT.AND P3, PT, R12, c[0x0][0x17c], !P0 ;  /* 0x00005f000c007a0c */ /* 0x000fc40004761270 */
[C---:B------:R-:W-:Y:S02]  /*13920*/  IADD3 R4, R0.reuse, c[0x0][0x198], RZ ;  /* 0x0000660000047a10 */ /* 0x040fe40007ffe0ff */
[----:B------:R-:W-:Y:S02]  /*13930*/  LEA.HI.X.SX32 R21, R0, R2, 0x1, P6 ;  /* 0x0000000200157211 */ /* 0x000fe400030f0eff */
[----:B------:R-:W-:Y:S02]  /*13940*/  IADD3 R0, R4, c[0x0][0x198], RZ ;  /* 0x0000660004007a10 */ /* 0x000fe40007ffe0ff */
[----:B------:R-:W-:-:S04]  /*13950*/  IADD3 R12, R28, 0x2c, RZ ;  /* 0x0000002c1c0c7810 */ /* 0x000fc80007ffe0ff */
[----:B------:R-:W-:Y:S01]  /*13960*/  ISETP.LT.AND P1, PT, R12, c[0x0][0x17c], !P0 ;  /* 0x00005f000c007a0c */ /* 0x000fe20004721270 */
[----:B----4-:R0:W-:Y:S01]  /*13970*/  @P5 STG.E.U16 [R16.64], R23 ;  /* 0x0000001710005986 */ /* 0x0101e2000c101504 */
[----:B------:R-:W-:Y:S02]  /*13980*/  ISETP.LT.AND P5, PT, R8, c[0x0][0x17c], !P0 ;  /* 0x00005f0008007a0c */ /* 0x000fe400047a1270 */
[----:B------:R-:W-:Y:S02]  /*13990*/  PRMT R8, R23, 0x7632, R8 ;  /* 0x0000763217087816 */ /* 0x000fe40000000008 */
[----:B0-----:R-:W-:-:S03]  /*139a0*/  LEA R16, P6, R4, R3, 0x1 ;  /* 0x0000000304107211 */ /* 0x001fc600078c08ff */
[----:B------:R0:W-:Y:S01]  /*139b0*/  @P4 STG.E.U16 [R20.64], R8 ;  /* 0x0000000814004986 */ /* 0x0001e2000c101504 */
[----:B------:R-:W-:Y:S02]  /*139c0*/  LEA.HI.X.SX32 R17, R4, R2, 0x1, P6 ;  /* 0x0000000204117211 */ /* 0x000fe400030f0eff */
[----:B------:R-:W-:-:S03]  /*139d0*/  IADD3 R4, R0, c[0x0][0x198], RZ ;  /* 0x0000660000047a10 */ /* 0x000fc60007ffe0ff */
[----:B--2---:R1:W-:Y:S01]  /*139e0*/  @P3 STG.E.U16 [R16.64], R24 ;  /* 0x0000001810003986 */ /* 0x0043e2000c101504 */
[----:B0-----:R-:W-:Y:S02]  /*139f0*/  IADD3 R8, R28, 0x2f, RZ ;  /* 0x0000002f1c087810 */ /* 0x001fe40007ffe0ff */
[----:B------:R-:W-:Y:S02]  /*13a00*/  LEA R20, P6, R0, R3, 0x1 ;  /* 0x0000000300147211 */ /* 0x000fe400078c08ff */
[----:B------:R-:W-:Y:S02]  /*13a10*/  ISETP.LT.AND P3, PT, R8, c[0x0][0x17c], !P0 ;  /* 0x00005f0008007a0c */ /* 0x000fe40004761270 */
[----:B------:R-:W-:Y:S02]  /*13a20*/  PRMT R8, R24, 0x7632, R8 ;  /* 0x0000763218087816 */ /* 0x000fe40000000008 */
[----:B-1----:R-:W2:Y:S01]  /*13a30*/  LDL.LU R24, [R1+0x94] ;  /* 0x0000940001187983 */ /* 0x002ea20000300800 */
[----:B------:R-:W-:-:S02]  /*13a40*/  LEA.HI.X.SX32 R21, R0, R2, 0x1, P6 ;  /* 0x0000000200157211 */ /* 0x000fc400030f0eff */
[----:B------:R-:W-:-:S03]  /*13a50*/  LEA R16, P6, R4, R3, 0x1 ;  /* 0x0000000304107211 */ /* 0x000fc600078c08ff */
[----:B------:R0:W-:Y:S01]  /*13a60*/  @P2 STG.E.U16 [R20.64], R8 ;  /* 0x0000000814002986 */ /* 0x0001e2000c101504 */
[----:B------:R-:W-:-:S05]  /*13a70*/  LEA.HI.X.SX32 R17, R4, R2, 0x1, P6 ;  /* 0x0000000204117211 */ /* 0x000fca00030f0eff */
[----:B---3--:R1:W-:Y:S01]  /*13a80*/  @P1 STG.E.U16 [R16.64], R25 ;  /* 0x0000001910001986 */ /* 0x0083e2000c101504 */
[----:B0-----:R-:W-:-:S04]  /*13a90*/  IADD3 R8, R28, 0x31, RZ ;  /* 0x000000311c087810 */ /* 0x001fc80007ffe0ff */
[----:B------:R-:W-:Y:S02]  /*13aa0*/  ISETP.LT.AND P1, PT, R8, c[0x0][0x17c], !P0 ;  /* 0x00005f0008007a0c */ /* 0x000fe40004721270 */
[----:B------:R-:W-:Y:S02]  /*13ab0*/  PRMT R8, R25, 0x7632, R8 ;  /* 0x0000763219087816 */ /* 0x000fe40000000008 */
[----:B-1----:R-:W3:Y:S01]  /*13ac0*/  LDL.LU R25, [R1+0x34] ;  /* 0x0000340001197983 */ /* 0x002ee20000300800 */
[----:B------:R-:W-:Y:S02]  /*13ad0*/  IADD3 R0, R4, c[0x0][0x198], RZ ;  /* 0x0000660004007a10 */ /* 0x000fe40007ffe0ff */
[----:B------:R-:W-:Y:S01]  /*13ae0*/  IADD3 R12, R28, 0x2e, RZ ;  /* 0x0000002e1c0c7810 */ /* 0x000fe20007ffe0ff */
[----:B------:R-:W4:Y:S01]  /*13af0*/  LDL.LU R23, [R1+0x74] ;  /* 0x0000740001177983 */ /* 0x000f220000300800 */
[----:B------:R-:W-:Y:S02]  /*13b00*/  LEA R20, P6, R0, R3, 0x1 ;  /* 0x0000000300147211 */ /* 0x000fe400078c08ff */
[----:B------:R-:W-:-:S02]  /*13b10*/  ISETP.LT.AND P4, PT, R12, c[0x0][0x17c], !P0 ;  /* 0x00005f000c007a0c */ /* 0x000fc40004781270 */
[C---:B------:R-:W-:Y:S02]  /*13b20*/  IADD3 R4, R0.reuse, c[0x0][0x198], RZ ;  /* 0x0000660000047a10 */ /* 0x040fe40007ffe0ff */
[-C--:B------:R-:W-:Y:S02]  /*13b30*/  LEA.HI.X.SX32 R21, R0, R2.reuse, 0x1, P6 ;  /* 0x0000000200157211 */ /* 0x080fe400030f0eff */
[----:B------:R-:W-:Y:S02]  /*13b40*/  LEA R16, P6, R4, R3, 0x1 ;  /* 0x0000000304107211 */ /* 0x000fe400078c08ff */
[----:B------:R-:W-:Y:S02]  /*13b50*/  IADD3 R12, R28, 0x30, RZ ;  /* 0x000000301c0c7810 */ /* 0x000fe40007ffe0ff */
[C---:B------:R-:W-:Y:S01]  /*13b60*/  IADD3 R0, R4.reuse, c[0x0][0x198], RZ ;  /* 0x0000660004007a10 */ /* 0x040fe20007ffe0ff */
[----:B------:R0:W-:Y:S01]  /*13b70*/  @P5 STG.E.U16 [R20.64], R8 ;  /* 0x0000000814005986 */ /* 0x0001e2000c101504 */
[----:B------:R-:W-:-:S02]  /*13b80*/  LEA.HI.X.SX32 R17, R4, R2, 0x1, P6 ;  /* 0x0000000204117211 */ /* 0x000fc400030f0eff */
[----:B------:R-:W-:Y:S02]  /*13b90*/  ISETP.LT.AND P2, PT, R12, c[0x0][0x17c], !P0 ;  /* 0x00005f000c007a0c */ /* 0x000fe40004741270 */
[----:B------:R-:W-:Y:S02]  /*13ba0*/  IADD3 R12, R28, 0x32, RZ ;  /* 0x000000321c0c7810 */ /* 0x000fe40007ffe0ff */
[----:B------:R-:W-:Y:S01]  /*13bb0*/  IADD3 R4, R0, c[0x0][0x198], RZ ;  /* 0x0000660000047a10 */ /* 0x000fe20007ffe0ff */
[----:B------:R1:W-:Y:S01]  /*13bc0*/  @P4 STG.E.U16 [R16.64], R13 ;  /* 0x0000000d10004986 */ /* 0x0003e2000c101504 */
[----:B0-----:R-:W-:Y:S02]  /*13bd0*/  IADD3 R8, R28, 0x33, RZ ;  /* 0x000000331c087810 */ /* 0x001fe40007ffe0ff */
[----:B------:R-:W-:Y:S02]  /*13be0*/  LEA R20, P6, R0, R3, 0x1 ;  /* 0x0000000300147211 */ /* 0x000fe400078c08ff */
[----:B------:R-:W-:-:S02]  /*13bf0*/  ISETP.LT.AND P5, PT, R12, c[0x0][0x17c], !P0 ;  /* 0x00005f000c007a0c */ /* 0x000fc400047a1270 */
[----:B------:R-:W-:Y:S02]  /*13c00*/  ISETP.LT.AND P4, PT, R8, c[0x0][0x17c], !P0 ;  /* 0x00005f0008007a0c */ /* 0x000fe40004781270 */
[-C--:B------:R-:W-:Y:S02]  /*13c10*/  LEA.HI.X.SX32 R21, R0, R2.reuse, 0x1, P6 ;  /* 0x0000000200157211 */ /* 0x080fe400030f0eff */
[----:B------:R-:W-:Y:S02]  /*13c20*/  PRMT R8, R13, 0x7632, R8 ;  /* 0x000076320d087816 */ /* 0x000fe40000000008 */
[----:B------:R-:W-:Y:S02]  /*13c30*/  LEA R12, P6, R4, R3, 0x1 ;  /* 0x00000003040c7211 */ /* 0x000fe400078c08ff */
[----:B-1----:R-:W-:Y:S01]  /*13c40*/  IADD3 R16, R28, 0x34, RZ ;  /* 0x000000341c107810 */ /* 0x002fe20007ffe0ff */
[----:B------:R0:W-:Y:S01]  /*13c50*/  @P3 STG.E.U16 [R20.64], R8 ;  /* 0x0000000814003986 */ /* 0x0001e2000c101504 */
[----:B------:R-:W-:-:S02]  /*13c60*/  LEA.HI.X.SX32 R13, R4, R2, 0x1, P6 ;  /* 0x00000002040d7211 */ /* 0x000fc400030f0eff */
[----:B------:R-:W-:Y:S02]  /*13c70*/  IADD3 R0, R4, c[0x0][0x198], RZ ;  /* 0x0000660004007a10 */ /* 0x000fe40007ffe0ff */
[----:B------:R-:W-:Y:S02]  /*13c80*/  ISETP.LT.AND P3, PT, R16, c[0x0][0x17c], !P0 ;  /* 0x00005f0010007a0c */ /* 0x000fe40004761270 */
[----:B------:R-:W-:Y:S02]  /*13c90*/  LEA R16, P6, R0, R3, 0x1 ;  /* 0x0000000300107211 */ /* 0x000fe400078c08ff */
[----:B0-----:R-:W-:Y:S02]  /*13ca0*/  IADD3 R8, R28, 0x35, RZ ;  /* 0x000000351c087810 */ /* 0x001fe40007ffe0ff */
[C---:B------:R-:W-:Y:S02]  /*13cb0*/  IADD3 R4, R0.reuse, c[0x0][0x198], RZ ;  /* 0x0000660000047a10 */ /* 0x040fe40007ffe0ff */
[----:B------:R-:W-:Y:S01]  /*13cc0*/  LEA.HI.X.SX32 R17, R0, R2, 0x1, P6 ;  /* 0x0000000200117211 */ /* 0x000fe200030f0eff */
[----:B--2---:R0:W-:Y:S01]  /*13cd0*/  @P2 STG.E.U16 [R12.64], R24 ;  /* 0x000000180c002986 */ /* 0x0041e2000c101504 */
[----:B------:R-:W-:-:S02]  /*13ce0*/  ISETP.LT.AND P2, PT, R8, c[0x0][0x17c], !P0 ;  /* 0x00005f0008007a0c */ /* 0x000fc40004741270 */
[----:B------:R-:W-:Y:S02]  /*13cf0*/  PRMT R8, R24, 0x7632, R8 ;  /* 0x0000763218087816 */ /* 0x000fe40000000008 */
[----:B0-----:R-:W2:Y:S01]  /*13d00*/  LDL.LU R24, [R1+0x24] ;  /* 0x0000240001187983 */ /* 0x001ea20000300800 */
[----:B------:R-:W-:-:S03]  /*13d10*/  LEA R12, P6, R4, R3, 0x1 ;  /* 0x00000003040c7211 */ /* 0x000fc600078c08ff */
[----:B------:R0:W-:Y:S01]  /*13d20*/  @P1 STG.E.U16 [R16.64], R8 ;  /* 0x0000000810001986 */ /* 0x0001e2000c101504 */
[----:B------:R-:W-:Y:S02]  /*13d30*/  LEA.HI.X.SX32 R13, R4, R2, 0x1, P6 ;  /* 0x00000002040d7211 */ /* 0x000fe400030f0eff */
[----:B0-----:R-:W-:-:S03]  /*13d40*/  IADD3 R8, R28, 0x37, RZ ;  /* 0x000000371c087810 */ /* 0x001fc60007ffe0ff */
[----:B---3--:R0:W-:Y:S01]  /*13d50*/  @P5 STG.E.U16 [R12.64], R25 ;  /* 0x000000190c005986 */ /* 0x0081e2000c101504 */
[----:B------:R-:W-:Y:S02]  /*13d60*/  ISETP.LT.AND P5, PT, R8, c[0x0][0x17c], !P0 ;  /* 0x00005f0008007a0c */ /* 0x000fe400047a1270 */
[----:B------:R-:W-:Y:S02]  /*13d70*/  PRMT R8, R25, 0x7632, R8 ;  /* 0x0000763219087816 */ /* 0x000fe40000000008 */
[----:B0-----:R-:W3:Y:S01]  /*13d80*/  LDL.LU R25, [R1+0xa4] ;  /* 0x0000a40001197983 */ /* 0x001ee20000300800 */
[----:B------:R-:W-:-:S04]  /*13d90*/  IADD3 R0, R4, c[0x0][0x198], RZ ;  /* 0x0000660004007a10 */ /* 0x000fc80007ffe0ff */
[CC--:B------:R-:W-:Y:S02]  /*13da0*/  LEA R16, P6, R0.reuse, R3.reuse, 0x1 ;  /* 0x0000000300107211 */ /* 0x0c0fe400078c08ff */
[C---:B------:R-:W-:Y:S02]  /*13db0*/  IADD3 R4, R0.reuse, c[0x0][0x198], RZ ;  /* 0x0000660000047a10 */ /* 0x040fe40007ffe0ff */
[-C--:B------:R-:W-:Y:S02]  /*13dc0*/  LEA.HI.X.SX32 R17, R0, R2.reuse, 0x1, P6 ;  /* 0x0000000200117211 */ /* 0x080fe400030f0eff */
[C---:B------:R-:W-:Y:S02]  /*13dd0*/  LEA R12, P6, R4.reuse, R3, 0x1 ;  /* 0x00000003040c7211 */ /* 0x040fe400078c08ff */
[----:B------:R-:W-:Y:S02]  /*13de0*/  IADD3 R0, R4, c[0x0][0x198], RZ ;  /* 0x0000660004007a10 */ /* 0x000fe40007ffe0ff */
[----:B------:R-:W-:Y:S01]  /*13df0*/  IADD3 R20, R28, 0x36, RZ ;  /* 0x000000361c147810 */ /* 0x000fe20007ffe0ff */
[----:B------:R0:W-:Y:S01]  /*13e00*/  @P4 STG.E.U16 [R16.64], R8 ;  /* 0x0000000810004986 */ /* 0x0001e2000c101504 */
[----:B------:R-:W-:-:S02]  /*13e10*/  LEA.HI.X.SX32 R13, R4, R2, 0x1, P6 ;  /* 0x00000002040d7211 */ /* 0x000fc400030f0eff */
[----:B------:R-:W-:Y:S02]  /*13e20*/  ISETP.LT.AND P1, PT, R20, c[0x0][0x17c], !P0 ;  /* 0x00005f0014007a0c */ /* 0x000fe40004721270 */
[----:B------:R-:W-:Y:S01]  /*13e30*/  IADD3 R4, R0, c[0x0][0x198], RZ ;  /* 0x0000660000047a10 */ /* 0x000fe20007ffe0ff */
[----:B------:R1:W-:Y:S01]  /*13e40*/  @P3 STG.E.U16 [R12.64], R9 ;  /* 0x000000090c003986 */ /* 0x0003e2000c101504 */
[----:B0-----:R-:W-:Y:S02]  /*13e50*/  IADD3 R8, R28, 0x39, RZ ;  /* 0x000000391c087810 */ /* 0x001fe40007ffe0ff */
[----:B------:R-:W-:Y:S02]  /*13e60*/  LEA R16, P6, R0, R3, 0x1 ;  /* 0x0000000300107211 */ /* 0x000fe400078c08ff */
[----:B------:R-:W-:Y:S02]  /*13e70*/  ISETP.LT.AND P3, PT, R8, c[0x0][0x17c], !P0 ;  /* 0x00005f0008007a0c */ /* 0x000fe40004761270 */
[----:B------:R-:W-:-:S02]  /*13e80*/  LEA.HI.X.SX32 R17, R0, R2, 0x1, P6 ;  /* 0x0000000200117211 */ /* 0x000fc400030f0eff */
[C---:B------:R-:W-:Y:S02]  /*13e90*/  LEA R8, P6, R4.reuse, R3, 0x1 ;  /* 0x0000000304087211 */ /* 0x040fe400078c08ff */
[----:B-1----:R-:W-:Y:S02]  /*13ea0*/  PRMT R12, R9, 0x7632, R12 ;  /* 0x00007632090c7816 */ /* 0x002fe4000000000c */
[C---:B------:R-:W-:Y:S02]  /*13eb0*/  LEA.HI.X.SX32 R9, R4.reuse, R2, 0x1, P6 ;  /* 0x0000000204097211 */ /* 0x040fe400030f0eff */
[----:B------:R-:W-:Y:S02]  /*13ec0*/  IADD3 R0, R4, c[0x0][0x198], RZ ;  /* 0x0000660004007a10 */ /* 0x000fe40007ffe0ff */
[C---:B------:R-:W-:Y:S01]  /*13ed0*/  IADD3 R20, R28.reuse, 0x38, RZ ;  /* 0x000000381c147810 */ /* 0x040fe20007ffe0ff */
[----:B------:R0:W-:Y:S01]  /*13ee0*/  @P2 STG.E.U16 [R16.64], R12 ;  /* 0x0000000c10002986 */ /* 0x0001e2000c101504 */
[----:B------:R-:W-:-:S02]  /*13ef0*/  IADD3 R13, R28, 0x3a, RZ ;  /* 0x0000003a1c0d7810 */ /* 0x000fc40007ffe0ff */
[----:B------:R-:W-:Y:S01]  /*13f00*/  IADD3 R4, R28, 0x3b, RZ ;  /* 0x0000003b1c047810 */ /* 0x000fe20007ffe0ff */
[----:B------:R1:W-:Y:S01]  /*13f10*/  @P1 STG.E.U16 [R8.64], R5 ;  /* 0x0000000508001986 */ /* 0x0003e2000c101504 */
[----:B------:R-:W-:Y:S02]  /*13f20*/  ISETP.LT.AND P4, PT, R20, c[0x0][0x17c], !P0 ;  /* 0x00005f0014007a0c */ /* 0x000fe40004781270 */
[----:B------:R-:W-:Y:S02]  /*13f30*/  ISETP.LT.AND P2, PT, R13, c[0x0][0x17c], !P0 ;  /* 0x00005f000d007a0c */ /* 0x000fe40004741270 */
[C---:B0-----:R-:W-:Y:S02]  /*13f40*/  LEA R12, P6, R0.reuse, R3, 0x1 ;  /* 0x00000003000c7211 */ /* 0x041fe400078c08ff */
[----:B-1----:R-:W-:Y:S02]  /*13f50*/  IADD3 R8, R0, c[0x0][0x198], RZ ;  /* 0x0000660000087a10 */ /* 0x002fe40007ffe0ff */
[----:B------:R-:W-:-:S02]  /*13f60*/  ISETP.LT.AND P1, PT, R4, c[0x0][0x17c], !P0 ;  /* 0x00005f0004007a0c */ /* 0x000fc40004721270 */
[-C--:B------:R-:W-:Y:S02]  /*13f70*/  LEA.HI.X.SX32 R13, R0, R2.reuse, 0x1, P6 ;  /* 0x00000002000d7211 */ /* 0x080fe400030f0eff */
[CC--:B------:R-:W-:Y:S02]  /*13f80*/  LEA R4, P6, R8.reuse, R3.reuse, 0x1 ;  /* 0x0000000308047211 */ /* 0x0c0fe400078c08ff */
[----:B------:R-:W-:Y:S02]  /*13f90*/  PRMT R9, R5, 0x7632, R9 ;  /* 0x0000763205097816 */ /* 0x000fe40000000009 */
[C---:B------:R-:W-:Y:S02]  /*13fa0*/  LEA.HI.X.SX32 R5, R8.reuse, R2, 0x1, P6 ;  /* 0x0000000208057211 */ /* 0x040fe400030f0eff */
[----:B------:R-:W-:Y:S01]  /*13fb0*/  IADD3 R0, R8, c[0x0][0x198], RZ ;  /* 0x0000660008007a10 */ /* 0x000fe20007ffe0ff */
[----:B------:R0:W-:Y:S03]  /*13fc0*/  @P5 STG.E.U16 [R12.64], R9 ;  /* 0x000000090c005986 */ /* 0x0001e6000c101504 */
[----:B------:R-:W-:Y:S01]  /*13fd0*/  LEA R8, P6, R0, R3, 0x1 ;  /* 0x0000000300087211 */ /* 0x000fe200078c08ff */
[----:B----4-:R1:W-:Y:S01]  /*13fe0*/  @P4 STG.E.U16 [R4.64], R23 ;  /* 0x0000001704004986 */ /* 0x0103e2000c101504 */
[----:B0-----:R-:W-:-:S02]  /*13ff0*/  IADD3 R9, R28, 0x3d, RZ ;  /* 0x0000003d1c097810 */ /* 0x001fc40007ffe0ff */
[C---:B-1----:R-:W-:Y:S02]  /*14000*/  IADD3 R5, R0.reuse, c[0x0][0x198], RZ ;  /* 0x0000660000057a10 */ /* 0x042fe40007ffe0ff */
[----:B------:R-:W-:Y:S02]  /*14010*/  ISETP.LT.AND P4, PT, R9, c[0x0][0x17c], !P0 ;  /* 0x00005f0009007a0c */ /* 0x000fe40004781270 */
[-C--:B------:R-:W-:Y:S02]  /*14020*/  LEA.HI.X.SX32 R9, R0, R2.reuse, 0x1, P6 ;  /* 0x0000000200097211 */ /* 0x080fe400030f0eff */
[----:B------:R-:W-:Y:S02]  /*14030*/  LEA R4, P6, R5, R3, 0x1 ;  /* 0x0000000305047211 */ /* 0x000fe400078c08ff */
[----:B------:R-:W-:Y:S02]  /*14040*/  PRMT R12, R23, 0x7632, R12 ;  /* 0x00007632170c7816 */ /* 0x000fe4000000000c */
[C---:B------:R-:W-:Y:S01]  /*14050*/  IADD3 R0, R5.reuse, c[0x0][0x198], RZ ;  /* 0x0000660005007a10 */ /* 0x040fe20007ffe0ff */
[----:B------:R-:W4:Y:S01]  /*14060*/  LDL.LU R23, [R1+0x48] ;  /* 0x0000480001177983 */ /* 0x000f220000300800 */
[----:B------:R-:W-:-:S02]  /*14070*/  LEA.HI.X.SX32 R5, R5, R2, 0x1, P6 ;  /* 0x0000000205057211 */ /* 0x000fc400030f0eff */
[----:B------:R-:W-:Y:S01]  /*14080*/  IADD3 R16, R28, 0x3c, RZ ;  /* 0x0000003c1c107810 */ /* 0x000fe20007ffe0ff */
[----:B------:R0:W-:Y:S03]  /*14090*/  @P3 STG.E.U16 [R8.64], R12 ;  /* 0x0000000c08003986 */ /* 0x0001e6000c101504 */
[----:B------:R-:W-:Y:S02]  /*140a0*/  ISETP.LT.AND P5, PT, R16, c[0x0][0x17c], !P0 ;  /* 0x00005f0010007a0c */ /* 0x000fe400047a1270 */
[----:B0-----:R-:W-:Y:S02]  /*140b0*/  IADD3 R9, R28, 0x3f, RZ ;  /* 0x0000003f1c097810 */ /* 0x001fe40007ffe0ff */
[----:B------:R-:W-:Y:S02]  /*140c0*/  LEA R8, P6, R0, R3, 0x1 ;  /* 0x0000000300087211 */ /* 0x000fe400078c08ff */
[----:B------:R-:W-:-:S04]  /*140d0*/  IADD3 R13, R28, 0x3e, RZ ;  /* 0x0000003e1c0d7810 */ /* 0x000fc80007ffe0ff */
[----:B------:R-:W-:Y:S01]  /*140e0*/  ISETP.LT.AND P3, PT, R13, c[0x0][0x17c], !P0 ;  /* 0x00005f000d007a0c */ /* 0x000fe20004761270 */
[----:B--2---:R0:W-:Y:S01]  /*140f0*/  @P2 STG.E.U16 [R4.64], R24 ;  /* 0x0000001804002986 */ /* 0x0041e2000c101504 */
[----:B------:R-:W-:Y:S02]  /*14100*/  ISETP.LT.AND P2, PT, R9, c[0x0][0x17c], !P0 ;  /* 0x00005f0009007a0c */ /* 0x000fe40004741270 */
[----:B------:R-:W-:Y:S02]  /*14110*/  LEA.HI.X.SX32 R9, R0, R2, 0x1, P6 ;  /* 0x0000000200097211 */ /* 0x000fe400030f0eff */
[----:B------:R-:W-:Y:S02]  /*14120*/  PRMT R12, R24, 0x7632, R12 ;  /* 0x00007632180c7816 */ /* 0x000fe4000000000c */
[----:B0-----:R-:W-:Y:S01]  /*14130*/  IADD3 R5, R0, c[0x0][0x198], RZ ;  /* 0x0000660000057a10 */ /* 0x001fe20007ffe0ff */
[----:B------:R-:W2:Y:S03]  /*14140*/  LDL.LU R24, [R1+0x58] ;  /* 0x0000580001187983 */ /* 0x000ea60000300800 */
[----:B------:R-:W-:-:S02]  /*14150*/  LEA R4, P6, R5, R3, 0x1 ;  /* 0x0000000305047211 */ /* 0x000fc400078c08ff */
[C---:B------:R-:W-:Y:S02]  /*14160*/  IADD3 R0, R5.reuse, c[0x0][0x198], RZ ;  /* 0x0000660005007a10 */ /* 0x040fe40007ffe0ff */
[----:B------:R-:W-:Y:S01]  /*14170*/  LEA.HI.X.SX32 R5, R5, R2, 0x1, P6 ;  /* 0x0000000205057211 */ /* 0x000fe200030f0eff */
[----:B------:R0:W-:Y:S04]  /*14180*/  @P1 STG.E.U16 [R8.64], R12 ;  /* 0x0000000c08001986 */ /* 0x0001e8000c101504 */
[----:B---3--:R1:W-:Y:S01]  /*14190*/  @P5 STG.E.U16 [R4.64], R25 ;  /* 0x0000001904005986 */ /* 0x0083e2000c101504 */
[----:B0-----:R-:W-:Y:S02]  /*141a0*/  IADD3 R9, R28, 0x41, RZ ;  /* 0x000000411c097810 */ /* 0x001fe40007ffe0ff */
[----:B------:R-:W-:-:S02]  /*141b0*/  LEA R8, P6, R0, R3, 0x1 ;  /* 0x0000000300087211 */ /* 0x000fc400078c08ff */
[----:B------:R-:W-:Y:S02]  /*141c0*/  ISETP.LT.AND P5, PT, R9, c[0x0][0x17c], !P0 ;  /* 0x00005f0009007a0c */ /* 0x000fe400047a1270 */
[C---:B-1----:R-:W-:Y:S02]  /*141d0*/  IADD3 R5, R0.reuse, c[0x0][0x198], RZ ;  /* 0x0000660000057a10 */ /* 0x042fe40007ffe0ff */
[----:B------:R-:W-:Y:S02]  /*141e0*/  LEA.HI.X.SX32 R9, R0, R2, 0x1, P6 ;  /* 0x0000000200097211 */ /* 0x000fe400030f0eff */
[----:B------:R-:W-:Y:S02]  /*141f0*/  LEA R4, P6, R5, R3, 0x1 ;  /* 0x0000000305047211 */ /* 0x000fe400078c08ff */
[----:B------:R-:W-:Y:S02]  /*14200*/  PRMT R12, R25, 0x7632, R12 ;  /* 0x00007632190c7816 */ /* 0x000fe4000000000c */
[----:B------:R-:W-:-:S02]  /*14210*/  IADD3 R0, R5, c[0x0][0x198], RZ ;  /* 0x0000660005007a10 */ /* 0x000fc40007ffe0ff */
[----:B------:R-:W-:Y:S01]  /*14220*/  LEA.HI.X.SX32 R5, R5, R2, 0x1, P6 ;  /* 0x0000000205057211 */ /* 0x000fe200030f0eff */
[----:B------:R0:W-:Y:S04]  /*14230*/  @P4 STG.E.U16 [R8.64], R12 ;  /* 0x0000000c08004986 */ /* 0x0001e8000c101504 */
[----:B------:R1:W-:Y:S01]  /*14240*/  @P3 STG.E.U16 [R4.64], R11 ;  /* 0x0000000b04003986 */ /* 0x0003e2000c101504 */
[----:B0-----:R-:W-:-:S03]  /*14250*/  PRMT R12, R11, 0x7632, R12 ;  /* 0x000076320b0c7816 */ /* 0x001fc6000000000c */
[----:B-1----:R-:W3:Y:S04]  /*14260*/  LDL.LU R11, [R1+0x620] ;  /* 0x00062000010b7983 */ /* 0x002ee80000300800 */
[----:B------:R-:W3:Y:S01]  /*14270*/  LDL.LU R25, [R1+0x18] ;  /* 0x0000180001197983 */ /* 0x000ee20000300800 */
[C---:B------:R-:W-:Y:S02]  /*14280*/  IADD3 R13, R28.reuse, 0x40, RZ ;  /* 0x000000401c0d7810 */ /* 0x040fe40007ffe0ff */
[----:B------:R-:W-:Y:S02]  /*14290*/  IADD3 R9, R28, 0x43, RZ ;  /* 0x000000431c097810 */ /* 0x000fe40007ffe0ff */
[----:B------:R-:W-:Y:S02]  /*142a0*/  LEA R8, P6, R0, R3, 0x1 ;  /* 0x0000000300087211 */ /* 0x000fe400078c08ff */
[----:B------:R-:W-:-:S02]  /*142b0*/  ISETP.LT.AND P1, PT, R13, c[0x0][0x17c], !P0 ;  /* 0x00005f000d007a0c */ /* 0x000fc40004721270 */
[C---:B------:R-:W-:Y:S02]  /*142c0*/  IADD3 R5, R0.reuse, c[0x0][0x198], RZ ;  /* 0x0000660000057a10 */ /* 0x040fe40007ffe0ff */
[----:B------:R-:W-:Y:S02]  /*142d0*/  ISETP.LT.AND P3, PT, R9, c[0x0][0x17c], !P0 ;  /* 0x00005f0009007a0c */ /* 0x000fe40004761270 */
[-C--:B------:R-:W-:Y:S02]  /*142e0*/  LEA.HI.X.SX32 R9, R0, R2.reuse, 0x1, P6 ;  /* 0x0000000200097211 */ /* 0x080fe400030f0eff */
[C---:B------:R-:W-:Y:S02]  /*142f0*/  LEA R4, P6, R5.reuse, R3, 0x1 ;  /* 0x0000000305047211 */ /* 0x040fe400078c08ff */
[C---:B------:R-:W-:Y:S02]  /*14300*/  IADD3 R0, R5.reuse, c[0x0][0x198], RZ ;  /* 0x0000660005007a10 */ /* 0x040fe40007ffe0ff */
[----:B------:R-:W-:Y:S01]  /*14310*/  LEA.HI.X.SX32 R5, R5, R2, 0x1, P6 ;  /* 0x0000000205057211 */ /* 0x000fe200030f0eff */
[----:B------:R0:W-:Y:S01]  /*14320*/  @P2 STG.E.U16 [R8.64], R12 ;  /* 0x0000000c08002986 */ /* 0x0001e2000c101504 */
[----:B------:R-:W-:-:S04]  /*14330*/  IADD3 R13, R28, 0x42, RZ ;  /* 0x000000421c0d7810 */ /* 0x000fc80007ffe0ff */
[----:B------:R-:W-:Y:S02]  /*14340*/  ISETP.LT.AND P4, PT, R13, c[0x0][0x17c], !P0 ;  /* 0x00005f000d007a0c */ /* 0x000fe40004781270 */
[----:B0-----:R-:W-:Y:S02]  /*14350*/  IADD3 R9, R28, 0x45, RZ ;  /* 0x000000451c097810 */ /* 0x001fe40007ffe0ff */
[----:B------:R-:W-:Y:S02]  /*14360*/  LEA R8, P6, R0, R3, 0x1 ;  /* 0x0000000300087211 */ /* 0x000fe400078c08ff */
[----:B------:R-:W-:-:S04]  /*14370*/  IADD3 R13, R28, 0x44, RZ ;  /* 0x000000441c0d7810 */ /* 0x000fc80007ffe0ff */
[----:B------:R-:W-:Y:S01]  /*14380*/  ISETP.LT.AND P2, PT, R13, c[0x0][0x17c], !P0 ;  /* 0x00005f000d007a0c */ /* 0x000fe20004741270 */
[----:B----4-:R0:W-:Y:S01]  /*14390*/  @P1 STG.E.U16 [R4.64], R23 ;  /* 0x0000001704001986 */ /* 0x0101e2000c101504 */
[----:B------:R-:W-:Y:S02]  /*143a0*/  PRMT R12, R23, 0x7632, R12 ;  /* 0x00007632170c7816 */ /* 0x000fe4000000000c */
[----:B------:R-:W-:Y:S02]  /*143b0*/  ISETP.LT.AND P1, PT, R9, c[0x0][0x17c], !P0 ;  /* 0x00005f0009007a0c */ /* 0x000fe40004721270 */
[C---:B------:R-:W-:Y:S02]  /*143c0*/  LEA.HI.X.SX32 R9, R0.reuse, R2, 0x1, P6 ;  /* 0x0000000200097211 */ /* 0x040fe400030f0eff */
[----:B0-----:R-:W-:Y:S01]  /*143d0*/  IADD3 R5, R0, c[0x0][0x198], RZ ;  /* 0x0000660000057a10 */ /* 0x001fe20007ffe0ff */
[----:B------:R-:W4:Y:S03]  /*143e0*/  LDL.LU R23, [R1+0x88] ;  /* 0x0000880001177983 */ /* 0x000f260000300800 */
[----:B------:R-:W-:-:S02]  /*143f0*/  LEA R4, P6, R5, R3, 0x1 ;  /* 0x0000000305047211 */ /* 0x000fc400078c08ff */
[C---:B------:R-:W-:Y:S02]  /*14400*/  IADD3 R0, R5.reuse, c[0x0][0x198], RZ ;  /* 0x0000660005007a10 */ /* 0x040fe40007ffe0ff */
[----:B------:R-:W-:Y:S01]  /*14410*/  LEA.HI.X.SX32 R5, R5, R2, 0x1, P6 ;  /* 0x0000000205057211 */ /* 0x000fe200030f0eff */
[----:B------:R0:W-:Y:S02]  /*14420*/  @P5 STG.E.U16 [R8.64], R12 ;  /* 0x0000000c08005986 */ /* 0x0001e4000c101504 */
[----:B0-----:R-:W-:Y:S02]  /*14430*/  IADD3 R9, R28, 0x47, RZ ;  /* 0x000000471c097810 */ /* 0x001fe40007ffe0ff */
[----:B------:R-:W-:Y:S01]  /*14440*/  LEA R8, P6, R0, R3, 0x1 ;  /* 0x0000000300087211 */ /* 0x000fe200078c08ff */
[----:B--2---:R0:W-:Y:S01]  /*14450*/  @P4 STG.E.U16 [R4.64], R24 ;  /* 0x0000001804004986 */ /* 0x0041e2000c101504 */
[----:B------:R-:W-:Y:S02]  /*14460*/  PRMT R12, R24, 0x7632, R12 ;  /* 0x00007632180c7816 */ /* 0x000fe4000000000c */
[----:B------:R-:W-:-:S02]  /*14470*/  ISETP.LT.AND P4, PT, R9, c[0x0][0x17c], !P0 ;  /* 0x00005f0009007a0c */ /* 0x000fc40004781270 */
[CC--:B------:R-:W-:Y:S02]  /*14480*/  LEA.HI.X.SX32 R9, R0.reuse, R2.reuse, 0x1, P6 ;  /* 0x0000000200097211 */ /* 0x0c0fe400030f0eff */
[----:B0-----:R-:W-:Y:S01]  /*14490*/  IADD3 R5, R0, c[0x0][0x198], RZ ;  /* 0x0000660000057a10 */ /* 0x001fe20007ffe0ff */
[----:B------:R-:W2:Y:S03]  /*144a0*/  LDL.LU R24, [R1+0x68] ;  /* 0x0000680001187983 */ /* 0x000ea60000300800 */
[C---:B------:R-:W-:Y:S02]  /*144b0*/  LEA R4, P6, R5.reuse, R3, 0x1 ;  /* 0x0000000305047211 */ /* 0x040fe400078c08ff */
[C---:B------:R-:W-:Y:S02]  /*144c0*/  IADD3 R0, R5.reuse, c[0x0][0x198], RZ ;  /* 0x0000660005007a10 */ /* 0x040fe40007ffe0ff */
[----:B------:R-:W-:Y:S01]  /*144d0*/  LEA.HI.X.SX32 R5, R5, R2, 0x1, P6 ;  /* 0x0000000205057211 */ /* 0x000fe200030f0eff */
[----:B------:R0:W-:Y:S04]  /*144e0*/  @P3 STG.E.U16 [R8.64], R12 ;  /* 0x0000000c08003986 */ /* 0x0001e8000c101504 */
[----:B---3--:R1:W-:Y:S01]  /*144f0*/  @P2 STG.E.U16 [R4.64], R25 ;  /* 0x0000001904002986 */ /* 0x0083e2000c101504 */
[----:B0-----:R-:W-:-:S03]  /*14500*/  PRMT R12, R25, 0x7632, R12 ;  /* 0x00007632190c7816 */ /* 0x001fc6000000000c */
[----:B-1----:R-:W3:Y:S01]  /*14510*/  LDL.LU R25, [R1+0x8] ;  /* 0x0000080001197983 */ /* 0x002ee20000300800 */
[C---:B------:R-:W-:Y:S02]  /*14520*/  IADD3 R13, R28.reuse, 0x46, RZ ;  /* 0x000000461c0d7810 */ /* 0x040fe40007ffe0ff */
[----:B------:R-:W-:Y:S02]  /*14530*/  IADD3 R9, R28, 0x49, RZ ;  /* 0x000000491c097810 */ /* 0x000fe40007ffe0ff */
[C---:B------:R-:W-:Y:S02]  /*14540*/  LEA R8, P6, R0.reuse, R3, 0x1 ;  /* 0x0000000300087211 */ /* 0x040fe400078c08ff */
[----:B------:R-:W-:Y:S02]  /*14550*/  ISETP.LT.AND P5, PT, R13, c[0x0][0x17c], !P0 ;  /* 0x00005f000d007a0c */ /* 0x000fe400047a1270 */
[----:B------:R-:W-:Y:S02]  /*14560*/  IADD3 R5, R0, c[0x0][0x198], RZ ;  /* 0x0000660000057a10 */ /* 0x000fe40007ffe0ff */
[----:B------:R-:W-:-:S02]  /*14570*/  ISETP.LT.AND P2, PT, R9, c[0x0][0x17c], !P0 ;  /* 0x00005f0009007a0c */ /* 0x000fc40004741270 */
[-C--:B------:R-:W-:Y:S02]  /*14580*/  LEA.HI.X.SX32 R9, R0, R2.reuse, 0x1, P6 ;  /* 0x0000000200097211 */ /* 0x080fe400030f0eff */
[C---:B------:R-:W-:Y:S02]  /*14590*/  LEA R4, P6, R5.reuse, R3, 0x1 ;  /* 0x0000000305047211 */ /* 0x040fe400078c08ff */
[C---:B------:R-:W-:Y:S02]  /*145a0*/  IADD3 R0, R5.reuse, c[0x0][0x198], RZ ;  /* 0x0000660005007a10 */ /* 0x040fe40007ffe0ff */
[----:B------:R-:W-:Y:S01]  /*145b0*/  LEA.HI.X.SX32 R5, R5, R2, 0x1, P6 ;  /* 0x0000000205057211 */ /* 0x000fe200030f0eff */
[----:B------:R0:W-:Y:S01]  /*145c0*/  @P1 STG.E.U16 [R8.64], R12 ;  /* 0x0000000c08001986 */ /* 0x0001e2000c101504 */
[----:B------:R-:W-:-:S03]  /*145d0*/  IADD3 R13, R28, 0x48, RZ ;  /* 0x000000481c0d7810 */ /* 0x000fc60007ffe0ff */
[----:B------:R1:W-:Y:S01]  /*145e0*/  @P5 STG.E.U16 [R4.64], R18 ;  /* 0x0000001204005986 */ /* 0x0003e2000c101504 */
[----:B------:R-:W-:Y:S02]  /*145f0*/  ISETP.LT.AND P3, PT, R13, c[0x0][0x17c], !P0 ;  /* 0x00005f000d007a0c */ /* 0x000fe40004761270 */
[----:B0-----:R-:W-:Y:S02]  /*14600*/  IADD3 R9, R28, 0x4b, RZ ;  /* 0x0000004b1c097810 */ /* 0x001fe40007ffe0ff */
[C---:B------:R-:W-:Y:S02]  /*14610*/  LEA R8, P6, R0.reuse, R3, 0x1 ;  /* 0x0000000300087211 */ /* 0x040fe400078c08ff */
[C---:B-1----:R-:W-:Y:S02]  /*14620*/  IADD3 R5, R0.reuse, c[0x0][0x198], RZ ;  /* 0x0000660000057a10 */ /* 0x042fe40007ffe0ff */
[----:B------:R-:W-:Y:S02]  /*14630*/  ISETP.LT.AND P5, PT, R9, c[0x0][0x17c], !P0 ;  /* 0x00005f0009007a0c */ /* 0x000fe400047a1270 */
[----:B------:R-:W-:-:S02]  /*14640*/  LEA.HI.X.SX32 R9, R0, R2, 0x1, P6 ;  /* 0x0000000200097211 */ /* 0x000fc400030f0eff */
[C---:B------:R-:W-:Y:S02]  /*14650*/  LEA R4, P6, R5.reuse, R3, 0x1 ;  /* 0x0000000305047211 */ /* 0x040fe400078c08ff */
[----:B------:R-:W-:Y:S02]  /*14660*/  PRMT R18, R18, 0x7632, R18 ;  /* 0x0000763212127816 */ /* 0x000fe40000000012 */
[C---:B------:R-:W-:Y:S02]  /*14670*/  IADD3 R0, R5.reuse, c[0x0][0x198], RZ ;  /* 0x0000660005007a10 */ /* 0x040fe40007ffe0ff */
[----:B------:R-:W-:Y:S01]  /*14680*/  LEA.HI.X.SX32 R5, R5, R2, 0x1, P6 ;  /* 0x0000000205057211 */ /* 0x000fe200030f0eff */
[----:B------:R0:W-:Y:S01]  /*14690*/  @P4 STG.E.U16 [R8.64], R18 ;  /* 0x0000001208004986 */ /* 0x0001e2000c101504 */
[C---:B------:R-:W-:Y:S02]  /*146a0*/  IADD3 R13, R28.reuse, 0x4a, RZ ;  /* 0x0000004a1c0d7810 */ /* 0x040fe40007ffe0ff */
[----:B------:R-:W-:-:S02]  /*146b0*/  IADD3 R12, R28, 0x4c, RZ ;  /* 0x0000004c1c0c7810 */ /* 0x000fc40007ffe0ff */
[----:B------:R-:W-:Y:S01]  /*146c0*/  ISETP.LT.AND P1, PT, R13, c[0x0][0x17c], !P0 ;  /* 0x00005f000d007a0c */ /* 0x000fe20004721270 */
[----:B----4-:R1:W-:Y:S01]  /*146d0*/  @P3 STG.E.U16 [R4.64], R23 ;  /* 0x0000001704003986 */ /* 0x0103e2000c101504 */
[----:B0-----:R-:W-:Y:S02]  /*146e0*/  IADD3 R9, R28, 0x4d, RZ ;  /* 0x0000004d1c097810 */ /* 0x001fe40007ffe0ff */
[C---:B------:R-:W-:Y:S02]  /*146f0*/  LEA R8, P6, R0.reuse, R3, 0x1 ;  /* 0x0000000300087211 */ /* 0x040fe400078c08ff */
[----:B------:R-:W-:Y:S02]  /*14700*/  ISETP.LT.AND P3, PT, R9, c[0x0][0x17c], !P0 ;  /* 0x00005f0009007a0c */ /* 0x000fe40004761270 */
[C---:B------:R-:W-:Y:S02]  /*14710*/  LEA.HI.X.SX32 R9, R0.reuse, R2, 0x1, P6 ;  /* 0x0000000200097211 */ /* 0x040fe400030f0eff */
[----:B-1----:R-:W-:-:S02]  /*14720*/  IADD3 R5, R0, c[0x0][0x198], RZ ;  /* 0x0000660000057a10 */ /* 0x002fc40007ffe0ff */
[----:B------:R-:W-:Y:S02]  /*14730*/  ISETP.LT.AND P4, PT, R12, c[0x0][0x17c], !P0 ;  /* 0x00005f000c007a0c */ /* 0x000fe40004781270 */
[----:B------:R-:W-:Y:S02]  /*14740*/  LEA R4, P6, R5, R3, 0x1 ;  /* 0x0000000305047211 */ /* 0x000fe400078c08ff */
[----:B------:R-:W-:Y:S02]  /*14750*/  PRMT R12, R23, 0x7632, R12 ;  /* 0x00007632170c7816 */ /* 0x000fe4000000000c */
[C---:B------:R-:W-:Y:S02]  /*14760*/  IADD3 R0, R5.reuse, c[0x0][0x198], RZ ;  /* 0x0000660005007a10 */ /* 0x040fe40007ffe0ff */
[----:B------:R-:W-:Y:S01]  /*14770*/  LEA.HI.X.SX32 R5, R5, R2, 0x1, P6 ;  /* 0x0000000205057211 */ /* 0x000fe200030f0eff */
[----:B------:R0:W-:Y:S02]  /*14780*/  @P2 STG.E.U16 [R8.64], R12 ;  /* 0x0000000c08002986 */ /* 0x0001e4000c101504 */
[----:B0-----:R-:W-:-:S02]  /*14790*/  IADD3 R9, R28, 0x4f, RZ ;  /* 0x0000004f1c097810 */ /* 0x001fc40007ffe0ff */
[-C--:B------:R-:W-:Y:S01]  /*147a0*/  LEA R8, P6, R0, R3.reuse, 0x1 ;  /* 0x0000000300087211 */ /* 0x080fe200078c08ff */
[----:B--2---:R0:W-:Y:S01]  /*147b0*/  @P1 STG.E.U16 [R4.64], R24 ;  /* 0x0000001804001986 */ /* 0x0041e2000c101504 */
[----:B------:R-:W-:Y:S02]  /*147c0*/  PRMT R12, R24, 0x7632, R12 ;  /* 0x00007632180c7816 */ /* 0x000fe4000000000c */
[----:B------:R-:W-:Y:S02]  /*147d0*/  ISETP.LT.AND P1, PT, R9, c[0x0][0x17c], !P0 ;  /* 0x00005f0009007a0c */ /* 0x000fe40004721270 */
[C---:B------:R-:W-:Y:S02]  /*147e0*/  LEA.HI.X.SX32 R9, R0.reuse, R2, 0x1, P6 ;  /* 0x0000000200097211 */ /* 0x040fe400030f0eff */
[----:B0-----:R-:W-:Y:S01]  /*147f0*/  IADD3 R5, R0, c[0x0][0x198], RZ ;  /* 0x0000660000057a10 */ /* 0x001fe20007ffe0ff */
[----:B------:R-:W2:Y:S03]  /*14800*/  LDL.LU R24, [R1+0x98] ;  /* 0x0000980001187983 */ /* 0x000ea60000300800 */
[----:B------:R-:W-:-:S02]  /*14810*/  LEA R4, P6, R5, R3, 0x1 ;  /* 0x0000000305047211 */ /* 0x000fc400078c08ff */
[C---:B------:R-:W-:Y:S02]  /*14820*/  IADD3 R0, R5.reuse, c[0x0][0x198], RZ ;  /* 0x0000660005007a10 */ /* 0x040fe40007ffe0ff */
[----:B------:R-:W-:Y:S01]  /*14830*/  LEA.HI.X.SX32 R5, R5, R2, 0x1, P6 ;  /* 0x0000000205057211 */ /* 0x000fe200030f0eff */
[----:B------:R0:W-:Y:S04]  /*14840*/  @P5 STG.E.U16 [R8.64], R12 ;  /* 0x0000000c08005986 */ /* 0x0001e8000c101504 */
[----:B---3--:R1:W-:Y:S01]  /*14850*/  @P4 STG.E.U16 [R4.64], R25 ;  /* 0x0000001904004986 */ /* 0x0083e2000c101504 */
[----:B0-----:R-:W-:-:S03]  /*14860*/  PRMT R12, R25, 0x7632, R12 ;  /* 0x00007632190c7816 */ /* 0x001fc6000000000c */
[----:B-1----:R-:W3:Y:S01]  /*14870*/  LDL.LU R25, [R1+0x38] ;  /* 0x0000380001197983 */ /* 0x002ee20000300800 */
[C---:B------:R-:W-:Y:S02]  /*14880*/  IADD3 R13, R28.reuse, 0x4e, RZ ;  /* 0x0000004e1c0d7810 */ /* 0x040fe40007ffe0ff */
[----:B------:R-:W-:Y:S01]  /*14890*/  IADD3 R9, R28, 0x51, RZ ;  /* 0x000000511c097810 */ /* 0x000fe20007ffe0ff */
[----:B------:R-:W4:Y:S01]  /*148a0*/  LDL.LU R23, [R1+0x78] ;  /* 0x0000780001177983 */ /* 0x000f220000300800 */
        /* <DEDUP_REMOVED lines=20> */
[C---:B------:R-:W-:Y:S02]  /*149f0*/  IADD3 R12, R28.reuse, 0x54, RZ ;  /* 0x000000541c0c7810 */ /* 0x040fe40007ffe0ff */
[----:B------:R-:W-:Y:S01]  /*14a00*/  LEA.HI.X.SX32 R5, R5, R2, 0x1, P6 ;  /* 0x0000000205057211 */ /* 0x000fe200030f0eff */
[----:B------:R0:W-:Y:S01]  /*14a10*/  @P1 STG.E.U16 [R8.64], R14 ;  /* 0x0000000e08001986 */ /* 0x0001e2000c101504 */
[----:B------:R-:W-:-:S02]  /*14a20*/  IADD3 R13, R28, 0x52, RZ ;  /* 0x000000521c0d7810 */ /* 0x000fc40007ffe0ff */
[----:B------:R-:W-:Y:S02]  /*14a30*/  ISETP.LT.AND P1, PT, R12, c[0x0][0x17c], !P0 ;  /* 0x00005f000c007a0c */ /* 0x000fe40004721270 */
[----:B------:R-:W-:Y:S02]  /*14a40*/  ISETP.LT.AND P3, PT, R13, c[0x0][0x17c], !P0 ;  /* 0x00005f000d007a0c */ /* 0x000fe40004761270 */
        /* <DEDUP_REMOVED lines=15> */
[----:B------:R-:W-:Y:S02]  /*14b40*/  IADD3 R9, R28, 0x57, RZ ;  /* 0x000000571c097810 */ /* 0x000fe40007ffe0ff */
[CC--:B------:R-:W-:Y:S02]  /*14b50*/  LEA R8, P6, R0.reuse, R3.reuse, 0x1 ;  /* 0x0000000300087211 */ /* 0x0c0fe400078c08ff */
[C---:B------:R-:W-:Y:S02]  /*14b60*/  IADD3 R5, R0.reuse, c[0x0][0x198], RZ ;  /* 0x0000660000057a10 */ /* 0x040fe40007ffe0ff */
[----:B------:R-:W-:Y:S02]  /*14b70*/  ISETP.LT.AND P3, PT, R9, c[0x0][0x17c], !P0 ;  /* 0x00005f0009007a0c */ /* 0x000fe40004761270 */
[----:B------:R-:W-:Y:S02]  /*14b80*/  LEA.HI.X.SX32 R9, R0, R2, 0x1, P6 ;  /* 0x0000000200097211 */ /* 0x000fe400030f0eff */
[----:B------:R-:W-:-:S02]  /*14b90*/  LEA R4, P6, R5, R3, 0x1 ;  /* 0x0000000305047211 */ /* 0x000fc400078c08ff */
        /* <DEDUP_REMOVED lines=24> */
[CC--:B------:R-:W-:Y:S02]  /*14d20*/  LEA R4, P6, R5.reuse, R3.reuse, 0x1 ;  /* 0x0000000305047211 */ /* 0x0c0fe400078c08ff */
[----:B------:R-:W-:Y:S02]  /*14d30*/  PRMT R6, R6, 0x7632, R6 ;  /* 0x0000763206067816 */ /* 0x000fe40000000006 */
[C---:B------:R-:W-:Y:S02]  /*14d40*/  IADD3 R0, R5.reuse, c[0x0][0x198], RZ ;  /* 0x0000660005007a10 */ /* 0x040fe40007ffe0ff */
[----:B------:R-:W-:Y:S02]  /*14d50*/  LEA.HI.X.SX32 R5, R5, R2, 0x1, P6 ;  /* 0x0000000205057211 */ /* 0x000fe400030f0eff */
[----:B------:R-:W-:Y:S01]  /*14d60*/  IADD3 R12, R28, 0x5a, RZ ;  /* 0x0000005a1c0c7810 */ /* 0x000fe20007ffe0ff */
[----:B------:R0:W-:Y:S03]  /*14d70*/  @P3 STG.E.U16 [R8.64], R6 ;  /* 0x0000000608003986 */ /* 0x0001e6000c101504 */
[----:B------:R-:W-:Y:S01]  /*14d80*/  ISETP.LT.AND P5, PT, R12, c[0x0][0x17c], !P0 ;  /* 0x00005f000c007a0c */ /* 0x000fe200047a1270 */
[----:B----4-:R1:W-:Y:S01]  /*14d90*/  @P2 STG.E.U16 [R4.64], R23 ;  /* 0x0000001704002986 */ /* 0x0103e2000c101504 */
[----:B0-----:R-:W-:-:S02]  /*14da0*/  LEA R8, P6, R0, R3, 0x1 ;  /* 0x0000000300087211 */ /* 0x001fc400078c08ff */
[----:B------:R-:W-:Y:S02]  /*14db0*/  IADD3 R6, R28, 0x5d, RZ ;  /* 0x0000005d1c067810 */ /* 0x000fe40007ffe0ff */
[C---:B-1----:R-:W-:Y:S02]  /*14dc0*/  IADD3 R5, R0.reuse, c[0x0][0x198], RZ ;  /* 0x0000660000057a10 */ /* 0x042fe40007ffe0ff */
[----:B------:R-:W-:Y:S02]  /*14dd0*/  LEA.HI.X.SX32 R9, R0, R2, 0x1, P6 ;  /* 0x0000000200097211 */ /* 0x000fe400030f0eff */
[----:B------:R-:W-:Y:S02]  /*14de0*/  LEA R4, P6, R5, R3, 0x1 ;  /* 0x0000000305047211 */ /* 0x000fe400078c08ff */
[----:B------:R-:W-:Y:S02]  /*14df0*/  ISETP.LT.AND P2, PT, R6, c[0x0][0x17c], !P0 ;  /* 0x00005f0006007a0c */ /* 0x000fe40004741270 */
[----:B------:R-:W-:-:S02]  /*14e00*/  PRMT R6, R23, 0x7632, R6 ;  /* 0x0000763217067816 */ /* 0x000fc40000000006 */
[C---:B------:R-:W-:Y:S01]  /*14e10*/  IADD3 R0, R5.reuse, c[0x0][0x198], RZ ;  /* 0x0000660005007a10 */ /* 0x040fe20007ffe0ff */
[----:B------:R-:W4:Y:S01]  /*14e20*/  LDL.LU R23, [R1+0x4c] ;  /* 0x00004c0001177983 */ /* 0x000f220000300800 */
[----:B------:R-:W-:Y:S02]  /*14e30*/  LEA.HI.X.SX32 R5, R5, R2, 0x1, P6 ;  /* 0x0000000205057211 */ /* 0x000fe400030f0eff */
[----:B------:R-:W-:Y:S01]  /*14e40*/  IADD3 R10, R28, 0x5c, RZ ;  /* 0x0000005c1c0a7810 */ /* 0x000fe20007ffe0ff */
[----:B------:R0:W-:Y:S03]  /*14e50*/  @P1 STG.E.U16 [R8.64], R6 ;  /* 0x0000000608001986 */ /* 0x0001e6000c101504 */
[----:B------:R-:W-:Y:S02]  /*14e60*/  ISETP.LT.AND P3, PT, R10, c[0x0][0x17c], !P0 ;  /* 0x00005f000a007a0c */ /* 0x000fe40004761270 */
[----:B0-----:R-:W-:-:S02]  /*14e70*/  LEA R8, P6, R0, R3, 0x1 ;  /* 0x0000000300087211 */ /* 0x001fc400078c08ff */
[----:B------:R-:W-:Y:S02]  /*14e80*/  IADD3 R6, R28, 0x5f, RZ ;  /* 0x0000005f1c067810 */ /* 0x000fe40007ffe0ff */
[----:B------:R-:W-:Y:S02]  /*14e90*/  LEA.HI.X.SX32 R9, R0, R2, 0x1, P6 ;  /* 0x0000000200097211 */ /* 0x000fe400030f0eff */
[----:B------:R-:W-:-:S04]  /*14ea0*/  IADD3 R10, R28, 0x5e, RZ ;  /* 0x0000005e1c0a7810 */ /* 0x000fc80007ffe0ff */
[----:B------:R-:W-:Y:S01]  /*14eb0*/  ISETP.LT.AND P1, PT, R10, c[0x0][0x17c], !P0 ;  /* 0x00005f000a007a0c */ /* 0x000fe20004721270 */
[----:B--2---:R0:W-:Y:S01]  /*14ec0*/  @P5 STG.E.U16 [R4.64], R24 ;  /* 0x0000001804005986 */ /* 0x0041e2000c101504 */
[----:B------:R-:W-:Y:S02]  /*14ed0*/  ISETP.LT.AND P5, PT, R6, c[0x0][0x17c], !P0 ;  /* 0x00005f0006007a0c */ /* 0x000fe400047a1270 */
[----:B------:R-:W-:Y:S02]  /*14ee0*/  PRMT R6, R24, 0x7632, R6 ;  /* 0x0000763218067816 */ /* 0x000fe40000000006 */
[----:B0-----:R-:W-:Y:S01]  /*14ef0*/  IADD3 R5, R0, c[0x0][0x198], RZ ;  /* 0x0000660000057a10 */ /* 0x001fe20007ffe0ff */
[----:B------:R-:W2:Y:S03]  /*14f00*/  LDL.LU R24, [R1+0x5c] ;  /* 0x00005c0001187983 */ /* 0x000ea60000300800 */
[----:B------:R-:W-:-:S02]  /*14f10*/  LEA R4, P6, R5, R3, 0x1 ;  /* 0x0000000305047211 */ /* 0x000fc400078c08ff */
[C---:B------:R-:W-:Y:S02]  /*14f20*/  IADD3 R0, R5.reuse, c[0x0][0x198], RZ ;  /* 0x0000660005007a10 */ /* 0x040fe40007ffe0ff */
[----:B------:R-:W-:Y:S01]  /*14f30*/  LEA.HI.X.SX32 R5, R5, R2, 0x1, P6 ;  /* 0x0000000205057211 */ /* 0x000fe200030f0eff */
[----:B------:R0:W-:Y:S02]  /*14f40*/  @P4 STG.E.U16 [R8.64], R6 ;  /* 0x0000000608004986 */ /* 0x0001e4000c101504 */
[----:B0-----:R-:W-:Y:S02]  /*14f50*/  IADD3 R6, R28, 0x61, RZ ;  /* 0x000000611c067810 */ /* 0x001fe40007ffe0ff */
[----:B------:R-:W-:-:S04]  /*14f60*/  LEA R8, P6, R0, R3, 0x1 ;  /* 0x0000000300087211 */ /* 0x000fc800078c08ff */
[----:B------:R-:W-:Y:S01]  /*14f70*/  LEA.HI.X.SX32 R9, R0, R2, 0x1, P6 ;  /* 0x0000000200097211 */ /* 0x000fe200030f0eff */
[----:B---3--:R0:W-:Y:S01]  /*14f80*/  @P3 STG.E.U16 [R4.64], R25 ;  /* 0x0000001904003986 */ /* 0x0081e2000c101504 */
[----:B------:R-:W-:Y:S02]  /*14f90*/  ISETP.LT.AND P3, PT, R6, c[0x0][0x17c], !P0 ;  /* 0x00005f0006007a0c */ /* 0x000fe40004761270 */
[----:B------:R-:W-:Y:S02]  /*14fa0*/  PRMT R6, R25, 0x7632, R6 ;  /* 0x0000763219067816 */ /* 0x000fe40000000006 */
[----:B0-----:R-:W-:-:S04]  /*14fb0*/  IADD3 R5, R0, c[0x0][0x198], RZ ;  /* 0x0000660000057a10 */ /* 0x001fc80007ffe0ff */
[C---:B------:R-:W-:Y:S02]  /*14fc0*/  LEA R4, P6, R5.reuse, R3, 0x1 ;  /* 0x0000000305047211 */ /* 0x040fe400078c08ff */
[C---:B------:R-:W-:Y:S01]  /*14fd0*/  IADD3 R0, R5.reuse, c[0x0][0x198], RZ ;  /* 0x0000660005007a10 */ /* 0x040fe20007ffe0ff */
        /* <DEDUP_REMOVED lines=8> */
[----:B------:R-:W-:Y:S02]  /*15060*/  IADD3 R10, R28, 0x60, RZ ;  /* 0x000000601c0a7810 */ /* 0x000fe40007ffe0ff */
[----:B------:R-:W-:-:S02]  /*15070*/  LEA R8, P6, R0, R3, 0x1 ;  /* 0x0000000300087211 */ /* 0x000fc400078c08ff */
[----:B------:R-:W-:Y:S02]  /*15080*/  ISETP.LT.AND P4, PT, R10, c[0x0][0x17c], !P0 ;  /* 0x00005f000a007a0c */ /* 0x000fe40004781270 */
[C---:B------:R-:W-:Y:S02]  /*15090*/  IADD3 R5, R0.reuse, c[0x0][0x198], RZ ;  /* 0x0000660000057a10 */ /* 0x040fe40007ffe0ff */
[-C--:B------:R-:W-:Y:S02]  /*150a0*/  LEA.HI.X.SX32 R9, R0, R2.reuse, 0x1, P6 ;  /* 0x0000000200097211 */ /* 0x080fe400030f0eff */
[C---:B------:R-:W-:Y:S02]  /*150b0*/  LEA R4, P6, R5.reuse, R3, 0x1 ;  /* 0x0000000305047211 */ /* 0x040fe400078c08ff */
[C---:B------:R-:W-:Y:S02]  /*150c0*/  IADD3 R0, R5.reuse, c[0x0][0x198], RZ ;  /* 0x0000660005007a10 */ /* 0x040fe40007ffe0ff */
[----:B------:R-:W-:-:S02]  /*150d0*/  LEA.HI.X.SX32 R5, R5, R2, 0x1, P6 ;  /* 0x0000000205057211 */ /* 0x000fc400030f0eff */
[----:B------:R-:W-:Y:S01]  /*150e0*/  IADD3 R10, R28, 0x62, RZ ;  /* 0x000000621c0a7810 */ /* 0x000fe20007ffe0ff */
[----:B------:R0:W-:Y:S03]  /*150f0*/  @P5 STG.E.U16 [R8.64], R6 ;  /* 0x0000000608005986 */ /* 0x0001e6000c101504 */
[----:B------:R-:W-:Y:S02]  /*15100*/  ISETP.LT.AND P2, PT, R10, c[0x0][0x17c], !P0 ;  /* 0x00005f000a007a0c */ /* 0x000fe40004741270 */
[C---:B------:R-:W-:Y:S02]  /*15110*/  IADD3 R10, R28.reuse, 0x64, RZ ;  /* 0x000000641c0a7810 */ /* 0x040fe40007ffe0ff */
[----:B0-----:R-:W-:Y:S02]  /*15120*/  IADD3 R6, R28, 0x65, RZ ;  /* 0x000000651c067810 */ /* 0x001fe40007ffe0ff */
[----:B------:R-:W-:-:S02]  /*15130*/  LEA R8, P6, R0, R3, 0x1 ;  /* 0x0000000300087211 */ /* 0x000fc400078c08ff */
[----:B------:R-:W-:Y:S02]  /*15140*/  ISETP.LT.AND P5, PT, R10, c[0x0][0x17c], !P0 ;  /* 0x00005f000a007a0c */ /* 0x000fe400047a1270 */
[----:B------:R-:W-:Y:S02]  /*15150*/  LEA.HI.X.SX32 R9, R0, R2, 0x1, P6 ;  /* 0x0000000200097211 */ /* 0x000fe400030f0eff */
[C---:B------:R-:W-:Y:S02]  /*15160*/  IADD3 R10, R28.reuse, 0x66, RZ ;  /* 0x000000661c0a7810 */ /* 0x040fe40007ffe0ff */
[----:B------:R-:W-:Y:S01]  /*15170*/  IADD3 R12, R28, 0x67, RZ ;  /* 0x000000671c0c7810 */ /* 0x000fe20007ffe0ff */
[----:B----4-:R0:W-:Y:S01]  /*15180*/  @P4 STG.E.U16 [R4.64], R23 ;  /* 0x0000001704004986 */ /* 0x0101e2000c101504 */
[----:B------:R-:W-:Y:S02]  /*15190*/  ISETP.LT.AND P4, PT, R6, c[0x0][0x17c], !P0 ;  /* 0x00005f0006007a0c */ /* 0x000fe40004781270 */
[----:B------:R-:W-:-:S02]  /*151a0*/  PRMT R6, R23, 0x7632, R6 ;  /* 0x0000763217067816 */ /* 0x000fc40000000006 */
[----:B0-----:R-:W-:-:S04]  /*151b0*/  IADD3 R5, R0, c[0x0][0x198], RZ ;  /* 0x0000660000057a10 */ /* 0x001fc80007ffe0ff */
[CC--:B------:R-:W-:Y:S02]  /*151c0*/  LEA R4, P6, R5.reuse, R3.reuse, 0x1 ;  /* 0x0000000305047211 */ /* 0x0c0fe400078c08ff */
[C---:B------:R-:W-:Y:S01]  /*151d0*/  IADD3 R0, R5.reuse, c[0x0][0x198], RZ ;  /* 0x0000660005007a10 */ /* 0x040fe20007ffe0ff */
[----:B------:R0:W-:Y:S01]  /*151e0*/  @P3 STG.E.U16 [R8.64], R6 ;  /* 0x0000000608003986 */ /* 0x0001e2000c101504 */
[----:B------:R-:W-:Y:S02]  /*151f0*/  LEA.HI.X.SX32 R5, R5, R2, 0x1, P6 ;  /* 0x0000000205057211 */ /* 0x000fe400030f0eff */
[----:B------:R-:W-:Y:S02]  /*15200*/  ISETP.LT.AND P3, PT, R10, c[0x0][0x17c], !P0 ;  /* 0x00005f000a007a0c */ /* 0x000fe40004761270 */
[C---:B------:R-:W-:Y:S02]  /*15210*/  IADD3 R10, R0.reuse, c[0x0][0x198], RZ ;  /* 0x00006600000a7a10 */ /* 0x040fe40007ffe0ff */
[----:B0-----:R-:W-:-:S04]  /*15220*/  LEA R8, P6, R0, R3, 0x1 ;  /* 0x0000000300087211 */ /* 0x001fc800078c08ff */
[----:B------:R-:W-:Y:S01]  /*15230*/  LEA.HI.X.SX32 R9, R0, R2, 0x1, P6 ;  /* 0x0000000200097211 */ /* 0x000fe200030f0eff */
[----:B--2---:R0:W-:Y:S01]  /*15240*/  @P2 STG.E.U16 [R4.64], R24 ;  /* 0x0000001804002986 */ /* 0x0041e2000c101504 */
[----:B------:R-:W-:Y:S02]  /*15250*/  PRMT R13, R24, 0x7632, R13 ;  /* 0x00007632180d7816 */ /* 0x000fe4000000000d */
[----:B------:R-:W-:Y:S02]  /*15260*/  ISETP.LT.AND P2, PT, R12, c[0x0][0x17c], !P0 ;  /* 0x00005f000c007a0c */ /* 0x000fe40004741270 */
[----:B------:R-:W-:Y:S01]  /*15270*/  IADD3 R12, R28, 0x68, RZ ;  /* 0x000000681c0c7810 */ /* 0x000fe20007ffe0ff */
[----:B0-----:R-:W2:Y:S01]  /*15280*/  LDL.LU R24, [R1+0x8c] ;  /* 0x00008c0001187983 */ /* 0x001ea20000300800 */
[----:B------:R-:W-:-:S04]  /*15290*/  LEA R4, P6, R10, R3, 0x1 ;  /* 0x000000030a047211 */ /* 0x000fc800078c08ff */
[----:B------:R-:W-:Y:S01]  /*152a0*/  LEA.HI.X.SX32 R5, R10, R2, 0x1, P6 ;  /* 0x000000020a057211 */ /* 0x000fe200030f0eff */
[----:B------:R-:W-:Y:S01]  /*152b0*/  @P1 STG.E.U16 [R8.64], R13 ;  /* 0x0000000d08001986 */ /* 0x000fe2000c101504 */
[----:B------:R-:W-:-:S03]  /*152c0*/  ISETP.LT.AND P1, PT, R12, c[0x0][0x17c], !P0 ;  /* 0x00005f000c007a0c */ /* 0x000fc60004721270 */
[----:B---3--:R0:W-:Y:S01]  /*152d0*/  @P5 STG.E.U16 [R4.64], R25 ;  /* 0x0000001904005986 */ /* 0x0081e2000c101504 */
[----:B------:R-:W-:-:S03]  /*152e0*/  PRMT R12, R25, 0x7632, R12 ;  /* 0x00007632190c7816 */ /* 0x000fc6000000000c */
[----:B0-----:R-:W3:Y:S01]  /*152f0*/  LDL.LU R25, [R1+0x6c] ;  /* 0x00006c0001197983 */ /* 0x001ee20000300800 */
[----:B------:R-:W-:Y:S02]  /*15300*/  IADD3 R0, R10, c[0x0][0x198], RZ ;  /* 0x000066000a007a10 */ /* 0x000fe40007ffe0ff */
[----:B------:R-:W-:Y:S02]  /*15310*/  IADD3 R10, R28, 0x69, RZ ;  /* 0x000000691c0a7810 */ /* 0x000fe40007ffe0ff */
[C---:B------:R-:W-:Y:S02]  /*15320*/  LEA R8, P6, R0.reuse, R3, 0x1 ;  /* 0x0000000300087211 */ /* 0x040fe400078c08ff */
[C---:B------:R-:W-:Y:S02]  /*15330*/  IADD3 R6, R0.reuse, c[0x0][0x198], RZ ;  /* 0x0000660000067a10 */ /* 0x040fe40007ffe0ff */
[----:B------:R-:W-:Y:S02]  /*15340*/  LEA.HI.X.SX32 R9, R0, R2, 0x1, P6 ;  /* 0x0000000200097211 */ /* 0x000fe400030f0eff */
[----:B------:R-:W-:-:S02]  /*15350*/  ISETP.LT.AND P5, PT, R10, c[0x0][0x17c], !P0 ;  /* 0x00005f000a007a0c */ /* 0x000fc400047a1270 */
[----:B------:R-:W-:Y:S02]  /*15360*/  LEA R4, P6, R6, R3, 0x1 ;  /* 0x0000000306047211 */ /* 0x000fe400078c08ff */
[----:B------:R-:W-:Y:S02]  /*15370*/  IADD3 R10, R28, 0x6a, RZ ;  /* 0x0000006a1c0a7810 */ /* 0x000fe40007ffe0ff */
[C---:B------:R-:W-:Y:S01]  /*15380*/  IADD3 R0, R6.reuse, c[0x0][0x198], RZ ;  /* 0x0000660006007a10 */ /* 0x040fe20007ffe0ff */
[----:B------:R0:W-:Y:S01]  /*15390*/  @P4 STG.E.U16 [R8.64], R12 ;  /* 0x0000000c08004986 */ /* 0x0001e2000c101504 */
[----:B------:R-:W-:Y:S02]  /*153a0*/  LEA.HI.X.SX32 R5, R6, R2, 0x1, P6 ;  /* 0x0000000206057211 */ /* 0x000fe400030f0eff */
[----:B------:R-:W-:Y:S02]  /*153b0*/  ISETP.LT.AND P4, PT, R10, c[0x0][0x17c], !P0 ;  /* 0x00005f000a007a0c */ /* 0x000fe40004781270 */
[----:B------:R-:W-:-:S02]  /*153c0*/  IADD3 R10, R28, 0x6b, RZ ;  /* 0x0000006b1c0a7810 */ /* 0x000fc40007ffe0ff */
[C---:B------:R-:W-:Y:S01]  /*153d0*/  IADD3 R6, R0.reuse, c[0x0][0x198], RZ ;  /* 0x0000660000067a10 */ /* 0x040fe20007ffe0ff */
[----:B------:R1:W-:Y:S01]  /*153e0*/  @P3 STG.E.U16 [R4.64], R19 ;  /* 0x0000001304003986 */ /* 0x0003e2000c101504 */
[CC--:B0-----:R-:W-:Y:S02]  /*153f0*/  LEA R8, P6, R0.reuse, R3.reuse, 0x1 ;  /* 0x0000000300087211 */ /* 0x0c1fe400078c08ff */
[----:B------:R-:W-:Y:S02]  /*15400*/  PRMT R13, R19, 0x7632, R13 ;  /* 0x00007632130d7816 */ /* 0x000fe4000000000d */
[----:B------:R-:W-:Y:S02]  /*15410*/  LEA.HI.X.SX32 R9, R0, R2, 0x1, P6 ;  /* 0x0000000200097211 */ /* 0x000fe400030f0eff */
[----:B------:R-:W-:Y:S02]  /*15420*/  ISETP.LT.AND P3, PT, R10, c[0x0][0x17c], !P0 ;  /* 0x00005f000a007a0c */ /* 0x000fe40004761270 */
[----:B-1----:R-:W-:-:S02]  /*15430*/  LEA R4, P6, R6, R3, 0x1 ;  /* 0x0000000306047211 */ /* 0x002fc400078c08ff */
[----:B------:R-:W-:Y:S02]  /*15440*/  IADD3 R10, R28, 0x6c, RZ ;  /* 0x0000006c1c0a7810 */ /* 0x000fe40007ffe0ff */
[C---:B------:R-:W-:Y:S01]  /*15450*/  IADD3 R0, R6.reuse, c[0x0][0x198], RZ ;  /* 0x0000660006007a10 */ /* 0x040fe20007ffe0ff */
[----:B------:R0:W-:Y:S01]  /*15460*/  @P2 STG.E.U16 [R8.64], R13 ;  /* 0x0000000d08002986 */ /* 0x0001e2000c101504 */
[----:B------:R-:W-:Y:S02]  /*15470*/  LEA.HI.X.SX32 R5, R6, R2, 0x1, P6 ;  /* 0x0000000206057211 */ /* 0x000fe400030f0eff */
[----:B------:R-:W-:Y:S02]  /*15480*/  ISETP.LT.AND P2, PT, R10, c[0x0][0x17c], !P0 ;  /* 0x00005f000a007a0c */ /* 0x000fe40004741270 */
[C---:B------:R-:W-:Y:S02]  /*15490*/  IADD3 R10, R0.reuse, c[0x0][0x198], RZ ;  /* 0x00006600000a7a10 */ /* 0x040fe40007ffe0ff */
[----:B0-----:R-:W-:-:S04]  /*154a0*/  LEA R8, P6, R0, R3, 0x1 ;  /* 0x0000000300087211 */ /* 0x001fc800078c08ff */
[----:B------:R-:W-:Y:S02]  /*154b0*/  LEA.HI.X.SX32 R9, R0, R2, 0x1, P6 ;  /* 0x0000000200097211 */ /* 0x000fe400030f0eff */
[----:B------:R-:W-:Y:S01]  /*154c0*/  IADD3 R0, R10, c[0x0][0x198], RZ ;  /* 0x000066000a007a10 */ /* 0x000fe20007ffe0ff */
[----:B------:R-:W-:Y:S04]  /*154d0*/  STL [R1+0x610], R17 ;  /* 0x0006101101007387 */ /* 0x000fe80000100800 */
[----:B--2---:R0:W-:Y:S01]  /*154e0*/  @P1 STG.E.U16 [R4.64], R24 ;  /* 0x0000001804001986 */ /* 0x0041e2000c101504 */
[----:B------:R-:W-:-:S05]  /*154f0*/  PRMT R12, R24, 0x7632, R12 ;  /* 0x00007632180c7816 */ /* 0x000fca000000000c */
[----:B------:R1:W-:Y:S01]  /*15500*/  @P5 STG.E.U16 [R8.64], R12 ;  /* 0x0000000c08005986 */ /* 0x0003e2000c101504 */
[----:B0-----:R-:W-:-:S04]  /*15510*/  LEA R4, P6, R10, R3, 0x1 ;  /* 0x000000030a047211 */ /* 0x001fc800078c08ff */
[-C--:B------:R-:W-:Y:S02]  /*15520*/  LEA.HI.X.SX32 R5, R10, R2.reuse, 0x1, P6 ;  /* 0x000000020a057211 */ /* 0x080fe400030f0eff */
[C---:B-1----:R-:W-:Y:S02]  /*15530*/  LEA R8, P6, R0.reuse, R3, 0x1 ;  /* 0x0000000300087211 */ /* 0x042fe400078c08ff */
[C---:B------:R-:W-:Y:S02]  /*15540*/  IADD3 R10, R0.reuse, c[0x0][0x198], RZ ;  /* 0x00006600000a7a10 */ /* 0x040fe40007ffe0ff */
[----:B------:R-:W-:Y:S02]  /*15550*/  LEA.HI.X.SX32 R9, R0, R2, 0x1, P6 ;  /* 0x0000000200097211 */ /* 0x000fe400030f0eff */
[----:B------:R-:W-:Y:S01]  /*15560*/  PRMT R12, R29, 0x7632, R12 ;  /* 0x000076321d0c7816 */ /* 0x000fe2000000000c */
[----:B---3--:R0:W-:Y:S01]  /*15570*/  @P4 STG.E.U16 [R4.64], R25 ;  /* 0x0000001904004986 */ /* 0x0081e2000c101504 */
[----:B------:R-:W-:-:S03]  /*15580*/  PRMT R13, R25, 0x7632, R13 ;  /* 0x00007632190d7816 */ /* 0x000fc6000000000d */
[----:B0-----:R-:W2:Y:S01]  /*15590*/  LDL.LU R25, [R1+0x9c] ;  /* 0x00009c0001197983 */ /* 0x001ea20000300800 */
[----:B------:R-:W-:-:S04]  /*155a0*/  LEA R4, P6, R10, R3, 0x1 ;  /* 0x000000030a047211 */ /* 0x000fc800078c08ff */
[----:B------:R-:W-:Y:S01]  /*155b0*/  LEA.HI.X.SX32 R5, R10, R2, 0x1, P6 ;  /* 0x000000020a057211 */ /* 0x000fe200030f0eff */
[----:B------:R-:W-:Y:S04]  /*155c0*/  @P3 STG.E.U16 [R8.64], R13 ;  /* 0x0000000d08003986 */ /* 0x000fe8000c101504 */
[----:B------:R0:W-:Y:S04]  /*155d0*/  @P2 STG.E.U16 [R4.64], R29 ;  /* 0x0000001d04002986 */ /* 0x0001e8000c101504 */
[----:B0-----:R-:W3:Y:S01]  /*155e0*/  LDL.LU R29, [R1+0x618] ;  /* 0x00061800011d7983 */ /* 0x001ee20000300800 */
[----:B------:R-:W-:-:S04]  /*155f0*/  IADD3 R6, R28, 0x6d, RZ ;  /* 0x0000006d1c067810 */ /* 0x000fc80007ffe0ff */
[----:B------:R-:W-:Y:S02]  /*15600*/  ISETP.LT.AND P1, PT, R6, c[0x0][0x17c], !P0 ;  /* 0x00005f0006007a0c */ /* 0x000fe40004721270 */
[----:B------:R-:W-:-:S04]  /*15610*/  IADD3 R6, R28, 0x6e, RZ ;  /* 0x0000006e1c067810 */ /* 0x000fc80007ffe0ff */
[----:B------:R-:W-:Y:S02]  /*15620*/  ISETP.LT.AND P5, PT, R6, c[0x0][0x17c], !P0 ;  /* 0x00005f0006007a0c */ /* 0x000fe400047a1270 */
[----:B------:R-:W-:-:S04]  /*15630*/  IADD3 R6, R28, 0x6f, RZ ;  /* 0x0000006f1c067810 */ /* 0x000fc80007ffe0ff */
[----:B------:R-:W-:Y:S02]  /*15640*/  ISETP.LT.AND P4, PT, R6, c[0x0][0x17c], !P0 ;  /* 0x00005f0006007a0c */ /* 0x000fe40004781270 */
        /* <DEDUP_REMOVED lines=10> */
[----:B------:R-:W-:Y:S02]  /*156f0*/  IADD3 R10, R6, c[0x0][0x198], RZ ;  /* 0x00006600060a7a10 */ /* 0x000fe40007ffe0ff */
[----:B------:R-:W-:Y:S01]  /*15700*/  IADD3 R0, R28, 0x71, RZ ;  /* 0x000000711c007810 */ /* 0x000fe20007ffe0ff */
[----:B------:R1:W-:Y:S01]  /*15710*/  @P5 STG.E.U16 [R4.64], R15 ;  /* 0x0000000f04005986 */ /* 0x0003e2000c101504 */
[C---:B0-----:R-:W-:Y:S02]  /*15720*/  LEA R8, P6, R6.reuse, R3, 0x1 ;  /* 0x0000000306087211 */ /* 0x041fe400078c08ff */
[----:B------:R-:W-:Y:S02]  /*15730*/  PRMT R13, R15, 0x7632, R13 ;  /* 0x000076320f0d7816 */ /* 0x000fe4000000000d */
[----:B------:R-:W-:-:S02]  /*15740*/  LEA.HI.X.SX32 R9, R6, R2, 0x1, P6 ;  /* 0x0000000206097211 */ /* 0x000fc400030f0eff */
[----:B------:R-:W-:Y:S02]  /*15750*/  ISETP.LT.AND P2, PT, R0, c[0x0][0x17c], !P0 ;  /* 0x00005f0000007a0c */ /* 0x000fe40004741270 */
[C---:B-1----:R-:W-:Y:S02]  /*15760*/  LEA R4, P6, R10.reuse, R3, 0x1 ;  /* 0x000000030a047211 */ /* 0x042fe400078c08ff */
[----:B------:R-:W-:Y:S02]  /*15770*/  IADD3 R6, R10, c[0x0][0x198], RZ ;  /* 0x000066000a067a10 */ /* 0x000fe40007ffe0ff */
[----:B------:R-:W-:Y:S01]  /*15780*/  IADD3 R0, R28, 0x72, RZ ;  /* 0x000000721c007810 */ /* 0x000fe20007ffe0ff */
[----:B------:R0:W-:Y:S01]  /*15790*/  @P4 STG.E.U16 [R8.64], R13 ;  /* 0x0000000d08004986 */ /* 0x0001e2000c101504 */
[----:B------:R-:W-:Y:S02]  /*157a0*/  LEA.HI.X.SX32 R5, R10, R2, 0x1, P6 ;  /* 0x000000020a057211 */ /* 0x000fe400030f0eff */
[----:B------:R-:W-:-:S02]  /*157b0*/  ISETP.LT.AND P1, PT, R0, c[0x0][0x17c], !P0 ;  /* 0x00005f0000007a0c */ /* 0x000fc40004721270 */
[C---:B------:R-:W-:Y:S02]  /*157c0*/  IADD3 R10, R6.reuse, c[0x0][0x198], RZ ;  /* 0x00006600060a7a10 */ /* 0x040fe40007ffe0ff */
[----:B0-----:R-:W-:-:S04]  /*157d0*/  LEA R8, P6, R6, R3, 0x1 ;  /* 0x0000000306087211 */ /* 0x001fc800078c08ff */
[----:B------:R-:W-:Y:S01]  /*157e0*/  LEA.HI.X.SX32 R9, R6, R2, 0x1, P6 ;  /* 0x0000000206097211 */ /* 0x000fe200030f0eff */
[----:B--2---:R0:W-:Y:S01]  /*157f0*/  @P3 STG.E.U16 [R4.64], R25 ;  /* 0x0000001904003986 */ /* 0x0041e2000c101504 */
[----:B------:R-:W-:Y:S02]  /*15800*/  PRMT R12, R25, 0x7632, R12 ;  /* 0x00007632190c7816 */ /* 0x000fe4000000000c */
[----:B0-----:R-:W-:-:S04]  /*15810*/  LEA R4, P6, R10, R3, 0x1 ;  /* 0x000000030a047211 */ /* 0x001fc800078c08ff */
[----:B------:R-:W-:Y:S01]  /*15820*/  LEA.HI.X.SX32 R5, R10, R2, 0x1, P6 ;  /* 0x000000020a057211 */ /* 0x000fe200030f0eff */
[----:B------:R-:W-:Y:S04]  /*15830*/  @P2 STG.E.U16 [R8.64], R12 ;  /* 0x0000000c08002986 */ /* 0x000fe8000c101504 */
[----:B---3--:R0:W-:Y:S01]  /*15840*/  @P1 STG.E.U16 [R4.64], R29 ;  /* 0x0000001d04001986 */ /* 0x0081e2000c101504 */
[----:B------:R-:W-:-:S03]  /*15850*/  PRMT R13, R29, 0x7632, R13 ;  /* 0x000076321d0d7816 */ /* 0x000fc6000000000d */
[----:B0-----:R-:W2:Y:S04]  /*15860*/  LDL.LU R29, [R1+0x614] ;  /* 0x00061400011d7983 */ /* 0x001ea80000300800 */
[----:B------:R-:W3:Y:S04]  /*15870*/  LDL.LU R23, [R1+0x7c] ;  /* 0x00007c0001177983 */ /* 0x000ee80000300800 */
[----:B------:R-:W4:Y:S04]  /*15880*/  LDL.LU R24, [R1+0x2c] ;  /* 0x00002c0001187983 */ /* 0x000f280000300800 */
[----:B------:R-:W4:Y:S01]  /*15890*/  LDL.LU R25, [R1+0xac] ;  /* 0x0000ac0001197983 */ /* 0x000f220000300800 */
[----:B------:R-:W-:-:S02]  /*158a0*/  IADD3 R0, R28, 0x73, RZ ;  /* 0x000000731c007810 */ /* 0x000fc40007ffe0ff */
[----:B------:R-:W-:Y:S02]  /*158b0*/  IADD3 R6, R10, c[0x0][0x198], RZ ;  /* 0x000066000a067a10 */ /* 0x000fe40007ffe0ff */
[----:B------:R-:W-:Y:S02]  /*158c0*/  ISETP.LT.AND P5, PT, R0, c[0x0][0x17c], !P0 ;  /* 0x00005f0000007a0c */ /* 0x000fe400047a1270 */
[----:B------:R-:W-:Y:S02]  /*158d0*/  IADD3 R0, R28, 0x74, RZ ;  /* 0x000000741c007810 */ /* 0x000fe40007ffe0ff */
[----:B------:R-:W-:Y:S02]  /*158e0*/  LEA R8, P6, R6, R3, 0x1 ;  /* 0x0000000306087211 */ /* 0x000fe400078c08ff */
[----:B------:R-:W-:Y:S02]  /*158f0*/  ISETP.LT.AND P4, PT, R0, c[0x0][0x17c], !P0 ;  /* 0x00005f0000007a0c */ /* 0x000fe40004781270 */
[----:B------:R-:W-:-:S02]  /*15900*/  IADD3 R10, R6, c[0x0][0x198], RZ ;  /* 0x00006600060a7a10 */ /* 0x000fc40007ffe0ff */
[----:B------:R-:W-:Y:S02]  /*15910*/  IADD3 R0, R28, 0x75, RZ ;  /* 0x000000751c007810 */ /* 0x000fe40007ffe0ff */
[-C--:B------:R-:W-:Y:S02]  /*15920*/  LEA.HI.X.SX32 R9, R6, R2.reuse, 0x1, P6 ;  /* 0x0000000206097211 */ /* 0x080fe400030f0eff */
[----:B------:R-:W-:Y:S02]  /*15930*/  LEA R4, P6, R10, R3, 0x1 ;  /* 0x000000030a047211 */ /* 0x000fe400078c08ff */
[----:B------:R-:W-:Y:S02]  /*15940*/  ISETP.LT.AND P3, PT, R0, c[0x0][0x17c], !P0 ;  /* 0x00005f0000007a0c */ /* 0x000fe40004761270 */
[----:B------:R-:W-:Y:S02]  /*15950*/  IADD3 R6, R10, c[0x0][0x198], RZ ;  /* 0x000066000a067a10 */ /* 0x000fe40007ffe0ff */
[----:B------:R-:W-:Y:S01]  /*15960*/  IADD3 R0, R28, 0x76, RZ ;  /* 0x000000761c007810 */ /* 0x000fe20007ffe0ff */
[----:B------:R0:W-:Y:S01]  /*15970*/  @P5 STG.E.U16 [R8.64], R13 ;  /* 0x0000000d08005986 */ /* 0x0001e2000c101504 */
[----:B------:R-:W-:-:S02]  /*15980*/  LEA.HI.X.SX32 R5, R10, R2, 0x1, P6 ;  /* 0x000000020a057211 */ /* 0x000fc400030f0eff */
[----:B------:R-:W-:Y:S02]  /*15990*/  ISETP.LT.AND P2, PT, R0, c[0x0][0x17c], !P0 ;  /* 0x00005f0000007a0c */ /* 0x000fe40004741270 */
[----:B------:R-:W-:Y:S02]  /*159a0*/  IADD3 R10, R6, c[0x0][0x198], RZ ;  /* 0x00006600060a7a10 */ /* 0x000fe40007ffe0ff */
[----:B------:R-:W-:Y:S02]  /*159b0*/  IADD3 R0, R28, 0x77, RZ ;  /* 0x000000771c007810 */ /* 0x000fe40007ffe0ff */
[----:B0-----:R-:W-:Y:S01]  /*159c0*/  LEA R8, P6, R6, R3, 0x1 ;  /* 0x0000000306087211 */ /* 0x001fe200078c08ff */
[----:B------:R0:W-:Y:S01]  /*159d0*/  @P4 STG.E.U16 [R4.64], R11 ;  /* 0x0000000b04004986 */ /* 0x0001e2000c101504 */
[----:B------:R-:W-:Y:S02]  /*159e0*/  ISETP.LT.AND P1, PT, R0, c[0x0][0x17c], !P0 ;  /* 0x00005f0000007a0c */ /* 0x000fe40004721270 */
[----:B------:R-:W-:-:S02]  /*159f0*/  LEA.HI.X.SX32 R9, R6, R2, 0x1, P6 ;  /* 0x0000000206097211 */ /* 0x000fc400030f0eff */
[CC--:B------:R-:W-:Y:S02]  /*15a00*/  LEA R12, P6, R10.reuse, R3.reuse, 0x1 ;  /* 0x000000030a0c7211 */ /* 0x0c0fe400078c08ff */
[----:B------:R-:W-:Y:S02]  /*15a10*/  IADD3 R6, R10, c[0x0][0x198], RZ ;  /* 0x000066000a067a10 */ /* 0x000fe40007ffe0ff */
[----:B------:R-:W-:Y:S02]  /*15a20*/  IADD3 R0, R28, 0x78, RZ ;  /* 0x000000781c007810 */ /* 0x000fe40007ffe0ff */
[----:B------:R-:W-:Y:S02]  /*15a30*/  LEA.HI.X.SX32 R13, R10, R2, 0x1, P6 ;  /* 0x000000020a0d7211 */ /* 0x000fe400030f0eff */
[----:B0-----:R-:W-:Y:S02]  /*15a40*/  PRMT R5, R11, 0x7632, R5 ;  /* 0x000076320b057816 */ /* 0x001fe40000000005 */
[----:B------:R-:W-:-:S02]  /*15a50*/  LEA R4, P6, R6, R3, 0x1 ;  /* 0x0000000306047211 */ /* 0x000fc400078c08ff */
[----:B------:R-:W-:Y:S02]  /*15a60*/  ISETP.LT.AND P5, PT, R0, c[0x0][0x17c], !P0 ;  /* 0x00005f0000007a0c */ /* 0x000fe400047a1270 */
[----:B------:R-:W-:Y:S01]  /*15a70*/  IADD3 R10, R6, c[0x0][0x198], RZ ;  /* 0x00006600060a7a10 */ /* 0x000fe20007ffe0ff */
[----:B------:R0:W-:Y:S01]  /*15a80*/  @P3 STG.E.U16 [R8.64], R5 ;  /* 0x0000000508003986 */ /* 0x0001e2000c101504 */
[----:B------:R-:W-:-:S04]  /*15a90*/  IADD3 R0, R28, 0x79, RZ ;  /* 0x000000791c007810 */ /* 0x000fc80007ffe0ff */
[----:B------:R-:W-:Y:S01]  /*15aa0*/  ISETP.LT.AND P4, PT, R0, c[0x0][0x17c], !P0 ;  /* 0x00005f0000007a0c */ /* 0x000fe20004781270 */
[----:B------:R1:W-:Y:S01]  /*15ab0*/  @P2 STG.E.U16 [R12.64], R7 ;  /* 0x000000070c002986 */ /* 0x0003e2000c101504 */
[-C--:B0-----:R-:W-:Y:S02]  /*15ac0*/  LEA.HI.X.SX32 R5, R6, R2.reuse, 0x1, P6 ;  /* 0x0000000206057211 */ /* 0x081fe400030f0eff */
[C---:B------:R-:W-:Y:S02]  /*15ad0*/  LEA R14, P6, R10.reuse, R3, 0x1 ;  /* 0x000000030a0e7211 */ /* 0x040fe400078c08ff */
[C---:B------:R-:W-:Y:S02]  /*15ae0*/  IADD3 R6, R10.reuse, c[0x0][0x198], RZ ;  /* 0x000066000a067a10 */ /* 0x040fe40007ffe0ff */
[----:B------:R-:W-:Y:S02]  /*15af0*/  PRMT R9, R7, 0x7632, R9 ;  /* 0x0000763207097816 */ /* 0x000fe40000000009 */
[----:B------:R-:W-:-:S02]  /*15b00*/  LEA.HI.X.SX32 R15, R10, R2, 0x1, P6 ;  /* 0x000000020a0f7211 */ /* 0x000fc400030f0eff */
[C---:B-1----:R-:W-:Y:S01]  /*15b10*/  LEA R12, P6, R6.reuse, R3, 0x1 ;  /* 0x00000003060c7211 */ /* 0x042fe200078c08ff */
[----:B------:R0:W-:Y:S03]  /*15b20*/  @P1 STG.E.U16 [R4.64], R9 ;  /* 0x0000000904001986 */ /* 0x0001e6000c101504 */
[----:B------:R-:W-:Y:S02]  /*15b30*/  LEA.HI.X.SX32 R13, R6, R2, 0x1, P6 ;  /* 0x00000002060d7211 */ /* 0x000fe400030f0eff */
[----:B------:R-:W-:Y:S02]  /*15b40*/  IADD3 R0, R28, 0x7a, RZ ;  /* 0x0000007a1c007810 */ /* 0x000fe40007ffe0ff */
[----:B------:R-:W-:Y:S02]  /*15b50*/  IADD3 R7, R6, c[0x0][0x198], RZ ;  /* 0x0000660006077a10 */ /* 0x000fe40007ffe0ff */
[----:B------:R-:W-:-:S02]  /*15b60*/  ISETP.LT.AND P3, PT, R0, c[0x0][0x17c], !P0 ;  /* 0x00005f0000007a0c */ /* 0x000fc40004761270 */
[----:B------:R-:W-:Y:S02]  /*15b70*/  IADD3 R0, R28, 0x7b, RZ ;  /* 0x0000007b1c007810 */ /* 0x000fe40007ffe0ff */
[C---:B------:R-:W-:Y:S02]  /*15b80*/  LEA R10, P6, R7.reuse, R3, 0x1 ;  /* 0x00000003070a7211 */ /* 0x040fe400078c08ff */
[C---:B0-----:R-:W-:Y:S02]  /*15b90*/  IADD3 R4, R7.reuse, c[0x0][0x198], RZ ;  /* 0x0000660007047a10 */ /* 0x041fe40007ffe0ff */
[----:B------:R-:W-:Y:S02]  /*15ba0*/  ISETP.LT.AND P2, PT, R0, c[0x0][0x17c], !P0 ;  /* 0x00005f0000007a0c */ /* 0x000fe40004741270 */
[----:B------:R-:W-:Y:S02]  /*15bb0*/  LEA.HI.X.SX32 R11, R7, R2, 0x1, P6 ;  /* 0x00000002070b7211 */ /* 0x000fe400030f0eff */
[----:B------:R-:W-:-:S02]  /*15bc0*/  IADD3 R0, R28, 0x7c, RZ ;  /* 0x0000007c1c007810 */ /* 0x000fc40007ffe0ff */
[CC--:B------:R-:W-:Y:S02]  /*15bd0*/  LEA R6, P6, R4.reuse, R3.reuse, 0x1 ;  /* 0x0000000304067211 */ /* 0x0c0fe400078c08ff */
[----:B------:R-:W-:Y:S02]  /*15be0*/  IADD3 R5, R4, c[0x0][0x198], RZ ;  /* 0x0000660004057a10 */ /* 0x000fe40007ffe0ff */
[----:B------:R-:W-:Y:S02]  /*15bf0*/  ISETP.LT.AND P1, PT, R0, c[0x0][0x17c], !P0 ;  /* 0x00005f0000007a0c */ /* 0x000fe40004721270 */
[----:B------:R-:W-:Y:S02]  /*15c00*/  LEA.HI.X.SX32 R7, R4, R2, 0x1, P6 ;  /* 0x0000000204077211 */ /* 0x000fe400030f0eff */
[----:B------:R-:W-:Y:S02]  /*15c10*/  LEA R8, P6, R5, R3, 0x1 ;  /* 0x0000000305087211 */ /* 0x000fe400078c08ff */
[----:B------:R-:W-:-:S02]  /*15c20*/  IADD3 R0, R28, 0x7d, RZ ;  /* 0x0000007d1c007810 */ /* 0x000fc40007ffe0ff */
[C---:B------:R-:W-:Y:S02]  /*15c30*/  LEA.HI.X.SX32 R9, R5.reuse, R2, 0x1, P6 ;  /* 0x0000000205097211 */ /* 0x040fe400030f0eff */
[----:B------:R-:W-:-:S04]  /*15c40*/  IADD3 R5, R5, c[0x0][0x198], RZ ;  /* 0x0000660005057a10 */ /* 0x000fc80007ffe0ff */
[----:B------:R-:W-:Y:S01]  /*15c50*/  LEA R4, P6, R5, R3, 0x1 ;  /* 0x0000000305047211 */ /* 0x000fe200078c08ff */
[----:B--2---:R-:W0:Y:S01]  /*15c60*/  LDS.128 R16, [R29] ;  /* 0x000000001d107984 */ /* 0x004e220000000c00 */
[----:B------:R-:W-:-:S03]  /*15c70*/  LOP3.LUT R22, R29, 0x20, RZ, 0x3c, !PT ;  /* 0x000000201d167812 */ /* 0x000fc600078e3cff */
[----:B---3--:R1:W-:Y:S02]  /*15c80*/  @P5 STG.E.U16 [R14.64], R23 ;  /* 0x000000170e005986 */ /* 0x0083e4000c101504 */
[----:B-1----:R-:W-:-:S05]  /*15c90*/  PRMT R15, R23, 0x7632, R15 ;  /* 0x00007632170f7816 */ /* 0x002fca000000000f */
[----:B------:R1:W-:Y:S04]  /*15ca0*/  @P4 STG.E.U16 [R12.64], R15 ;  /* 0x0000000f0c004986 */ /* 0x0003e8000c101504 */
[----:B0-----:R-:W-:Y:S01]  /*15cb0*/  STL [R1+0x44], R17 ;  /* 0x0000441101007387 */ /* 0x001fe20000100800 */
[----:B-1----:R-:W-:-:S03]  /*15cc0*/  IMAD.MOV.U32 R15, RZ, RZ, R16 ;  /* 0x000000ffff0f7224 */ /* 0x002fc600078e0010 */
[----:B------:R-:W-:Y:S04]  /*15cd0*/  STL.64 [R1+0x48], R18 ;  /* 0x0000481201007387 */ /* 0x000fe80000100a00 */
[----:B------:R-:W0:Y:S01]  /*15ce0*/  LDS.128 R16, [R22] ;  /* 0x0000000016107984 */ /* 0x000e220000000c00 */
[----:B------:R-:W-:-:S03]  /*15cf0*/  LOP3.LUT R23, R29, 0x40, RZ, 0x3c, !PT ;  /* 0x000000401d177812 */ /* 0x000fc600078e3cff */
[----:B0-----:R-:W-:Y:S01]  /*15d00*/  STL [R1+0x54], R17 ;  /* 0x0000541101007387 */ /* 0x001fe20000100800 */
[----:B------:R-:W-:-:S03]  /*15d10*/  IMAD.MOV.U32 R14, RZ, RZ, R16 ;  /* 0x000000ffff0e7224 */ /* 0x000fc600078e0010 */
[----:B------:R-:W-:Y:S04]  /*15d20*/  STL.64 [R1+0x58], R18 ;  /* 0x0000581201007387 */ /* 0x000fe80000100a00 */
[----:B------:R-:W0:Y:S01]  /*15d30*/  LDS.128 R16, [R23] ;  /* 0x0000000017107984 */ /* 0x000e220000000c00 */
[----:B------:R-:W-:-:S03]  /*15d40*/  ISETP.LT.AND P5, PT, R0, c[0x0][0x17c], !P0 ;  /* 0x00005f0000007a0c */ /* 0x000fc600047a1270 */
[----:B----4-:R1:W-:Y:S01]  /*15d50*/  @P3 STG.E.U16 [R10.64], R24 ;  /* 0x000000180a003986 */ /* 0x0103e2000c101504 */
[----:B------:R-:W-:-:S04]  /*15d60*/  IADD3 R0, R28, 0x7e, RZ ;  /* 0x0000007e1c007810 */ /* 0x000fc80007ffe0ff */
[----:B------:R-:W-:Y:S02]  /*15d70*/  ISETP.LT.AND P4, PT, R0, c[0x0][0x17c], !P0 ;  /* 0x00005f0000007a0c */ /* 0x000fe40004781270 */
[----:B-1----:R-:W-:Y:S01]  /*15d80*/  PRMT R11, R24, 0x7632, R11 ;  /* 0x00007632180b7816 */ /* 0x002fe2000000000b */
[----:B0-----:R-:W-:Y:S01]  /*15d90*/  STL [R1+0x24], R17 ;  /* 0x0000241101007387 */ /* 0x001fe20000100800 */
[----:B------:R-:W-:-:S03]  /*15da0*/  IMAD.MOV.U32 R13, RZ, RZ, R16 ;  /* 0x000000ffff0d7224 */ /* 0x000fc600078e0010 */
[----:B------:R-:W-:Y:S04]  /*15db0*/  STL.64 [R1+0x28], R18 ;  /* 0x0000281201007387 */ /* 0x000fe80000100a00 */
[----:B------:R-:W0:Y:S01]  /*15dc0*/  LDS.128 R16, [R26] ;  /* 0x000000001a107984 */ /* 0x000e220000000c00 */
[C---:B------:R-:W-:Y:S02]  /*15dd0*/  IADD3 R10, R5.reuse, c[0x0][0x198], RZ ;  /* 0x00006600050a7a10 */ /* 0x040fe40007ffe0ff */
[----:B------:R-:W-:Y:S01]  /*15de0*/  IADD3 R0, R28, 0x7f, RZ ;  /* 0x0000007f1c007810 */ /* 0x000fe20007ffe0ff */
[----:B------:R1:W-:Y:S01]  /*15df0*/  @P2 STG.E.U16 [R6.64], R11 ;  /* 0x0000000b06002986 */ /* 0x0003e2000c101504 */
[----:B------:R-:W-:-:S03]  /*15e00*/  LEA.HI.X.SX32 R5, R5, R2, 0x1, P6 ;  /* 0x0000000205057211 */ /* 0x000fc600030f0eff */
[----:B------:R2:W-:Y:S01]  /*15e10*/  @P1 STG.E.U16 [R8.64], R25 ;  /* 0x0000001908001986 */ /* 0x0005e2000c101504 */
[----:B------:R-:W-:Y:S02]  /*15e20*/  ISETP.LT.AND P3, PT, R0, c[0x0][0x17c], !P0 ;  /* 0x00005f0000007a0c */ /* 0x000fe40004761270 */
[C---:B-1----:R-:W-:Y:S02]  /*15e30*/  LEA R6, P6, R10.reuse, R3, 0x1 ;  /* 0x000000030a067211 */ /* 0x042fe400078c08ff */
[C---:B------:R-:W-:Y:S02]  /*15e40*/  IADD3 R11, R10.reuse, c[0x0][0x198], RZ ;  /* 0x000066000a0b7a10 */ /* 0x040fe40007ffe0ff */
[----:B--2---:R-:W-:Y:S02]  /*15e50*/  PRMT R9, R25, 0x7632, R9 ;  /* 0x0000763219097816 */ /* 0x004fe40000000009 */
[----:B------:R-:W-:-:S03]  /*15e60*/  LEA.HI.X.SX32 R7, R10, R2, 0x1, P6 ;  /* 0x000000020a077211 */ /* 0x000fc600030f0eff */
[----:B------:R1:W-:Y:S01]  /*15e70*/  @P5 STG.E.U16 [R4.64], R9 ;  /* 0x0000000904005986 */ /* 0x0003e2000c101504 */
[C---:B------:R-:W-:Y:S02]  /*15e80*/  IADD3 R8, R11.reuse, c[0x0][0x198], RZ ;  /* 0x000066000b087a10 */ /* 0x040fe40007ffe0ff */
[----:B------:R-:W-:Y:S02]  /*15e90*/  IADD3 R0, R28, 0x80, RZ ;  /* 0x000000801c007810 */ /* 0x000fe40007ffe0ff */
[----:B-1----:R-:W-:-:S04]  /*15ea0*/  LEA R4, P6, R11, R3, 0x1 ;  /* 0x000000030b047211 */ /* 0x002fc800078c08ff */
[----:B------:R-:W-:Y:S02]  /*15eb0*/  LEA.HI.X.SX32 R5, R11, R2, 0x1, P6 ;  /* 0x000000020b057211 */ /* 0x000fe400030f0eff */
[----:B------:R-:W-:Y:S01]  /*15ec0*/  PRMT R11, R27, 0x7632, R11 ;  /* 0x000076321b0b7816 */ /* 0x000fe2000000000b */
[----:B------:R-:W-:Y:S01]  /*15ed0*/  @P4 STG.E.U16 [R6.64], R27 ;  /* 0x0000001b06004986 */ /* 0x000fe2000c101504 */
[----:B------:R-:W-:-:S03]  /*15ee0*/  ISETP.LT.AND P2, PT, R0, c[0x0][0x17c], !P0 ;  /* 0x00005f0000007a0c */ /* 0x000fc60004741270 */
[----:B------:R1:W-:Y:S01]  /*15ef0*/  @P3 STG.E.U16 [R4.64], R11 ;  /* 0x0000000b04003986 */ /* 0x0003e2000c101504 */
[----:B------:R-:W-:-:S03]  /*15f00*/  IADD3 R0, R28, 0x81, RZ ;  /* 0x000000811c007810 */ /* 0x000fc60007ffe0ff */
[----:B0-----:R-:W-:Y:S04]  /*15f10*/  STL [R1+0x74], R17 ;  /* 0x0000741101007387 */ /* 0x001fe80000100800 */
[----:B------:R-:W-:Y:S01]  /*15f20*/  STL.64 [R1+0x78], R18 ;  /* 0x0000781201007387 */ /* 0x000fe20000100a00 */
[----:B-1----:R-:W-:-:S03]  /*15f30*/  IMAD.MOV.U32 R11, RZ, RZ, R16 ;  /* 0x000000ffff0b7224 */ /* 0x002fc600078e0010 */
[----:B------:R-:W0:Y:S01]  /*15f40*/  LDS.128 R16, [R29+0x1000] ;  /* 0x001000001d107984 */ /* 0x000e220000000c00 */
[----:B------:R-:W-:Y:S02]  /*15f50*/  ISETP.LT.AND P1, PT, R0, c[0x0][0x17c], !P0 ;  /* 0x00005f0000007a0c */ /* 0x000fe40004721270 */
[----:B------:R-:W-:-:S04]  /*15f60*/  IADD3 R0, R28, 0x82, RZ ;  /* 0x000000821c007810 */ /* 0x000fc80007ffe0ff */
[----:B------:R-:W-:Y:S02]  /*15f70*/  ISETP.LT.AND P5, PT, R0, c[0x0][0x17c], !P0 ;  /* 0x00005f0000007a0c */ /* 0x000fe400047a1270 */
[----:B------:R-:W-:Y:S02]  /*15f80*/  IADD3 R0, R28, 0x83, RZ ;  /* 0x000000831c007810 */ /* 0x000fe40007ffe0ff */
[----:B------:R-:W-:Y:S02]  /*15f90*/  LEA R6, P6, R8, R3, 0x1 ;  /* 0x0000000308067211 */ /* 0x000fe400078c08ff */
[----:B------:R-:W-:Y:S02]  /*15fa0*/  ISETP.LT.AND P4, PT, R0, c[0x0][0x17c], !P0 ;  /* 0x00005f0000007a0c */ /* 0x000fe40004781270 */
[----:B------:R-:W-:Y:S02]  /*15fb0*/  IADD3 R0, R28, 0x84, RZ ;  /* 0x000000841c007810 */ /* 0x000fe40007ffe0ff */
[----:B------:R-:W-:-:S02]  /*15fc0*/  LEA.HI.X.SX32 R7, R8, R2, 0x1, P6 ;  /* 0x0000000208077211 */ /* 0x000fc400030f0eff */
[----:B------:R-:W-:Y:S02]  /*15fd0*/  ISETP.LT.AND P3, PT, R0, c[0x0][0x17c], !P0 ;  /* 0x00005f0000007a0c */ /* 0x000fe40004761270 */
[----:B------:R-:W-:Y:S02]  /*15fe0*/  IADD3 R8, R8, c[0x0][0x198], RZ ;  /* 0x0000660008087a10 */ /* 0x000fe40007ffe0ff */
[----:B------:R-:W-:Y:S01]  /*15ff0*/  IADD3 R0, R28, 0x85, RZ ;  /* 0x000000851c007810 */ /* 0x000fe20007ffe0ff */
[----:B------:R1:W-:Y:S03]  /*16000*/  @P2 STG.E.U16 [R6.64], R15 ;  /* 0x0000000f06002986 */ /* 0x0003e6000c101504 */
[----:B------:R-:W-:Y:S02]  /*16010*/  ISETP.LT.AND P2, PT, R0, c[0x0][0x17c], !P0 ;  /* 0x00005f0000007a0c */ /* 0x000fe40004741270 */
[----:B------:R-:W-:-:S02]  /*16020*/  IADD3 R0, R8, c[0x0][0x198], RZ ;  /* 0x0000660008007a10 */ /* 0x000fc40007ffe0ff */
[----:B------:R-:W-:Y:S02]  /*16030*/  PRMT R9, R15, 0x7632, R9 ;  /* 0x000076320f097816 */ /* 0x000fe40000000009 */
[----:B-1----:R-:W-:-:S04]  /*16040*/  LEA R6, P6, R8, R3, 0x1 ;  /* 0x0000000308067211 */ /* 0x002fc800078c08ff */
[-C--:B------:R-:W-:Y:S02]  /*16050*/  LEA.HI.X.SX32 R7, R8, R2.reuse, 0x1, P6 ;  /* 0x0000000208077211 */ /* 0x080fe400030f0eff */
[CC--:B------:R-:W-:Y:S02]  /*16060*/  LEA R4, P6, R0.reuse, R3.reuse, 0x1 ;  /* 0x0000000300047211 */ /* 0x0c0fe400078c08ff */
[C---:B------:R-:W-:Y:S01]  /*16070*/  IADD3 R8, R0.reuse, c[0x0][0x198], RZ ;  /* 0x0000660000087a10 */ /* 0x040fe20007ffe0ff */
[----:B------:R1:W-:Y:S01]  /*16080*/  @P1 STG.E.U16 [R6.64], R9 ;  /* 0x0000000906001986 */ /* 0x0003e2000c101504 */
[----:B------:R-:W-:Y:S02]  /*16090*/  LEA.HI.X.SX32 R5, R0, R2, 0x1, P6 ;  /* 0x0000000200057211 */ /* 0x000fe400030f0eff */
[C---:B------:R-:W-:Y:S01]  /*160a0*/  IADD3 R0, R8.reuse, c[0x0][0x198], RZ ;  /* 0x0000660008007a10 */ /* 0x040fe20007ffe0ff */
[----:B0-----:R-:W-:Y:S01]  /*160b0*/  STL [R1+0xa4], R17 ;  /* 0x0000a41101007387 */ /* 0x001fe20000100800 */
[----:B-1----:R-:W-:-:S03]  /*160c0*/  LEA R6, P6, R8, R3, 0x1 ;  /* 0x0000000308067211 */ /* 0x002fc600078c08ff */
[----:B------:R0:W-:Y:S01]  /*160d0*/  @P5 STG.E.U16 [R4.64], R14 ;  /* 0x0000000e04005986 */ /* 0x0001e2000c101504 */
[----:B------:R-:W-:-:S03]  /*160e0*/  LEA.HI.X.SX32 R7, R8, R2, 0x1, P6 ;  /* 0x0000000208077211 */ /* 0x000fc600030f0eff */
[----:B------:R-:W-:Y:S01]  /*160f0*/  STL.64 [R1+0xa8], R18 ;  /* 0x0000a81201007387 */ /* 0x000fe20000100a00 */
[----:B------:R-:W-:Y:S01]  /*16100*/  PRMT R8, R14, 0x7632, R8 ;  /* 0x000076320e087816 */ /* 0x000fe20000000008 */
[----:B0-----:R-:W-:Y:S02]  /*16110*/  IMAD.MOV.U32 R14, RZ, RZ, R16 ;  /* 0x000000ffff0e7224 */ /* 0x001fe400078e0010 */
[----:B------:R-:W0:Y:S01]  /*16120*/  LDS.128 R16, [R22+0x1000] ;  /* 0x0010000016107984 */ /* 0x000e220000000c00 */
[----:B------:R-:W-:Y:S02]  /*16130*/  LEA R4, P6, R0, R3, 0x1 ;  /* 0x0000000300047211 */ /* 0x000fe400078c08ff */
[----:B------:R-:W-:Y:S02]  /*16140*/  IADD3 R9, R28, 0x88, RZ ;  /* 0x000000881c097810 */ /* 0x000fe40007ffe0ff */
[----:B------:R-:W-:Y:S01]  /*16150*/  LEA.HI.X.SX32 R5, R0, R2, 0x1, P6 ;  /* 0x0000000200057211 */ /* 0x000fe200030f0eff */
[----:B------:R1:W-:Y:S01]  /*16160*/  @P4 STG.E.U16 [R6.64], R8 ;  /* 0x0000000806004986 */ /* 0x0003e2000c101504 */
[----:B------:R-:W-:-:S02]  /*16170*/  ISETP.LT.AND P4, PT, R9, c[0x0][0x17c], !P0 ;  /* 0x00005f0009007a0c */ /* 0x000fc40004781270 */
[----:B------:R-:W-:Y:S01]  /*16180*/  PRMT R9, R13, 0x7632, R9 ;  /* 0x000076320d097816 */ /* 0x000fe20000000009 */
[----:B------:R2:W-:Y:S01]  /*16190*/  @P3 STG.E.U16 [R4.64], R13 ;  /* 0x0000000d04003986 */ /* 0x0005e2000c101504 */
[----:B------:R-:W-:Y:S02]  /*161a0*/  IADD3 R10, R28, 0x86, RZ ;  /* 0x000000861c0a7810 */ /* 0x000fe40007ffe0ff */
[----:B-1----:R-:W-:Y:S01]  /*161b0*/  IADD3 R7, R0, c[0x0][0x198], RZ ;  /* 0x0000660000077a10 */ /* 0x002fe20007ffe0ff */
[----:B0-----:R-:W-:Y:S01]  /*161c0*/  STL [R1+0x94], R17 ;  /* 0x0000941101007387 */ /* 0x001fe20000100800 */
[----:B--2---:R-:W-:-:S03]  /*161d0*/  IMAD.MOV.U32 R13, RZ, RZ, R16 ;  /* 0x000000ffff0d7224 */ /* 0x004fc600078e0010 */
[----:B------:R-:W-:Y:S04]  /*161e0*/  STL.64 [R1+0x98], R18 ;  /* 0x0000981201007387 */ /* 0x000fe80000100a00 */
[----:B------:R-:W0:Y:S01]  /*161f0*/  LDS.128 R16, [R23+0x1000] ;  /* 0x0010000017107984 */ /* 0x000e220000000c00 */
[----:B------:R-:W-:Y:S02]  /*16200*/  IADD3 R0, R28, 0x89, RZ ;  /* 0x000000891c007810 */ /* 0x000fe40007ffe0ff */
[----:B------:R-:W-:Y:S02]  /*16210*/  LEA R6, P6, R7, R3, 0x1 ;  /* 0x0000000307067211 */ /* 0x000fe400078c08ff */
[----:B------:R-:W-:Y:S02]  /*16220*/  ISETP.LT.AND P3, PT, R0, c[0x0][0x17c], !P0 ;  /* 0x00005f0000007a0c */ /* 0x000fe40004761270 */
[----:B------:R-:W-:-:S02]  /*16230*/  ISETP.LT.AND P1, PT, R10, c[0x0][0x17c], !P0 ;  /* 0x00005f000a007a0c */ /* 0x000fc40004721270 */
[C---:B------:R-:W-:Y:S02]  /*16240*/  IADD3 R0, R7.reuse, c[0x0][0x198], RZ ;  /* 0x0000660007007a10 */ /* 0x040fe40007ffe0ff */
[-C--:B------:R-:W-:Y:S02]  /*16250*/  LEA.HI.X.SX32 R7, R7, R2.reuse, 0x1, P6 ;  /* 0x0000000207077211 */ /* 0x080fe400030f0eff */
[C---:B------:R-:W-:Y:S02]  /*16260*/  LEA R4, P6, R0.reuse, R3, 0x1 ;  /* 0x0000000300047211 */ /* 0x040fe400078c08ff */
[C---:B------:R-:W-:Y:S01]  /*16270*/  IADD3 R8, R0.reuse, c[0x0][0x198], RZ ;  /* 0x0000660000087a10 */ /* 0x040fe20007ffe0ff */
[----:B------:R1:W-:Y:S01]  /*16280*/  @P2 STG.E.U16 [R6.64], R9 ;  /* 0x0000000906002986 */ /* 0x0003e2000c101504 */
[----:B------:R-:W-:Y:S02]  /*16290*/  LEA.HI.X.SX32 R5, R0, R2, 0x1, P6 ;  /* 0x0000000200057211 */ /* 0x000fe400030f0eff */
[----:B------:R-:W-:-:S03]  /*162a0*/  IADD3 R0, R8, c[0x0][0x198], RZ ;  /* 0x0000660008007a10 */ /* 0x000fc60007ffe0ff */
[----:B------:R2:W-:Y:S01]  /*162b0*/  @P1 STG.E.U16 [R4.64], R11 ;  /* 0x0000000b04001986 */ /* 0x0005e2000c101504 */
[----:B-1----:R-:W-:Y:S02]  /*162c0*/  IADD3 R7, R28, 0x8b, RZ ;  /* 0x0000008b1c077810 */ /* 0x002fe40007ffe0ff */
[C---:B------:R-:W-:Y:S02]  /*162d0*/  LEA R6, P6, R8.reuse, R3, 0x1 ;  /* 0x0000000308067211 */ /* 0x040fe400078c08ff */
[----:B------:R-:W-:Y:S02]  /*162e0*/  ISETP.LT.AND P1, PT, R7, c[0x0][0x17c], !P0 ;  /* 0x00005f0007007a0c */ /* 0x000fe40004721270 */
[----:B------:R-:W-:Y:S02]  /*162f0*/  LEA.HI.X.SX32 R7, R8, R2, 0x1, P6 ;  /* 0x0000000208077211 */ /* 0x000fe400030f0eff */
[----:B------:R-:W-:Y:S01]  /*16300*/  PRMT R8, R11, 0x7632, R8 ;  /* 0x000076320b087816 */ /* 0x000fe20000000008 */
[----:B0-----:R-:W-:Y:S01]  /*16310*/  STL [R1+0x84], R17 ;  /* 0x0000841101007387 */ /* 0x001fe20000100800 */
[----:B--2---:R-:W-:-:S03]  /*16320*/  IMAD.MOV.U32 R11, RZ, RZ, R16 ;  /* 0x000000ffff0b7224 */ /* 0x004fc600078e0010 */
[----:B------:R-:W-:Y:S04]  /*16330*/  STL.64 [R1+0x88], R18 ;  /* 0x0000881201007387 */ /* 0x000fe80000100a00 */
[----:B------:R-:W0:Y:S01]  /*16340*/  LDS.128 R16, [R26+0x1000] ;  /* 0x001000001a107984 */ /* 0x000e220000000c00 */
[----:B------:R-:W-:Y:S02]  /*16350*/  IADD3 R10, R28, 0x87, RZ ;  /* 0x000000871c0a7810 */ /* 0x000fe40007ffe0ff */
[----:B------:R-:W-:Y:S01]  /*16360*/  LEA R4, P6, R0, R3, 0x1 ;  /* 0x0000000300047211 */ /* 0x000fe200078c08ff */
[----:B------:R-:W-:Y:S01]  /*16370*/  LDS.128 R24, [R26+0x2000] ;  /* 0x002000001a187984 */ /* 0x000fe20000000c00 */
[----:B------:R-:W-:Y:S02]  /*16380*/  ISETP.LT.AND P5, PT, R10, c[0x0][0x17c], !P0 ;  /* 0x00005f000a007a0c */ /* 0x000fe400047a1270 */
[----:B------:R-:W-:-:S02]  /*16390*/  IADD3 R9, R28, 0x8c, RZ ;  /* 0x0000008c1c097810 */ /* 0x000fc40007ffe0ff */
[----:B------:R-:W-:-:S09]  /*163a0*/  LEA.HI.X.SX32 R5, R0, R2, 0x1, P6 ;  /* 0x0000000200057211 */ /* 0x000fd200030f0eff */
[----:B------:R-:W-:Y:S01]  /*163b0*/  @P5 STG.E.U16 [R6.64], R8 ;  /* 0x0000000806005986 */ /* 0x000fe2000c101504 */
[----:B------:R-:W-:Y:S02]  /*163c0*/  ISETP.LT.AND P5, PT, R9, c[0x0][0x17c], !P0 ;  /* 0x00005f0009007a0c */ /* 0x000fe400047a1270 */
[----:B------:R-:W-:Y:S01]  /*163d0*/  PRMT R9, R14, 0x7632, R9 ;  /* 0x000076320e097816 */ /* 0x000fe20000000009 */
[----:B------:R1:W-:Y:S04]  /*163e0*/  @P4 STG.E.U16 [R4.64], R14 ;  /* 0x0000000e04004986 */ /* 0x0003e8000c101504 */
[----:B0-----:R-:W-:Y:S01]  /*163f0*/  STL [R1+0x4], R17 ;  /* 0x0000041101007387 */ /* 0x001fe20000100800 */
[----:B-1----:R-:W-:-:S03]  /*16400*/  IMAD.MOV.U32 R14, RZ, RZ, R16 ;  /* 0x000000ffff0e7224 */ /* 0x002fc600078e0010 */
[----:B------:R-:W-:Y:S04]  /*16410*/  STL.64 [R1+0x8], R18 ;  /* 0x0000081201007387 */ /* 0x000fe80000100a00 */
[----:B------:R-:W0:Y:S01]  /*16420*/  LDS.128 R16, [R29+0x2000] ;  /* 0x002000001d107984 */ /* 0x000e220000000c00 */
[----:B------:R-:W-:Y:S02]  /*16430*/  IADD3 R7, R0, c[0x0][0x198], RZ ;  /* 0x0000660000077a10 */ /* 0x000fe40007ffe0ff */
[C---:B------:R-:W-:Y:S02]  /*16440*/  IADD3 R0, R28.reuse, 0x8d, RZ ;  /* 0x0000008d1c007810 */ /* 0x040fe40007ffe0ff */
[----:B------:R-:W-:Y:S02]  /*16450*/  IADD3 R10, R28, 0x8a, RZ ;  /* 0x0000008a1c0a7810 */ /* 0x000fe40007ffe0ff */
[----:B------:R-:W-:-:S02]  /*16460*/  LEA R6, P6, R7, R3, 0x1 ;  /* 0x0000000307067211 */ /* 0x000fc400078c08ff */
[----:B------:R-:W-:Y:S02]  /*16470*/  ISETP.LT.AND P4, PT, R0, c[0x0][0x17c], !P0 ;  /* 0x00005f0000007a0c */ /* 0x000fe40004781270 */
[----:B------:R-:W-:Y:S02]  /*16480*/  ISETP.LT.AND P2, PT, R10, c[0x0][0x17c], !P0 ;  /* 0x00005f000a007a0c */ /* 0x000fe40004741270 */
[C---:B------:R-:W-:Y:S02]  /*16490*/  IADD3 R0, R7.reuse, c[0x0][0x198], RZ ;  /* 0x0000660007007a10 */ /* 0x040fe40007ffe0ff */
[-C--:B------:R-:W-:Y:S02]  /*164a0*/  LEA.HI.X.SX32 R7, R7, R2.reuse, 0x1, P6 ;  /* 0x0000000207077211 */ /* 0x080fe400030f0eff */
[C---:B------:R-:W-:Y:S02]  /*164b0*/  LEA R4, P6, R0.reuse, R3, 0x1 ;  /* 0x0000000300047211 */ /* 0x040fe400078c08ff */
[C---:B------:R-:W-:Y:S01]  /*164c0*/  IADD3 R8, R0.reuse, c[0x0][0x198], RZ ;  /* 0x0000660000087a10 */ /* 0x040fe20007ffe0ff */
[----:B------:R1:W-:Y:S01]  /*164d0*/  @P3 STG.E.U16 [R6.64], R9 ;  /* 0x0000000906003986 */ /* 0x0003e2000c101504 */
[----:B------:R-:W-:-:S02]  /*164e0*/  LEA.HI.X.SX32 R5, R0, R2, 0x1, P6 ;  /* 0x0000000200057211 */ /* 0x000fc400030f0eff */
        /* <DEDUP_REMOVED lines=11> */
[----:B------:R-:W-:Y:S02]  /*165a0*/  LEA R4, P6, R0, R3, 0x1 ;  /* 0x0000000300047211 */ /* 0x000fe400078c08ff */
[----:B------:R-:W-:Y:S02]  /*165b0*/  IADD3 R9, R28, 0x90, RZ ;  /* 0x000000901c097810 */ /* 0x000fe40007ffe0ff */
[----:B------:R-:W-:Y:S01]  /*165c0*/  LEA.HI.X.SX32 R5, R0, R2, 0x1, P6 ;  /* 0x0000000200057211 */ /* 0x000fe200030f0eff */
[----:B------:R-:W-:Y:S01]  /*165d0*/  @P1 STG.E.U16 [R6.64], R8 ;  /* 0x0000000806001986 */ /* 0x000fe2000c101504 */
[----:B------:R-:W-:-:S02]  /*165e0*/  ISETP.LT.AND P1, PT, R9, c[0x0][0x17c], !P0 ;  /* 0x00005f0009007a0c */ /* 0x000fc40004721270 */
[----:B------:R-:W-:Y:S01]  /*165f0*/  PRMT R9, R11, 0x7632, R9 ;  /* 0x000076320b097816 */ /* 0x000fe20000000009 */
[----:B------:R1:W-:Y:S04]  /*16600*/  @P5 STG.E.U16 [R4.64], R11 ;  /* 0x0000000b04005986 */ /* 0x0003e8000c101504 */
[----:B0-----:R-:W-:Y:S01]  /*16610*/  STL [R1+0x34], R17 ;  /* 0x0000341101007387 */ /* 0x001fe20000100800 */
[----:B-1----:R-:W-:-:S03]  /*16620*/  IMAD.MOV.U32 R11, RZ, RZ, R16 ;  /* 0x000000ffff0b7224 */ /* 0x002fc600078e0010 */
[----:B------:R-:W-:Y:S04]  /*16630*/  STL.64 [R1+0x38], R18 ;  /* 0x0000381201007387 */ /* 0x000fe80000100a00 */
[----:B------:R-:W0:Y:S04]  /*16640*/  LDS.128 R16, [R23+0x2000] ;  /* 0x0020000017107984 */ /* 0x000e280000000c00 */
[----:B0-----:R0:W-:Y:S04]  /*16650*/  STL [R1+0x14], R17 ;  /* 0x0000141101007387 */ /* 0x0011e80000100800 */
[----:B------:R-:W-:Y:S04]  /*16660*/  STL.64 [R1+0x18], R18 ;  /* 0x0000181201007387 */ /* 0x000fe80000100a00 */
[----:B0-----:R-:W2:Y:S01]  /*16670*/  LDL.LU R17, [R1+0x610] ;  /* 0x0006100001117983 */ /* 0x001ea20000300800 */
[----:B------:R-:W-:-:S02]  /*16680*/  IADD3 R6, R0, c[0x0][0x198], RZ ;  /* 0x0000660000067a10 */ /* 0x000fc40007ffe0ff */
[C---:B------:R-:W-:Y:S02]  /*16690*/  IADD3 R0, R28.reuse, 0x91, RZ ;  /* 0x000000911c007810 */ /* 0x040fe40007ffe0ff */
[----:B------:R-:W-:Y:S02]  /*166a0*/  IADD3 R10, R28, 0x8e, RZ ;  /* 0x0000008e1c0a7810 */ /* 0x000fe40007ffe0ff */
[----:B------:R-:W-:Y:S02]  /*166b0*/  LEA R4, P6, R6, R3, 0x1 ;  /* 0x0000000306047211 */ /* 0x000fe400078c08ff */
[----:B------:R-:W-:Y:S02]  /*166c0*/  ISETP.LT.AND P5, PT, R0, c[0x0][0x17c], !P0 ;  /* 0x00005f0000007a0c */ /* 0x000fe400047a1270 */
[----:B------:R-:W-:Y:S02]  /*166d0*/  ISETP.LT.AND P3, PT, R10, c[0x0][0x17c], !P0 ;  /* 0x00005f000a007a0c */ /* 0x000fe40004761270 */
[----:B------:R-:W-:-:S02]  /*166e0*/  IADD3 R0, R6, c[0x0][0x198], RZ ;  /* 0x0000660006007a10 */ /* 0x000fc40007ffe0ff */
[-C--:B------:R-:W-:Y:S02]  /*166f0*/  LEA.HI.X.SX32 R5, R6, R2.reuse, 0x1, P6 ;  /* 0x0000000206057211 */ /* 0x080fe400030f0eff */
[C---:B------:R-:W-:Y:S02]  /*16700*/  LEA R6, P6, R0.reuse, R3, 0x1 ;  /* 0x0000000300067211 */ /* 0x040fe400078c08ff */
[C---:B------:R-:W-:Y:S01]  /*16710*/  IADD3 R8, R0.reuse, c[0x0][0x198], RZ ;  /* 0x0000660000087a10 */ /* 0x040fe20007ffe0ff */
[----:B------:R0:W-:Y:S01]  /*16720*/  @P4 STG.E.U16 [R4.64], R9 ;  /* 0x0000000904004986 */ /* 0x0001e2000c101504 */
[----:B------:R-:W-:Y:S02]  /*16730*/  LEA.HI.X.SX32 R7, R0, R2, 0x1, P6 ;  /* 0x0000000200077211 */ /* 0x000fe400030f0eff */
[----:B------:R-:W-:-:S03]  /*16740*/  IADD3 R0, R8, c[0x0][0x198], RZ ;  /* 0x0000660008007a10 */ /* 0x000fc60007ffe0ff */
[----:B------:R1:W-:Y:S01]  /*16750*/  @P3 STG.E.U16 [R6.64], R14 ;  /* 0x0000000e06003986 */ /* 0x0003e2000c101504 */
[----:B0-----:R-:W-:Y:S02]  /*16760*/  IADD3 R5, R28, 0x93, RZ ;  /* 0x000000931c057810 */ /* 0x001fe40007ffe0ff */
[CC--:B------:R-:W-:Y:S02]  /*16770*/  LEA R4, P6, R8.reuse, R3.reuse, 0x1 ;  /* 0x0000000308047211 */ /* 0x0c0fe400078c08ff */
[----:B------:R-:W-:Y:S02]  /*16780*/  ISETP.LT.AND P3, PT, R5, c[0x0][0x17c], !P0 ;  /* 0x00005f0005007a0c */ /* 0x000fe40004761270 */
[----:B------:R-:W-:Y:S02]  /*16790*/  LEA.HI.X.SX32 R5, R8, R2, 0x1, P6 ;  /* 0x0000000208057211 */ /* 0x000fe400030f0eff */
[----:B------:R-:W-:Y:S02]  /*167a0*/  PRMT R8, R14, 0x7632, R8 ;  /* 0x000076320e087816 */ /* 0x000fe40000000008 */
[----:B-1----:R-:W-:-:S03]  /*167b0*/  LEA R6, P6, R0, R3, 0x1 ;  /* 0x0000000300067211 */ /* 0x002fc600078c08ff */
[----:B------:R0:W-:Y:S01]  /*167c0*/  @P2 STG.E.U16 [R4.64], R8 ;  /* 0x0000000804002986 */ /* 0x0001e2000c101504 */
[----:B------:R-:W-:Y:S02]  /*167d0*/  LEA.HI.X.SX32 R7, R0, R2, 0x1, P6 ;  /* 0x0000000200077211 */ /* 0x000fe400030f0eff */
[----:B------:R-:W-:-:S03]  /*167e0*/  IADD3 R10, R28, 0x92, RZ ;  /* 0x000000921c0a7810 */ /* 0x000fc60007ffe0ff */
[----:B------:R1:W-:Y:S01]  /*167f0*/  @P1 STG.E.U16 [R6.64], R13 ;  /* 0x0000000d06001986 */ /* 0x0003e2000c101504 */
[----:B0-----:R-:W-:Y:S02]  /*16800*/  IADD3 R4, R0, c[0x0][0x198], RZ ;  /* 0x0000660000047a10 */ /* 0x001fe40007ffe0ff */
[C---:B------:R-:W-:Y:S02]  /*16810*/  IADD3 R0, R28.reuse, 0x95, RZ ;  /* 0x000000951c007810 */ /* 0x040fe40007ffe0ff */
[----:B------:R-:W-:Y:S02]  /*16820*/  IADD3 R9, R28, 0x94, RZ ;  /* 0x000000941c097810 */ /* 0x000fe40007ffe0ff */
[----:B-1----:R-:W-:Y:S02]  /*16830*/  LEA R6, P6, R4, R3, 0x1 ;  /* 0x0000000304067211 */ /* 0x002fe400078c08ff */
[----:B------:R-:W-:Y:S02]  /*16840*/  ISETP.LT.AND P1, PT, R0, c[0x0][0x17c], !P0 ;  /* 0x00005f0000007a0c */ /* 0x000fe40004721270 */
[----:B------:R-:W-:-:S02]  /*16850*/  IADD3 R0, R4, c[0x0][0x198], RZ ;  /* 0x0000660004007a10 */ /* 0x000fc40007ffe0ff */
[----:B------:R-:W-:Y:S02]  /*16860*/  PRMT R8, R13, 0x7632, R8 ;  /* 0x000076320d087816 */ /* 0x000fe40000000008 */
[-C--:B------:R-:W-:Y:S02]  /*16870*/  LEA.HI.X.SX32 R7, R4, R2.reuse, 0x1, P6 ;  /* 0x0000000204077211 */ /* 0x080fe400030f0eff */
[----:B------:R-:W-:Y:S02]  /*16880*/  ISETP.LT.AND P4, PT, R10, c[0x0][0x17c], !P0 ;  /* 0x00005f000a007a0c */ /* 0x000fe40004781270 */
[----:B------:R-:W-:Y:S02]  /*16890*/  ISETP.LT.AND P2, PT, R9, c[0x0][0x17c], !P0 ;  /* 0x00005f0009007a0c */ /* 0x000fe40004741270 */
[C---:B------:R-:W-:Y:S02]  /*168a0*/  LEA R4, P6, R0.reuse, R3, 0x1 ;  /* 0x0000000300047211 */ /* 0x040fe400078c08ff */
[C---:B------:R-:W-:Y:S01]  /*168b0*/  IADD3 R9, R0.reuse, c[0x0][0x198], RZ ;  /* 0x0000660000097a10 */ /* 0x040fe20007ffe0ff */
[----:B------:R0:W-:Y:S01]  /*168c0*/  @P5 STG.E.U16 [R6.64], R8 ;  /* 0x0000000806005986 */ /* 0x0001e2000c101504 */
[----:B------:R-:W-:-:S02]  /*168d0*/  LEA.HI.X.SX32 R5, R0, R2, 0x1, P6 ;  /* 0x0000000200057211 */ /* 0x000fc400030f0eff */
[----:B------:R-:W-:Y:S02]  /*168e0*/  IADD3 R10, R28, 0x96, RZ ;  /* 0x000000961c0a7810 */ /* 0x000fe40007ffe0ff */
[----:B------:R-:W-:Y:S02]  /*168f0*/  IADD3 R0, R9, c[0x0][0x198], RZ ;  /* 0x0000660009007a10 */ /* 0x000fe40007ffe0ff */
[----:B------:R-:W-:Y:S02]  /*16900*/  PRMT R12, R11, 0x7632, R12 ;  /* 0x000076320b0c7816 */ /* 0x000fe4000000000c */
[CC--:B0-----:R-:W-:Y:S02]  /*16910*/  LEA R8, P6, R9.reuse, R3.reuse, 0x1 ;  /* 0x0000000309087211 */ /* 0x0c1fe400078c08ff */
[----:B------:R-:W-:Y:S02]  /*16920*/  ISETP.LT.AND P5, PT, R10, c[0x0][0x17c], !P0 ;  /* 0x00005f000a007a0c */ /* 0x000fe400047a1270 */
[----:B------:R-:W-:Y:S01]  /*16930*/  LEA.HI.X.SX32 R9, R9, R2, 0x1, P6 ;  /* 0x0000000209097211 */ /* 0x000fe200030f0eff */
[----:B------:R0:W-:Y:S01]  /*16940*/  @P4 STG.E.U16 [R4.64], R11 ;  /* 0x0000000b04004986 */ /* 0x0001e2000c101504 */
[----:B------:R-:W-:-:S03]  /*16950*/  LEA R10, P6, R0, R3, 0x1 ;  /* 0x00000003000a7211 */ /* 0x000fc600078c08ff */
[----:B------:R1:W-:Y:S01]  /*16960*/  @P3 STG.E.U16 [R8.64], R12 ;  /* 0x0000000c08003986 */ /* 0x0003e2000c101504 */
[----:B------:R-:W-:Y:S02]  /*16970*/  IADD3 R6, R28, 0x97, RZ ;  /* 0x000000971c067810 */ /* 0x000fe40007ffe0ff */
[C---:B0-----:R-:W-:Y:S02]  /*16980*/  LEA.HI.X.SX32 R11, R0.reuse, R2, 0x1, P6 ;  /* 0x00000002000b7211 */ /* 0x041fe400030f0eff */
[----:B-1----:R-:W-:Y:S02]  /*16990*/  IADD3 R8, R0, c[0x0][0x198], RZ ;  /* 0x0000660000087a10 */ /* 0x002fe40007ffe0ff */
[----:B------:R-:W-:Y:S02]  /*169a0*/  IADD3 R0, R28, 0x99, RZ ;  /* 0x000000991c007810 */ /* 0x000fe40007ffe0ff */
[----:B------:R-:W-:Y:S01]  /*169b0*/  LEA R14, P6, R8, R3, 0x1 ;  /* 0x00000003080e7211 */ /* 0x000fe200078c08ff */
[----:B------:R-:W-:Y:S01]  /*169c0*/  @P2 STG.E.U16 [R10.64], R16 ;  /* 0x000000100a002986 */ /* 0x000fe2000c101504 */
[----:B------:R-:W-:-:S02]  /*169d0*/  ISETP.LT.AND P2, PT, R0, c[0x0][0x17c], !P0 ;  /* 0x00005f0000007a0c */ /* 0x000fc40004741270 */
[C---:B------:R-:W-:Y:S02]  /*169e0*/  IADD3 R0, R8.reuse, c[0x0][0x198], RZ ;  /* 0x0000660008007a10 */ /* 0x040fe40007ffe0ff */
[----:B------:R-:W-:Y:S02]  /*169f0*/  LEA.HI.X.SX32 R15, R8, R2, 0x1, P6 ;  /* 0x00000002080f7211 */ /* 0x000fe400030f0eff */
[----:B------:R-:W-:Y:S01]  /*16a00*/  ISETP.LT.AND P4, PT, R6, c[0x0][0x17c], !P0 ;  /* 0x00005f0006007a0c */ /* 0x000fe20004781270 */
[----:B------:R0:W-:Y:S04]  /*16a10*/  LDS.128 R8, [R22+0x3000] ;  /* 0x0030000016087984 */ /* 0x0001e80000000c00 */
[----:B------:R-:W1:Y:S04]  /*16a20*/  LDS.128 R4, [R29+0x3000] ;  /* 0x003000001d047984 */ /* 0x000e680000000c00 */
[----:B0-----:R-:W0:Y:S01]  /*16a30*/  S2R R22, SR_TID.X ;  /* 0x0000000000167919 */ /* 0x001e220000002100 */
[----:B------:R-:W-:-:S02]  /*16a40*/  IADD3 R13, R28, 0x98, RZ ;  /* 0x000000981c0d7810 */ /* 0x000fc40007ffe0ff */
[C---:B------:R-:W-:Y:S02]  /*16a50*/  LEA R12, P6, R0.reuse, R3, 0x1 ;  /* 0x00000003000c7211 */ /* 0x040fe400078c08ff */
[----:B------:R-:W-:Y:S02]  /*16a60*/  ISETP.LT.AND P3, PT, R13, c[0x0][0x17c], !P0 ;  /* 0x00005f000d007a0c */ /* 0x000fe40004761270 */
[----:B------:R-:W-:Y:S02]  /*16a70*/  LEA.HI.X.SX32 R13, R0, R2, 0x1, P6 ;  /* 0x00000002000d7211 */ /* 0x000fe400030f0eff */
[----:B------:R-:W-:Y:S02]  /*16a80*/  IADD3 R18, R28, 0x9a, RZ ;  /* 0x0000009a1c127810 */ /* 0x000fe40007ffe0ff */
[----:B0-----:R-:W-:Y:S02]  /*16a90*/  LOP3.LUT R21, R22, 0xff, RZ, 0xc0, !PT ;  /* 0x000000ff16157812 */ /* 0x001fe400078ec0ff */
[----:B--2---:R-:W-:-:S02]  /*16aa0*/  PRMT R17, R16, 0x7632, R17 ;  /* 0x0000763210117816 */ /* 0x004fc40000000011 */
[----:B------:R-:W-:-:S03]  /*16ab0*/  IADD3 R16, R0, c[0x0][0x198], RZ ;  /* 0x0000660000107a10 */ /* 0x000fc60007ffe0ff */
[----:B------:R0:W-:Y:S01]  /*16ac0*/  @P1 STG.E.U16 [R14.64], R17 ;  /* 0x000000110e001986 */ /* 0x0001e2000c101504 */
[----:B------:R-:W-:Y:S02]  /*16ad0*/  ISETP.LT.AND P1, PT, R18, c[0x0][0x17c], !P0 ;  /* 0x00005f0012007a0c */ /* 0x000fe40004721270 */
[C---:B------:R-:W-:Y:S01]  /*16ae0*/  LEA R18, P6, R16.reuse, R3, 0x1 ;  /* 0x0000000310127211 */ /* 0x040fe200078c08ff */
[----:B------:R-:W-:Y:S01]  /*16af0*/  @P5 STG.E.U16 [R12.64], R24 ;  /* 0x000000180c005986 */ /* 0x000fe2000c101504 */
[----:B------:R-:W-:Y:S02]  /*16b00*/  IADD3 R0, R16, c[0x0][0x198], RZ ;  /* 0x0000660010007a10 */ /* 0x000fe40007ffe0ff */
[----:B0-----:R-:W-:-:S04]  /*16b10*/  IADD3 R14, R28, 0x9b, RZ ;  /* 0x0000009b1c0e7810 */ /* 0x001fc80007ffe0ff */
[----:B------:R-:W-:Y:S02]  /*16b20*/  ISETP.LT.AND P5, PT, R14, c[0x0][0x17c], !P0 ;  /* 0x00005f000e007a0c */ /* 0x000fe400047a1270 */
[----:B------:R0:W2:Y:S01]  /*16b30*/  LDS.128 R12, [R23+0x3000] ;  /* 0x00300000170c7984 */ /* 0x0000a20000000c00 */
[----:B------:R-:W-:Y:S02]  /*16b40*/  LEA.HI.X.SX32 R19, R16, R2, 0x1, P6 ;  /* 0x0000000210137211 */ /* 0x000fe400030f0eff */
[----:B------:R-:W-:Y:S01]  /*16b50*/  LEA R16, P6, R0, R3, 0x1 ;  /* 0x0000000300107211 */ /* 0x000fe200078c08ff */
[----:B0-----:R-:W-:-:S03]  /*16b60*/  IMAD.SHL.U32 R23, R22, 0x2000, RZ ;  /* 0x0000200016177824 */ /* 0x001fc600078e00ff */
[----:B------:R-:W-:Y:S02]  /*16b70*/  LEA.HI.X.SX32 R17, R0, R2, 0x1, P6 ;  /* 0x0000000200117211 */ /* 0x000fe400030f0eff */
[----:B------:R-:W-:Y:S02]  /*16b80*/  LOP3.LUT R23, R23, 0xc000, RZ, 0xc0, !PT ;  /* 0x0000c00017177812 */ /* 0x000fe400078ec0ff */
[----:B------:R-:W-:Y:S02]  /*16b90*/  PRMT R24, R24, 0x7632, R24 ;  /* 0x0000763218187816 */ /* 0x000fe40000000018 */
[----:B------:R-:W-:Y:S01]  /*16ba0*/  IADD3 R0, R0, c[0x0][0x198], RZ ;  /* 0x0000660000007a10 */ /* 0x000fe20007ffe0ff */
[----:B------:R-:W-:Y:S02]  /*16bb0*/  IMAD R29, R21, 0x10, R23 ;  /* 0x00000010151d7824 */ /* 0x000fe400078e0217 */
[----:B------:R0:W-:Y:S01]  /*16bc0*/  @P4 STG.E.U16 [R18.64], R24 ;  /* 0x0000001812004986 */ /* 0x0001e2000c101504 */
[----:B------:R-:W-:-:S02]  /*16bd0*/  LEA R22, P6, R0, R3, 0x1 ;  /* 0x0000000300167211 */ /* 0x000fc400078c08ff */
[----:B------:R-:W-:Y:S02]  /*16be0*/  LOP3.LUT R29, R29, 0x60, RZ, 0x3c, !PT ;  /* 0x000000601d1d7812 */ /* 0x000fe400078e3cff */
[----:B------:R-:W-:Y:S01]  /*16bf0*/  LEA.HI.X.SX32 R23, R0, R2, 0x1, P6 ;  /* 0x0000000200177211 */ /* 0x000fe200030f0eff */
[----:B-1----:R-:W-:Y:S01]  /*16c00*/  @P3 STG.E.U16 [R16.64], R4 ;  /* 0x0000000410003986 */ /* 0x002fe2000c101504 */
[----:B0-----:R-:W-:Y:S02]  /*16c10*/  IADD3 R18, R28, 0x9d, RZ ;  /* 0x0000009d1c127810 */ /* 0x001fe40007ffe0ff */
[----:B------:R-:W-:Y:S02]  /*16c20*/  PRMT R24, R4, 0x7632, R24 ;  /* 0x0000763204187816 */ /* 0x000fe40000000018 */
[----:B------:R-:W-:Y:S02]  /*16c30*/  ISETP.LT.AND P3, PT, R18, c[0x0][0x17c], !P0 ;  /* 0x00005f0012007a0c */ /* 0x000fe40004761270 */
[----:B------:R0:W1:Y:S04]  /*16c40*/  LDS.128 R16, [R29+0x3000] ;  /* 0x003000001d107984 */ /* 0x0000680000000c00 */
[----:B------:R3:W-:Y:S04]  /*16c50*/  @P2 STG.E.U16 [R22.64], R24 ;  /* 0x0000001816002986 */ /* 0x0007e8000c101504 */
[----:B0-----:R-:W4:Y:S04]  /*16c60*/  LDL.LU R29, [R1+0x54] ;  /* 0x00005400011d7983 */ /* 0x001f280000300800 */
[----:B---3--:R-:W3:Y:S01]  /*16c70*/  LDL.LU R24, [R1+0x44] ;  /* 0x0000440001187983 */ /* 0x008ee20000300800 */
[----:B------:R-:W-:-:S02]  /*16c80*/  IADD3 R20, R28, 0x9c, RZ ;  /* 0x0000009c1c147810 */ /* 0x000fc40007ffe0ff */
[----:B------:R-:W-:Y:S02]  /*16c90*/  IADD3 R21, R0, c[0x0][0x198], RZ ;  /* 0x0000660000157a10 */ /* 0x000fe40007ffe0ff */
[----:B------:R-:W-:Y:S02]  /*16ca0*/  ISETP.LT.AND P4, PT, R20, c[0x0][0x17c], !P0 ;  /* 0x00005f0014007a0c */ /* 0x000fe40004781270 */
[C---:B------:R-:W-:Y:S02]  /*16cb0*/  LEA R20, P6, R21.reuse, R3, 0x1 ;  /* 0x0000000315147211 */ /* 0x040fe400078c08ff */
[C---:B------:R-:W-:Y:S02]  /*16cc0*/  IADD3 R0, R21.reuse, c[0x0][0x198], RZ ;  /* 0x0000660015007a10 */ /* 0x040fe40007ffe0ff */
[----:B------:R-:W-:Y:S02]  /*16cd0*/  LEA.HI.X.SX32 R21, R21, R2, 0x1, P6 ;  /* 0x0000000215157211 */ /* 0x000fe400030f0eff */
[----:B------:R-:W-:-:S02]  /*16ce0*/  IADD3 R4, R28, 0x9e, RZ ;  /* 0x0000009e1c047810 */ /* 0x000fc40007ffe0ff */
[----:B------:R-:W-:Y:S01]  /*16cf0*/  LEA R22, P6, R0, R3, 0x1 ;  /* 0x0000000300167211 */ /* 0x000fe200078c08ff */
[----:B------:R0:W-:Y:S01]  /*16d00*/  @P1 STG.E.U16 [R20.64], R8 ;  /* 0x0000000814001986 */ /* 0x0001e2000c101504 */
[----:B------:R-:W-:Y:S02]  /*16d10*/  ISETP.LT.AND P2, PT, R4, c[0x0][0x17c], !P0 ;  /* 0x00005f0004007a0c */ /* 0x000fe40004741270 */
[C---:B------:R-:W-:Y:S02]  /*16d20*/  LEA.HI.X.SX32 R23, R0.reuse, R2, 0x1, P6 ;  /* 0x0000000200177211 */ /* 0x040fe400030f0eff */
[----:B------:R-:W-:Y:S02]  /*16d30*/  IADD3 R4, R0, c[0x0][0x198], RZ ;  /* 0x0000660000047a10 */ /* 0x000fe40007ffe0ff */
[----:B0-----:R-:W-:Y:S02]  /*16d40*/  IADD3 R20, R28, 0x9f, RZ ;  /* 0x0000009f1c147810 */ /* 0x001fe40007ffe0ff */
[----:B------:R-:W-:-:S02]  /*16d50*/  PRMT R8, R8, 0x7632, R8 ;  /* 0x0000763208087816 */ /* 0x000fc40000000008 */
[----:B------:R-:W-:Y:S02]  /*16d60*/  ISETP.LT.AND P1, PT, R20, c[0x0][0x17c], !P0 ;  /* 0x00005f0014007a0c */ /* 0x000fe40004721270 */
[----:B------:R-:W-:Y:S01]  /*16d70*/  LEA R20, P6, R4, R3, 0x1 ;  /* 0x0000000304147211 */ /* 0x000fe200078c08ff */
[----:B------:R0:W-:Y:S01]  /*16d80*/  @P5 STG.E.U16 [R22.64], R8 ;  /* 0x0000000816005986 */ /* 0x0001e2000c101504 */
[----:B------:R-:W-:Y:S02]  /*16d90*/  IADD3 R0, R28, 0xa0, RZ ;  /* 0x000000a01c007810 */ /* 0x000fe40007ffe0ff */
[----:B------:R-:W-:Y:S02]  /*16da0*/  LEA.HI.X.SX32 R21, R4, R2, 0x1, P6 ;  /* 0x0000000204157211 */ /* 0x000fe400030f0eff */
[----:B------:R-:W-:Y:S02]  /*16db0*/  ISETP.LT.AND P5, PT, R0, c[0x0][0x17c], !P0 ;  /* 0x00005f0000007a0c */ /* 0x000fe400047a1270 */
[----:B0-----:R-:W-:-:S02]  /*16dc0*/  IADD3 R8, R4, c[0x0][0x198], RZ ;  /* 0x0000660004087a10 */ /* 0x001fc40007ffe0ff */
[----:B------:R-:W-:Y:S02]  /*16dd0*/  IADD3 R4, R28, 0xa1, RZ ;  /* 0x000000a11c047810 */ /* 0x000fe40007ffe0ff */
[C---:B------:R-:W-:Y:S02]  /*16de0*/  LEA R22, P6, R8.reuse, R3, 0x1 ;  /* 0x0000000308167211 */ /* 0x040fe400078c08ff */
[C---:B------:R-:W-:Y:S01]  /*16df0*/  IADD3 R0, R8.reuse, c[0x0][0x198], RZ ;  /* 0x0000660008007a10 */ /* 0x040fe20007ffe0ff */
[----:B--2---:R0:W-:Y:S01]  /*16e00*/  @P4 STG.E.U16 [R20.64], R12 ;  /* 0x0000000c14004986 */ /* 0x0041e2000c101504 */
[----:B------:R-:W-:Y:S02]  /*16e10*/  LEA.HI.X.SX32 R23, R8, R2, 0x1, P6 ;  /* 0x0000000208177211 */ /* 0x000fe400030f0eff */
[----:B------:R-:W-:Y:S02]  /*16e20*/  ISETP.LT.AND P4, PT, R4, c[0x0][0x17c], !P0 ;  /* 0x00005f0004007a0c */ /* 0x000fe40004781270 */
[----:B------:R-:W-:-:S02]  /*16e30*/  IADD3 R4, R0, c[0x0][0x198], RZ ;  /* 0x0000660000047a10 */ /* 0x000fc40007ffe0ff */
[----:B0-----:R-:W-:Y:S02]  /*16e40*/  LEA R20, P6, R0, R3, 0x1 ;  /* 0x0000000300147211 */ /* 0x001fe400078c08ff */
[----:B------:R-:W-:Y:S02]  /*16e50*/  PRMT R12, R12, 0x7632, R12 ;  /* 0x000076320c0c7816 */ /* 0x000fe4000000000c */
[----:B------:R-:W-:-:S03]  /*16e60*/  LEA.HI.X.SX32 R21, R0, R2, 0x1, P6 ;  /* 0x0000000200157211 */ /* 0x000fc600030f0eff */
[----:B------:R0:W-:Y:S04]  /*16e70*/  @P3 STG.E.U16 [R22.64], R12 ;  /* 0x0000000c16003986 */ /* 0x0001e8000c101504 */
[----:B-1----:R1:W-:Y:S01]  /*16e80*/  @P2 STG.E.U16 [R20.64], R16 ;  /* 0x0000001014002986 */ /* 0x0023e2000c101504 */
[C---:B------:R-:W-:Y:S02]  /*16e90*/  IADD3 R0, R4.reuse, c[0x0][0x198], RZ ;  /* 0x0000660004007a10 */ /* 0x040fe40007ffe0ff */
[----:B0-----:R-:W-:-:S04]  /*16ea0*/  LEA R22, P6, R4, R3, 0x1 ;  /* 0x0000000304167211 */ /* 0x001fc800078c08ff */
[----:B------:R-:W-:Y:S02]  /*16eb0*/  LEA.HI.X.SX32 R23, R4, R2, 0x1, P6 ;  /* 0x0000000204177211 */ /* 0x000fe400030f0eff */
[----:B-1----:R-:W-:Y:S02]  /*16ec0*/  PRMT R16, R16, 0x7632, R16 ;  /* 0x0000763210107816 */ /* 0x002fe40000000010 */
[----:B------:R-:W-:-:S03]  /*16ed0*/  LEA R20, P6, R0, R3, 0x1 ;  /* 0x0000000300147211 */ /* 0x000fc600078c08ff */
[----:B------:R0:W-:Y:S01]  /*16ee0*/  @P1 STG.E.U16 [R22.64], R16 ;  /* 0x0000001016001986 */ /* 0x0001e2000c101504 */
[C---:B------:R-:W-:Y:S02]  /*16ef0*/  IADD3 R4, R0.reuse, c[0x0][0x198], RZ ;  /* 0x0000660000047a10 */ /* 0x040fe40007ffe0ff */
[----:B------:R-:W-:Y:S02]  /*16f00*/  LEA.HI.X.SX32 R21, R0, R2, 0x1, P6 ;  /* 0x0000000200157211 */ /* 0x000fe400030f0eff */
[----:B------:R-:W-:Y:S01]  /*16f10*/  IADD3 R8, R28, 0xa2, RZ ;  /* 0x000000a21c087810 */ /* 0x000fe20007ffe0ff */
[----:B0-----:R-:W2:Y:S01]  /*16f20*/  LDL.LU R16, [R1+0x24] ;  /* 0x0000240001107983 */ /* 0x001ea20000300800 */
[C---:B------:R-:W-:Y:S02]  /*16f30*/  LEA R22, P6, R4.reuse, R3, 0x1 ;  /* 0x0000000304167211 */ /* 0x040fe400078c08ff */
[----:B------:R-:W-:Y:S02]  /*16f40*/  IADD3 R0, R4, c[0x0][0x198], RZ ;  /* 0x0000660004007a10 */ /* 0x000fe40007ffe0ff */
[----:B------:R-:W-:-:S02]  /*16f50*/  ISETP.LT.AND P3, PT, R8, c[0x0][0x17c], !P0 ;  /* 0x00005f0008007a0c */ /* 0x000fc40004761270 */
[----:B------:R-:W-:Y:S02]  /*16f60*/  LEA.HI.X.SX32 R23, R4, R2, 0x1, P6 ;  /* 0x0000000204177211 */ /* 0x000fe400030f0eff */
[----:B------:R-:W-:Y:S01]  /*16f70*/  IADD3 R4, R0, c[0x0][0x198], RZ ;  /* 0x0000660000047a10 */ /* 0x000fe20007ffe0ff */
[----:B---3--:R0:W-:Y:S01]  /*16f80*/  @P5 STG.E.U16 [R20.64], R24 ;  /* 0x0000001814005986 */ /* 0x0081e2000c101504 */
[----:B------:R-:W-:-:S03]  /*16f90*/  PRMT R12, R24, 0x7632, R12 ;  /* 0x00007632180c7816 */ /* 0x000fc6000000000c */
[----:B0-----:R-:W3:Y:S01]  /*16fa0*/  LDL.LU R24, [R1+0x74] ;  /* 0x0000740001187983 */ /* 0x001ee20000300800 */
[----:B------:R-:W-:-:S03]  /*16fb0*/  LEA R20, P6, R0, R3, 0x1 ;  /* 0x0000000300147211 */ /* 0x000fc600078c08ff */
[----:B------:R0:W-:Y:S01]  /*16fc0*/  @P4 STG.E.U16 [R22.64], R12 ;  /* 0x0000000c16004986 */ /* 0x0001e2000c101504 */
[----:B------:R-:W-:Y:S02]  /*16fd0*/  LEA.HI.X.SX32 R21, R0, R2, 0x1, P6 ;  /* 0x0000000200157211 */ /* 0x000fe400030f0eff */
[----:B------:R-:W-:-:S03]  /*16fe0*/  IADD3 R0, R4, c[0x0][0x198], RZ ;  /* 0x0000660004007a10 */ /* 0x000fc60007ffe0ff */
[----:B----4-:R1:W-:Y:S01]  /*16ff0*/  @P3 STG.E.U16 [R20.64], R29 ;  /* 0x0000001d14003986 */ /* 0x0103e2000c101504 */
[----:B0-----:R-:W-:-:S04]  /*17000*/  LEA R22, P6, R4, R3, 0x1 ;  /* 0x0000000304167211 */ /* 0x001fc800078c08ff */
[----:B------:R-:W-:Y:S02]  /*17010*/  LEA.HI.X.SX32 R23, R4, R2, 0x1, P6 ;  /* 0x0000000204177211 */ /* 0x000fe400030f0eff */
[----:B------:R-:W-:Y:S02]  /*17020*/  PRMT R4, R29, 0x7632, R4 ;  /* 0x000076321d047816 */ /* 0x000fe40000000004 */
[----:B-1----:R-:W4:Y:S01]  /*17030*/  LDL.LU R29, [R1+0xa4] ;  /* 0x0000a400011d7983 */ /* 0x002f220000300800 */
[----:B------:R-:W-:-:S04]  /*17040*/  IADD3 R8, R28, 0xa3, RZ ;  /* 0x000000a31c087810 */ /* 0x000fc80007ffe0ff */
[----:B------:R-:W-:Y:S02]  /*17050*/  ISETP.LT.AND P2, PT, R8, c[0x0][0x17c], !P0 ;  /* 0x00005f0008007a0c */ /* 0x000fe40004741270 */
[----:B------:R-:W-:-:S04]  /*17060*/  IADD3 R8, R28, 0xa4, RZ ;  /* 0x000000a41c087810 */ /* 0x000fc80007ffe0ff */
[----:B------:R-:W-:Y:S02]  /*17070*/  ISETP.LT.AND P1, PT, R8, c[0x0][0x17c], !P0 ;  /* 0x00005f0008007a0c */ /* 0x000fe40004721270 */
[----:B------:R-:W-:Y:S02]  /*17080*/  IADD3 R8, R28, 0xa5, RZ ;  /* 0x000000a51c087810 */ /* 0x000fe40007ffe0ff */
[----:B------:R-:W-:Y:S02]  /*17090*/  LEA R20, P6, R0, R3, 0x1 ;  /* 0x0000000300147211 */ /* 0x000fe400078c08ff */
[----:B------:R-:W-:Y:S01]  /*170a0*/  ISETP.LT.AND P5, PT, R8, c[0x0][0x17c], !P0 ;  /* 0x00005f0008007a0c */ /* 0x000fe200047a1270 */
[----:B------:R0:W-:Y:S01]  /*170b0*/  @P2 STG.E.U16 [R22.64], R4 ;  /* 0x0000000416002986 */ /* 0x0001e2000c101504 */
[----:B------:R-:W-:Y:S02]  /*170c0*/  IADD3 R8, R28, 0xa6, RZ ;  /* 0x000000a61c087810 */ /* 0x000fe40007ffe0ff */
[----:B------:R-:W-:-:S02]  /*170d0*/  LEA.HI.X.SX32 R21, R0, R2, 0x1, P6 ;  /* 0x0000000200157211 */ /* 0x000fc400030f0eff */
[----:B------:R-:W-:Y:S02]  /*170e0*/  ISETP.LT.AND P4, PT, R8, c[0x0][0x17c], !P0 ;  /* 0x00005f0008007a0c */ /* 0x000fe40004781270 */
[----:B0-----:R-:W-:-:S04]  /*170f0*/  IADD3 R4, R0, c[0x0][0x198], RZ ;  /* 0x0000660000047a10 */ /* 0x001fc80007ffe0ff */
[C---:B------:R-:W-:Y:S02]  /*17100*/  LEA R22, P6, R4.reuse, R3, 0x1 ;  /* 0x0000000304167211 */ /* 0x040fe400078c08ff */
[C---:B------:R-:W-:Y:S02]  /*17110*/  IADD3 R0, R4.reuse, c[0x0][0x198], RZ ;  /* 0x0000660004007a10 */ /* 0x040fe40007ffe0ff */
[----:B------:R-:W-:Y:S02]  /*17120*/  LEA.HI.X.SX32 R23, R4, R2, 0x1, P6 ;  /* 0x0000000204177211 */ /* 0x000fe400030f0eff */
[----:B------:R-:W-:Y:S02]  /*17130*/  IADD3 R4, R0, c[0x0][0x198], RZ ;  /* 0x0000660000047a10 */ /* 0x000fe40007ffe0ff */
[----:B------:R-:W-:-:S04]  /*17140*/  IADD3 R8, R28, 0xa7, RZ ;  /* 0x000000a71c087810 */ /* 0x000fc80007ffe0ff */
[----:B------:R-:W-:Y:S02]  /*17150*/  ISETP.LT.AND P3, PT, R8, c[0x0][0x17c], !P0 ;  /* 0x00005f0008007a0c */ /* 0x000fe40004761270 */
[----:B------:R-:W-:-:S04]  /*17160*/  IADD3 R8, R28, 0xa8, RZ ;  /* 0x000000a81c087810 */ /* 0x000fc80007ffe0ff */
[----:B------:R-:W-:Y:S01]  /*17170*/  ISETP.LT.AND P2, PT, R8, c[0x0][0x17c], !P0 ;  /* 0x00005f0008007a0c */ /* 0x000fe20004741270 */
[----:B--2---:R0:W-:Y:S01]  /*17180*/  @P1 STG.E.U16 [R20.64], R16 ;  /* 0x0000001014001986 */ /* 0x0041e2000c101504 */
[----:B------:R-:W-:-:S05]  /*17190*/  PRMT R12, R16, 0x7632, R12 ;  /* 0x00007632100c7816 */ /* 0x000fca000000000c */
[----:B------:R1:W-:Y:S01]  /*171a0*/  @P5 STG.E.U16 [R22.64], R12 ;  /* 0x0000000c16005986 */ /* 0x0003e2000c101504 */
[----:B0-----:R-:W-:-:S03]  /*171b0*/  LEA R20, P6, R0, R3, 0x1 ;  /* 0x0000000300147211 */ /* 0x001fc600078c08ff */
[----:B------:R-:W2:Y:S01]  /*171c0*/  LDL.LU R16, [R1+0x94] ;  /* 0x0000940001107983 */ /* 0x000ea20000300800 */
[-C--:B------:R-:W-:Y:S02]  /*171d0*/  LEA.HI.X.SX32 R21, R0, R2.reuse, 0x1, P6 ;  /* 0x0000000200157211 */ /* 0x080fe400030f0eff */
[C---:B-1----:R-:W-:Y:S02]  /*171e0*/  LEA R22, P6, R4.reuse, R3, 0x1 ;  /* 0x0000000304167211 */ /* 0x042fe400078c08ff */
[C---:B------:R-:W-:Y:S02]  /*171f0*/  IADD3 R0, R4.reuse, c[0x0][0x198], RZ ;  /* 0x0000660004007a10 */ /* 0x040fe40007ffe0ff */
[----:B------:R-:W-:Y:S01]  /*17200*/  LEA.HI.X.SX32 R23, R4, R2, 0x1, P6 ;  /* 0x0000000204177211 */ /* 0x000fe200030f0eff */
[----:B---3--:R0:W-:Y:S01]  /*17210*/  @P4 STG.E.U16 [R20.64], R24 ;  /* 0x0000001814004986 */ /* 0x0081e2000c101504 */
[----:B------:R-:W-:-:S03]  /*17220*/  PRMT R4, R24, 0x7632, R4 ;  /* 0x0000763218047816 */ /* 0x000fc60000000004 */
[----:B0-----:R-:W3:Y:S01]  /*17230*/  LDL.LU R24, [R1+0x84] ;  /* 0x0000840001187983 */ /* 0x001ee20000300800 */
[----:B------:R-:W-:-:S04]  /*17240*/  LEA R20, P6, R0, R3, 0x1 ;  /* 0x0000000300147211 */ /* 0x000fc800078c08ff */
[----:B------:R-:W-:Y:S01]  /*17250*/  LEA.HI.X.SX32 R21, R0, R2, 0x1, P6 ;  /* 0x0000000200157211 */ /* 0x000fe200030f0eff */
[----:B------:R-:W-:Y:S04]  /*17260*/  @P3 STG.E.U16 [R22.64], R4 ;  /* 0x0000000416003986 */ /* 0x000fe8000c101504 */
[----:B----4-:R0:W-:Y:S01]  /*17270*/  @P2 STG.E.U16 [R20.64], R29 ;  /* 0x0000001d14002986 */ /* 0x0101e2000c101504 */
[----:B------:R-:W-:-:S03]  /*17280*/  PRMT R12, R29, 0x7632, R12 ;  /* 0x000076321d0c7816 */ /* 0x000fc6000000000c */
[----:B0-----:R-:W4:Y:S01]  /*17290*/  LDL.LU R29, [R1+0x4] ;  /* 0x00000400011d7983 */ /* 0x001f220000300800 */
[----:B------:R-:W-:Y:S02]  /*172a0*/  IADD3 R8, R28, 0xa9, RZ ;  /* 0x000000a91c087810 */ /* 0x000fe40007ffe0ff */
[----:B------:R-:W-:Y:S02]  /*172b0*/  IADD3 R4, R0, c[0x0][0x198], RZ ;  /* 0x0000660000047a10 */ /* 0x000fe40007ffe0ff */
[----:B------:R-:W-:Y:S02]  /*172c0*/  ISETP.LT.AND P1, PT, R8, c[0x0][0x17c], !P0 ;  /* 0x00005f0008007a0c */ /* 0x000fe40004721270 */
[----:B------:R-:W-:Y:S02]  /*172d0*/  IADD3 R8, R28, 0xaa, RZ ;  /* 0x000000aa1c087810 */ /* 0x000fe40007ffe0ff */
[C---:B------:R-:W-:Y:S02]  /*172e0*/  LEA R22, P6, R4.reuse, R3, 0x1 ;  /* 0x0000000304167211 */ /* 0x040fe400078c08ff */
[----:B------:R-:W-:-:S02]  /*172f0*/  IADD3 R0, R4, c[0x0][0x198], RZ ;  /* 0x0000660004007a10 */ /* 0x000fc40007ffe0ff */
[----:B------:R-:W-:Y:S02]  /*17300*/  ISETP.LT.AND P5, PT, R8, c[0x0][0x17c], !P0 ;  /* 0x00005f0008007a0c */ /* 0x000fe400047a1270 */
[----:B------:R-:W-:Y:S02]  /*17310*/  IADD3 R8, R28, 0xab, RZ ;  /* 0x000000ab1c087810 */ /* 0x000fe40007ffe0ff */
[----:B------:R-:W-:Y:S02]  /*17320*/  LEA.HI.X.SX32 R23, R4, R2, 0x1, P6 ;  /* 0x0000000204177211 */ /* 0x000fe400030f0eff */
[C---:B------:R-:W-:Y:S02]  /*17330*/  LEA R20, P6, R0.reuse, R3, 0x1 ;  /* 0x0000000300147211 */ /* 0x040fe400078c08ff */
[----:B------:R-:W-:Y:S02]  /*17340*/  IADD3 R4, R0, c[0x0][0x198], RZ ;  /* 0x0000660000047a10 */ /* 0x000fe40007ffe0ff */
[----:B------:R-:W-:Y:S01]  /*17350*/  ISETP.LT.AND P4, PT, R8, c[0x0][0x17c], !P0 ;  /* 0x00005f0008007a0c */ /* 0x000fe20004781270 */
[----:B------:R0:W-:Y:S01]  /*17360*/  @P1 STG.E.U16 [R22.64], R12 ;  /* 0x0000000c16001986 */ /* 0x0001e2000c101504 */
[----:B------:R-:W-:-:S02]  /*17370*/  IADD3 R8, R28, 0xac, RZ ;  /* 0x000000ac1c087810 */ /* 0x000fc40007ffe0ff */
[----:B------:R-:W-:Y:S02]  /*17380*/  LEA.HI.X.SX32 R21, R0, R2, 0x1, P6 ;  /* 0x0000000200157211 */ /* 0x000fe400030f0eff */
[----:B------:R-:W-:Y:S02]  /*17390*/  ISETP.LT.AND P3, PT, R8, c[0x0][0x17c], !P0 ;  /* 0x00005f0008007a0c */ /* 0x000fe40004761270 */
[C---:B------:R-:W-:Y:S02]  /*173a0*/  IADD3 R0, R4.reuse, c[0x0][0x198], RZ ;  /* 0x0000660004007a10 */ /* 0x040fe40007ffe0ff */
[----:B0-----:R-:W-:-:S04]  /*173b0*/  LEA R22, P6, R4, R3, 0x1 ;  /* 0x0000000304167211 */ /* 0x001fc800078c08ff */
[----:B------:R-:W-:Y:S02]  /*173c0*/  LEA.HI.X.SX32 R23, R4, R2, 0x1, P6 ;  /* 0x0000000204177211 */ /* 0x000fe400030f0eff */
[----:B------:R-:W-:-:S04]  /*173d0*/  IADD3 R8, R28, 0xad, RZ ;  /* 0x000000ad1c087810 */ /* 0x000fc80007ffe0ff */
[----:B------:R-:W-:Y:S02]  /*173e0*/  ISETP.LT.AND P2, PT, R8, c[0x0][0x17c], !P0 ;  /* 0x00005f0008007a0c */ /* 0x000fe40004741270 */
[----:B------:R-:W-:-:S04]  /*173f0*/  IADD3 R8, R28, 0xae, RZ ;  /* 0x000000ae1c087810 */ /* 0x000fc80007ffe0ff */
[----:B------:R-:W-:Y:S01]  /*17400*/  ISETP.LT.AND P1, PT, R8, c[0x0][0x17c], !P0 ;  /* 0x00005f0008007a0c */ /* 0x000fe20004721270 */
[----:B--2---:R0:W-:Y:S01]  /*17410*/  @P5 STG.E.U16 [R20.64], R16 ;  /* 0x0000001014005986 */ /* 0x0041e2000c101504 */
[----:B------:R-:W-:-:S05]  /*17420*/  PRMT R4, R16, 0x7632, R4 ;  /* 0x0000763210047816 */ /* 0x000fca0000000004 */
[----:B------:R1:W-:Y:S04]  /*17430*/  @P4 STG.E.U16 [R22.64], R4 ;  /* 0x0000000416004986 */ /* 0x0003e8000c101504 */
[----:B0-----:R-:W2:Y:S01]  /*17440*/  LDL.LU R16, [R1+0x64] ;  /* 0x0000640001107983 */ /* 0x001ea20000300800 */
[----:B------:R-:W-:-:S04]  /*17450*/  LEA R20, P6, R0, R3, 0x1 ;  /* 0x0000000300147211 */ /* 0x000fc800078c08ff */
[C---:B------:R-:W-:Y:S02]  /*17460*/  LEA.HI.X.SX32 R21, R0.reuse, R2, 0x1, P6 ;  /* 0x0000000200157211 */ /* 0x040fe400030f0eff */
[----:B-1----:R-:W-:-:S04]  /*17470*/  IADD3 R4, R0, c[0x0][0x198], RZ ;  /* 0x0000660000047a10 */ /* 0x002fc80007ffe0ff */
[C---:B------:R-:W-:Y:S02]  /*17480*/  LEA R22, P6, R4.reuse, R3, 0x1 ;  /* 0x0000000304167211 */ /* 0x040fe400078c08ff */
[C---:B------:R-:W-:Y:S02]  /*17490*/  IADD3 R0, R4.reuse, c[0x0][0x198], RZ ;  /* 0x0000660004007a10 */ /* 0x040fe40007ffe0ff */
[----:B------:R-:W-:Y:S02]  /*174a0*/  LEA.HI.X.SX32 R23, R4, R2, 0x1, P6 ;  /* 0x0000000204177211 */ /* 0x000fe400030f0eff */
[----:B------:R-:W-:Y:S01]  /*174b0*/  IADD3 R4, R0, c[0x0][0x198], RZ ;  /* 0x0000660000047a10 */ /* 0x000fe20007ffe0ff */
[----:B---3--:R0:W-:Y:S01]  /*174c0*/  @P3 STG.E.U16 [R20.64], R24 ;  /* 0x0000001814003986 */ /* 0x0081e2000c101504 */
[----:B------:R-:W-:-:S03]  /*174d0*/  PRMT R12, R24, 0x7632, R12 ;  /* 0x00007632180c7816 */ /* 0x000fc6000000000c */
[----:B0-----:R-:W3:Y:S01]  /*174e0*/  LDL.LU R24, [R1+0x34] ;  /* 0x0000340001187983 */ /* 0x001ee20000300800 */
[----:B------:R-:W-:-:S03]  /*174f0*/  LEA R20, P6, R0, R3, 0x1 ;  /* 0x0000000300147211 */ /* 0x000fc600078c08ff */
[----:B------:R0:W-:Y:S01]  /*17500*/  @P2 STG.E.U16 [R22.64], R12 ;  /* 0x0000000c16002986 */ /* 0x0001e2000c101504 */
[-C--:B------:R-:W-:Y:S02]  /*17510*/  LEA.HI.X.SX32 R21, R0, R2.reuse, 0x1, P6 ;  /* 0x0000000200157211 */ /* 0x080fe400030f0eff */
[C---:B------:R-:W-:Y:S02]  /*17520*/  IADD3 R0, R4.reuse, c[0x0][0x198], RZ ;  /* 0x0000660004007a10 */ /* 0x040fe40007ffe0ff */
[C---:B0-----:R-:W-:Y:S01]  /*17530*/  LEA R22, P6, R4.reuse, R3, 0x1 ;  /* 0x0000000304167211 */ /* 0x041fe200078c08ff */
[----:B----4-:R0:W-:Y:S03]  /*17540*/  @P1 STG.E.U16 [R20.64], R29 ;  /* 0x0000001d14001986 */ /* 0x0101e6000c101504 */
[----:B------:R-:W-:Y:S02]  /*17550*/  LEA.HI.X.SX32 R23, R4, R2, 0x1, P6 ;  /* 0x0000000204177211 */ /* 0x000fe400030f0eff */
[----:B------:R-:W-:-:S02]  /*17560*/  PRMT R4, R29, 0x7632, R4 ;  /* 0x000076321d047816 */ /* 0x000fc40000000004 */
[----:B0-----:R-:W4:Y:S01]  /*17570*/  LDL.LU R29, [R1+0x14] ;  /* 0x00001400011d7983 */ /* 0x001f220000300800 */
        /* <DEDUP_REMOVED lines=23> */
[----:B0-----:R-:W-:-:S04]  /*176f0*/  LEA R20, P6, R0, R3, 0x1 ;  /* 0x0000000300147211 */ /* 0x001fc800078c08ff */
[-C--:B------:R-:W-:Y:S02]  /*17700*/  LEA.HI.X.SX32 R21, R0, R2.reuse, 0x1, P6 ;  /* 0x0000000200157211 */ /* 0x080fe400030f0eff */
[C---:B-1----:R-:W-:Y:S02]  /*17710*/  LEA R22, P6, R4.reuse, R3, 0x1 ;  /* 0x0000000304167211 */ /* 0x042fe400078c08ff */
[C---:B------:R-:W-:Y:S02]  /*17720*/  IADD3 R0, R4.reuse, c[0x0][0x198], RZ ;  /* 0x0000660004007a10 */ /* 0x040fe40007ffe0ff */
[----:B------:R-:W-:Y:S01]  /*17730*/  LEA.HI.X.SX32 R23, R4, R2, 0x1, P6 ;  /* 0x0000000204177211 */ /* 0x000fe200030f0eff */
[----:B---3--:R0:W-:Y:S01]  /*17740*/  @P2 STG.E.U16 [R20.64], R24 ;  /* 0x0000001814002986 */ /* 0x0081e2000c101504 */
[----:B------:R-:W-:-:S03]  /*17750*/  PRMT R4, R24, 0x7632, R4 ;  /* 0x0000763218047816 */ /* 0x000fc60000000004 */
[----:B0-----:R-:W2:Y:S01]  /*17760*/  LDL.LU R24, [R1+0x48] ;  /* 0x0000480001187983 */ /* 0x001ea20000300800 */
[----:B------:R-:W-:-:S04]  /*17770*/  LEA R20, P6, R0, R3, 0x1 ;  /* 0x0000000300147211 */ /* 0x000fc800078c08ff */
[----:B------:R-:W-:Y:S01]  /*17780*/  LEA.HI.X.SX32 R21, R0, R2, 0x1, P6 ;  /* 0x0000000200157211 */ /* 0x000fe200030f0eff */
[----:B------:R-:W-:Y:S04]  /*17790*/  @P1 STG.E.U16 [R22.64], R4 ;  /* 0x0000000416001986 */ /* 0x000fe8000c101504 */
[----:B----4-:R0:W-:Y:S01]  /*177a0*/  @P5 STG.E.U16 [R20.64], R29 ;  /* 0x0000001d14005986 */ /* 0x0101e2000c101504 */
[----:B------:R-:W-:-:S03]  /*177b0*/  PRMT R12, R29, 0x7632, R12 ;  /* 0x000076321d0c7816 */ /* 0x000fc6000000000c */
[----:B0-----:R-:W3:Y:S01]  /*177c0*/  LDL.LU R29, [R1+0x58] ;  /* 0x00005800011d7983 */ /* 0x001ee20000300800 */
[----:B------:R-:W-:-:S04]  /*177d0*/  IADD3 R8, R28, 0xb5, RZ ;  /* 0x000000b51c087810 */ /* 0x000fc80007ffe0ff */
[----:B------:R-:W-:Y:S02]  /*177e0*/  ISETP.LT.AND P4, PT, R8, c[0x0][0x17c], !P0 ;  /* 0x00005f0008007a0c */ /* 0x000fe40004781270 */
[----:B------:R-:W-:-:S04]  /*177f0*/  IADD3 R8, R28, 0xb6, RZ ;  /* 0x000000b61c087810 */ /* 0x000fc80007ffe0ff */
[----:B------:R-:W-:Y:S02]  /*17800*/  ISETP.LT.AND P3, PT, R8, c[0x0][0x17c], !P0 ;  /* 0x00005f0008007a0c */ /* 0x000fe40004761270 */
[----:B------:R-:W-:Y:S02]  /*17810*/  IADD3 R8, R28, 0xb7, RZ ;  /* 0x000000b71c087810 */ /* 0x000fe40007ffe0ff */
[----:B------:R-:W-:Y:S02]  /*17820*/  IADD3 R4, R0, c[0x0][0x198], RZ ;  /* 0x0000660000047a10 */ /* 0x000fe40007ffe0ff */
[----:B------:R-:W-:Y:S02]  /*17830*/  ISETP.LT.AND P2, PT, R8, c[0x0][0x17c], !P0 ;  /* 0x00005f0008007a0c */ /* 0x000fe40004741270 */
[----:B------:R-:W-:Y:S02]  /*17840*/  IADD3 R8, R28, 0xb8, RZ ;  /* 0x000000b81c087810 */ /* 0x000fe40007ffe0ff */
[----:B------:R-:W-:-:S02]  /*17850*/  LEA R22, P6, R4, R3, 0x1 ;  /* 0x0000000304167211 */ /* 0x000fc400078c08ff */
[----:B------:R-:W-:Y:S02]  /*17860*/  IADD3 R0, R4, c[0x0][0x198], RZ ;  /* 0x0000660004007a10 */ /* 0x000fe40007ffe0ff */
[----:B------:R-:W-:Y:S02]  /*17870*/  ISETP.LT.AND P1, PT, R8, c[0x0][0x17c], !P0 ;  /* 0x00005f0008007a0c */ /* 0x000fe40004721270 */
[----:B------:R-:W-:Y:S02]  /*17880*/  IADD3 R8, R28, 0xb9, RZ ;  /* 0x000000b91c087810 */ /* 0x000fe40007ffe0ff */
[----:B------:R-:W-:Y:S02]  /*17890*/  LEA.HI.X.SX32 R23, R4, R2, 0x1, P6 ;  /* 0x0000000204177211 */ /* 0x000fe400030f0eff */
[----:B------:R-:W-:Y:S02]  /*178a0*/  LEA R20, P6, R0, R3, 0x1 ;  /* 0x0000000300147211 */ /* 0x000fe400078c08ff */
[----:B------:R-:W-:-:S02]  /*178b0*/  ISETP.LT.AND P5, PT, R8, c[0x0][0x17c], !P0 ;  /* 0x00005f0008007a0c */ /* 0x000fc400047a1270 */
[----:B------:R-:W-:Y:S02]  /*178c0*/  IADD3 R4, R0, c[0x0][0x198], RZ ;  /* 0x0000660000047a10 */ /* 0x000fe40007ffe0ff */
[----:B------:R-:W-:Y:S01]  /*178d0*/  IADD3 R8, R28, 0xba, RZ ;  /* 0x000000ba1c087810 */ /* 0x000fe20007ffe0ff */
[----:B------:R0:W-:Y:S01]  /*178e0*/  @P4 STG.E.U16 [R22.64], R12 ;  /* 0x0000000c16004986 */ /* 0x0001e2000c101504 */
[----:B------:R-:W-:Y:S02]  /*178f0*/  LEA.HI.X.SX32 R21, R0, R2, 0x1, P6 ;  /* 0x0000000200157211 */ /* 0x000fe400030f0eff */
[----:B------:R-:W-:Y:S02]  /*17900*/  ISETP.LT.AND P4, PT, R8, c[0x0][0x17c], !P0 ;  /* 0x00005f0008007a0c */ /* 0x000fe40004781270 */
[----:B------:R-:W-:Y:S01]  /*17910*/  IADD3 R0, R4, c[0x0][0x198], RZ ;  /* 0x0000660004007a10 */ /* 0x000fe20007ffe0ff */
[----:B------:R1:W-:Y:S01]  /*17920*/  @P3 STG.E.U16 [R20.64], R25 ;  /* 0x0000001914003986 */ /* 0x0003e2000c101504 */
[----:B------:R-:W-:-:S02]  /*17930*/  IADD3 R8, R28, 0xbb, RZ ;  /* 0x000000bb1c087810 */ /* 0x000fc40007ffe0ff */
[-C--:B0-----:R-:W-:Y:S02]  /*17940*/  LEA R22, P6, R4, R3.reuse, 0x1 ;  /* 0x0000000304167211 */ /* 0x081fe400078c08ff */
[----:B------:R-:W-:Y:S02]  /*17950*/  ISETP.LT.AND P3, PT, R8, c[0x0][0x17c], !P0 ;  /* 0x00005f0008007a0c */ /* 0x000fe40004761270 */
[----:B------:R-:W-:Y:S02]  /*17960*/  LEA.HI.X.SX32 R23, R4, R2, 0x1, P6 ;  /* 0x0000000204177211 */ /* 0x000fe400030f0eff */
[----:B-1----:R-:W-:Y:S02]  /*17970*/  PRMT R25, R25, 0x7632, R25 ;  /* 0x0000763219197816 */ /* 0x002fe40000000019 */
[C---:B------:R-:W-:Y:S02]  /*17980*/  LEA R20, P6, R0.reuse, R3, 0x1 ;  /* 0x0000000300147211 */ /* 0x040fe400078c08ff */
[----:B------:R-:W-:-:S02]  /*17990*/  IADD3 R4, R0, c[0x0][0x198], RZ ;  /* 0x0000660000047a10 */ /* 0x000fc40007ffe0ff */
[----:B------:R-:W-:Y:S01]  /*179a0*/  IADD3 R8, R28, 0xbc, RZ ;  /* 0x000000bc1c087810 */ /* 0x000fe20007ffe0ff */
[----:B------:R0:W-:Y:S01]  /*179b0*/  @P2 STG.E.U16 [R22.64], R25 ;  /* 0x0000001916002986 */ /* 0x0001e2000c101504 */
[----:B------:R-:W-:Y:S02]  /*179c0*/  LEA.HI.X.SX32 R21, R0, R2, 0x1, P6 ;  /* 0x0000000200157211 */ /* 0x000fe400030f0eff */
[----:B------:R-:W-:Y:S02]  /*179d0*/  ISETP.LT.AND P2, PT, R8, c[0x0][0x17c], !P0 ;  /* 0x00005f0008007a0c */ /* 0x000fe40004741270 */
[----:B------:R-:W-:Y:S02]  /*179e0*/  IADD3 R0, R4, c[0x0][0x198], RZ ;  /* 0x0000660004007a10 */ /* 0x000fe40007ffe0ff */
[----:B------:R-:W-:Y:S02]  /*179f0*/  IADD3 R8, R28, 0xbd, RZ ;  /* 0x000000bd1c087810 */ /* 0x000fe40007ffe0ff */
[----:B0-----:R-:W-:Y:S01]  /*17a00*/  LEA R22, P6, R4, R3, 0x1 ;  /* 0x0000000304167211 */ /* 0x001fe200078c08ff */
[----:B------:R0:W-:Y:S01]  /*17a10*/  @P1 STG.E.U16 [R20.64], R5 ;  /* 0x0000000514001986 */ /* 0x0001e2000c101504 */
[----:B------:R-:W-:-:S02]  /*17a20*/  ISETP.LT.AND P1, PT, R8, c[0x0][0x17c], !P0 ;  /* 0x00005f0008007a0c */ /* 0x000fc40004721270 */
[-C--:B------:R-:W-:Y:S01]  /*17a30*/  LEA.HI.X.SX32 R23, R4, R2.reuse, 0x1, P6 ;  /* 0x0000000204177211 */ /* 0x080fe200030f0eff */
[----:B------:R-:W4:Y:S01]  /*17a40*/  LDL.LU R25, [R1+0x28] ;  /* 0x0000280001197983 */ /* 0x000f220000300800 */
[CC--:B------:R-:W-:Y:S02]  /*17a50*/  LEA R4, P6, R0.reuse, R3.reuse, 0x1 ;  /* 0x0000000300047211 */ /* 0x0c0fe400078c08ff */
[C---:B------:R-:W-:Y:S02]  /*17a60*/  IADD3 R8, R0.reuse, c[0x0][0x198], RZ ;  /* 0x0000660000087a10 */ /* 0x040fe40007ffe0ff */
[----:B------:R-:W-:Y:S02]  /*17a70*/  PRMT R12, R5, 0x7632, R12 ;  /* 0x00007632050c7816 */ /* 0x000fe4000000000c */
[----:B0-----:R-:W-:Y:S02]  /*17a80*/  LEA.HI.X.SX32 R5, R0, R2, 0x1, P6 ;  /* 0x0000000200057211 */ /* 0x001fe400030f0eff */
[C---:B------:R-:W-:Y:S01]  /*17a90*/  LEA R20, P6, R8.reuse, R3, 0x1 ;  /* 0x0000000308147211 */ /* 0x040fe200078c08ff */
[----:B------:R-:W-:Y:S01]  /*17aa0*/  @P5 STG.E.U16 [R22.64], R12 ;  /* 0x0000000c16005986 */ /* 0x000fe2000c101504 */
[----:B------:R-:W-:-:S02]  /*17ab0*/  IADD3 R0, R8, c[0x0][0x198], RZ ;  /* 0x0000660008007a10 */ /* 0x000fc40007ffe0ff */
[----:B------:R-:W-:Y:S01]  /*17ac0*/  LEA.HI.X.SX32 R21, R8, R2, 0x1, P6 ;  /* 0x0000000208157211 */ /* 0x000fe200030f0eff */
[----:B------:R0:W-:Y:S01]  /*17ad0*/  @P4 STG.E.U16 [R4.64], R9 ;  /* 0x0000000904004986 */ /* 0x0001e2000c101504 */
[C---:B------:R-:W-:Y:S02]  /*17ae0*/  IADD3 R8, R28.reuse, 0xc0, RZ ;  /* 0x000000c01c087810 */ /* 0x040fe40007ffe0ff */
[C---:B------:R-:W-:Y:S02]  /*17af0*/  IADD3 R16, R28.reuse, 0xbe, RZ ;  /* 0x000000be1c107810 */ /* 0x040fe40007ffe0ff */
[----:B0-----:R-:W-:Y:S02]  /*17b00*/  IADD3 R4, R28, 0xbf, RZ ;  /* 0x000000bf1c047810 */ /* 0x001fe40007ffe0ff */
[----:B------:R-:W-:Y:S02]  /*17b10*/  PRMT R9, R9, 0x7632, R9 ;  /* 0x0000763209097816 */ /* 0x000fe40000000009 */
[----:B------:R-:W-:-:S02]  /*17b20*/  ISETP.LT.AND P4, PT, R4, c[0x0][0x17c], !P0 ;  /* 0x00005f0004007a0c */ /* 0x000fc40004781270 */
[----:B------:R-:W-:Y:S01]  /*17b30*/  LEA R4, P6, R0, R3, 0x1 ;  /* 0x0000000300047211 */ /* 0x000fe200078c08ff */
[----:B------:R0:W-:Y:S01]  /*17b40*/  @P3 STG.E.U16 [R20.64], R9 ;  /* 0x0000000914003986 */ /* 0x0001e2000c101504 */
[----:B------:R-:W-:Y:S02]  /*17b50*/  ISETP.LT.AND P3, PT, R8, c[0x0][0x17c], !P0 ;  /* 0x00005f0008007a0c */ /* 0x000fe40004761270 */
[----:B------:R-:W-:Y:S02]  /*17b60*/  LEA.HI.X.SX32 R5, R0, R2, 0x1, P6 ;  /* 0x0000000200057211 */ /* 0x000fe400030f0eff */
[----:B------:R-:W-:Y:S02]  /*17b70*/  ISETP.LT.AND P5, PT, R16, c[0x0][0x17c], !P0 ;  /* 0x00005f0010007a0c */ /* 0x000fe400047a1270 */
[----:B0-----:R-:W-:-:S04]  /*17b80*/  IADD3 R9, R0, c[0x0][0x198], RZ ;  /* 0x0000660000097a10 */ /* 0x001fc80007ffe0ff */
[C---:B------:R-:W-:Y:S02]  /*17b90*/  LEA R8, P6, R9.reuse, R3, 0x1 ;  /* 0x0000000309087211 */ /* 0x040fe400078c08ff */
[C---:B------:R-:W-:Y:S01]  /*17ba0*/  IADD3 R0, R9.reuse, c[0x0][0x198], RZ ;  /* 0x0000660009007a10 */ /* 0x040fe20007ffe0ff */
[----:B------:R0:W-:Y:S01]  /*17bb0*/  @P2 STG.E.U16 [R4.64], R13 ;  /* 0x0000000d04002986 */ /* 0x0001e2000c101504 */
[----:B------:R-:W-:Y:S02]  /*17bc0*/  LEA.HI.X.SX32 R9, R9, R2, 0x1, P6 ;  /* 0x0000000209097211 */ /* 0x000fe400030f0eff */
[----:B------:R-:W-:-:S04]  /*17bd0*/  IADD3 R12, R28, 0xc1, RZ ;  /* 0x000000c11c0c7810 */ /* 0x000fc80007ffe0ff */
[----:B------:R-:W-:Y:S02]  /*17be0*/  ISETP.LT.AND P2, PT, R12, c[0x0][0x17c], !P0 ;  /* 0x00005f000c007a0c */ /* 0x000fe40004741270 */
[C---:B0-----:R-:W-:Y:S02]  /*17bf0*/  LEA R4, P6, R0.reuse, R3, 0x1 ;  /* 0x0000000300047211 */ /* 0x041fe400078c08ff */
[----:B------:R-:W-:Y:S02]  /*17c00*/  PRMT R13, R13, 0x7632, R13 ;  /* 0x000076320d0d7816 */ /* 0x000fe4000000000d */
[C---:B------:R-:W-:Y:S02]  /*17c10*/  LEA.HI.X.SX32 R5, R0.reuse, R2, 0x1, P6 ;  /* 0x0000000200057211 */ /* 0x040fe400030f0eff */
[----:B------:R-:W-:Y:S01]  /*17c20*/  IADD3 R12, R0, c[0x0][0x198], RZ ;  /* 0x00006600000c7a10 */ /* 0x000fe20007ffe0ff */
[----:B------:R0:W-:Y:S04]  /*17c30*/  @P1 STG.E.U16 [R8.64], R13 ;  /* 0x0000000d08001986 */ /* 0x0001e8000c101504 */
[----:B------:R1:W-:Y:S01]  /*17c40*/  @P5 STG.E.U16 [R4.64], R17 ;  /* 0x0000001104005986 */ /* 0x0003e2000c101504 */
[----:B------:R-:W-:-:S02]  /*17c50*/  IADD3 R0, R12, c[0x0][0x198], RZ ;  /* 0x000066000c007a10 */ /* 0x000fc40007ffe0ff */
[-C--:B0-----:R-:W-:Y:S02]  /*17c60*/  LEA R8, P6, R12, R3.reuse, 0x1 ;  /* 0x000000030c087211 */ /* 0x081fe400078c08ff */
[----:B-1----:R-:W-:Y:S02]  /*17c70*/  IADD3 R4, R28, 0xc3, RZ ;  /* 0x000000c31c047810 */ /* 0x002fe40007ffe0ff */
[----:B------:R-:W-:Y:S02]  /*17c80*/  LEA.HI.X.SX32 R9, R12, R2, 0x1, P6 ;  /* 0x000000020c097211 */ /* 0x000fe400030f0eff */
[----:B------:R-:W-:Y:S02]  /*17c90*/  PRMT R17, R17, 0x7632, R17 ;  /* 0x0000763211117816 */ /* 0x000fe40000000011 */
[----:B------:R-:W-:Y:S02]  /*17ca0*/  ISETP.LT.AND P5, PT, R4, c[0x0][0x17c], !P0 ;  /* 0x00005f0004007a0c */ /* 0x000fe400047a1270 */
[----:B------:R-:W-:Y:S01]  /*17cb0*/  LEA R4, P6, R0, R3, 0x1 ;  /* 0x0000000300047211 */ /* 0x000fe200078c08ff */
[----:B------:R0:W-:Y:S01]  /*17cc0*/  @P4 STG.E.U16 [R8.64], R17 ;  /* 0x0000001108004986 */ /* 0x0001e2000c101504 */
[----:B------:R-:W-:-:S02]  /*17cd0*/  IADD3 R16, R28, 0xc2, RZ ;  /* 0x000000c21c107810 */ /* 0x000fc40007ffe0ff */
[----:B------:R-:W-:Y:S02]  /*17ce0*/  LEA.HI.X.SX32 R5, R0, R2, 0x1, P6 ;  /* 0x0000000200057211 */ /* 0x000fe400030f0eff */
[----:B------:R-:W-:Y:S02]  /*17cf0*/  ISETP.LT.AND P1, PT, R16, c[0x0][0x17c], !P0 ;  /* 0x00005f0010007a0c */ /* 0x000fe40004721270 */
[----:B0-----:R-:W-:-:S04]  /*17d00*/  IADD3 R9, R0, c[0x0][0x198], RZ ;  /* 0x0000660000097a10 */ /* 0x001fc80007ffe0ff */
[C---:B------:R-:W-:Y:S02]  /*17d10*/  LEA R8, P6, R9.reuse, R3, 0x1 ;  /* 0x0000000309087211 */ /* 0x040fe400078c08ff */
[C---:B------:R-:W-:Y:S02]  /*17d20*/  IADD3 R0, R9.reuse, c[0x0][0x198], RZ ;  /* 0x0000660009007a10 */ /* 0x040fe40007ffe0ff */
[----:B------:R-:W-:Y:S01]  /*17d30*/  LEA.HI.X.SX32 R9, R9, R2, 0x1, P6 ;  /* 0x0000000209097211 */ /* 0x000fe200030f0eff */
[----:B--2---:R0:W-:Y:S01]  /*17d40*/  @P3 STG.E.U16 [R4.64], R24 ;  /* 0x0000001804003986 */ /* 0x0041e2000c101504 */
[----:B------:R-:W-:-:S03]  /*17d50*/  PRMT R13, R24, 0x7632, R13 ;  /* 0x00007632180d7816 */ /* 0x000fc6000000000d */
[----:B0-----:R-:W2:Y:S01]  /*17d60*/  LDL.LU R24, [R1+0x78] ;  /* 0x0000780001187983 */ /* 0x001ea20000300800 */
[----:B------:R-:W-:-:S04]  /*17d70*/  LEA R4, P6, R0, R3, 0x1 ;  /* 0x0000000300047211 */ /* 0x000fc800078c08ff */
[----:B------:R-:W-:Y:S01]  /*17d80*/  LEA.HI.X.SX32 R5, R0, R2, 0x1, P6 ;  /* 0x0000000200057211 */ /* 0x000fe200030f0eff */
[----:B------:R-:W-:Y:S04]  /*17d90*/  @P2 STG.E.U16 [R8.64], R13 ;  /* 0x0000000d08002986 */ /* 0x000fe8000c101504 */
[----:B---3--:R0:W-:Y:S02]  /*17da0*/  @P1 STG.E.U16 [R4.64], R29 ;  /* 0x0000001d04001986 */ /* 0x0081e4000c101504 */
[----:B0-----:R-:W-:Y:S02]  /*17db0*/  PRMT R5, R29, 0x7632, R5 ;  /* 0x000076321d057816 */ /* 0x001fe40000000005 */
[----:B------:R-:W3:Y:S01]  /*17dc0*/  LDL.LU R29, [R1+0xa8] ;  /* 0x0000a800011d7983 */ /* 0x000ee20000300800 */
[----:B------:R-:W-:-:S04]  /*17dd0*/  IADD3 R12, R28, 0xc4, RZ ;  /* 0x000000c41c0c7810 */ /* 0x000fc80007ffe0ff */
[----:B------:R-:W-:Y:S02]  /*17de0*/  ISETP.LT.AND P4, PT, R12, c[0x0][0x17c], !P0 ;  /* 0x00005f000c007a0c */ /* 0x000fe40004781270 */
[----:B------:R-:W-:-:S04]  /*17df0*/  IADD3 R12, R28, 0xc5, RZ ;  /* 0x000000c51c0c7810 */ /* 0x000fc80007ffe0ff */
[----:B------:R-:W-:Y:S02]  /*17e00*/  ISETP.LT.AND P3, PT, R12, c[0x0][0x17c], !P0 ;  /* 0x00005f000c007a0c */ /* 0x000fe40004761270 */
[----:B------:R-:W-:Y:S02]  /*17e10*/  IADD3 R12, R0, c[0x0][0x198], RZ ;  /* 0x00006600000c7a10 */ /* 0x000fe40007ffe0ff */
[----:B------:R-:W-:Y:S02]  /*17e20*/  IADD3 R4, R28, 0xc7, RZ ;  /* 0x000000c71c047810 */ /* 0x000fe40007ffe0ff */
[C---:B------:R-:W-:Y:S02]  /*17e30*/  LEA R8, P6, R12.reuse, R3, 0x1 ;  /* 0x000000030c087211 */ /* 0x040fe400078c08ff */
[C---:B------:R-:W-:Y:S02]  /*17e40*/  IADD3 R0, R12.reuse, c[0x0][0x198], RZ ;  /* 0x000066000c007a10 */ /* 0x040fe40007ffe0ff */
[----:B------:R-:W-:-:S02]  /*17e50*/  LEA.HI.X.SX32 R9, R12, R2, 0x1, P6 ;  /* 0x000000020c097211 */ /* 0x000fc400030f0eff */
[----:B------:R-:W-:Y:S02]  /*17e60*/  ISETP.LT.AND P1, PT, R4, c[0x0][0x17c], !P0 ;  /* 0x00005f0004007a0c */ /* 0x000fe40004721270 */
[----:B------:R-:W-:Y:S01]  /*17e70*/  LEA R4, P6, R0, R3, 0x1 ;  /* 0x0000000300047211 */ /* 0x000fe200078c08ff */
[----:B------:R0:W-:Y:S01]  /*17e80*/  @P5 STG.E.U16 [R8.64], R5 ;  /* 0x0000000508005986 */ /* 0x0001e2000c101504 */
[C---:B------:R-:W-:Y:S02]  /*17e90*/  IADD3 R16, R28.reuse, 0xc6, RZ ;  /* 0x000000c61c107810 */ /* 0x040fe40007ffe0ff */
[----:B------:R-:W-:Y:S02]  /*17ea0*/  IADD3 R12, R28, 0xc8, RZ ;  /* 0x000000c81c0c7810 */ /* 0x000fe40007ffe0ff */
[----:B------:R-:W-:Y:S02]  /*17eb0*/  ISETP.LT.AND P2, PT, R16, c[0x0][0x17c], !P0 ;  /* 0x00005f0010007a0c */ /* 0x000fe40004741270 */
[----:B0-----:R-:W-:-:S02]  /*17ec0*/  LEA.HI.X.SX32 R5, R0, R2, 0x1, P6 ;  /* 0x0000000200057211 */ /* 0x001fc400030f0eff */
[----:B------:R-:W-:-:S04]  /*17ed0*/  IADD3 R9, R0, c[0x0][0x198], RZ ;  /* 0x0000660000097a10 */ /* 0x000fc80007ffe0ff */
[C---:B------:R-:W-:Y:S02]  /*17ee0*/  LEA R8, P6, R9.reuse, R3, 0x1 ;  /* 0x0000000309087211 */ /* 0x040fe400078c08ff */
[C---:B------:R-:W-:Y:S02]  /*17ef0*/  IADD3 R0, R9.reuse, c[0x0][0x198], RZ ;  /* 0x0000660009007a10 */ /* 0x040fe40007ffe0ff */
[----:B------:R-:W-:Y:S02]  /*17f00*/  ISETP.LT.AND P5, PT, R12, c[0x0][0x17c], !P0 ;  /* 0x00005f000c007a0c */ /* 0x000fe400047a1270 */
[----:B------:R-:W-:Y:S02]  /*17f10*/  LEA.HI.X.SX32 R9, R9, R2, 0x1, P6 ;  /* 0x0000000209097211 */ /* 0x000fe400030f0eff */
[----:B------:R-:W-:Y:S01]  /*17f20*/  IADD3 R12, R28, 0xc9, RZ ;  /* 0x000000c91c0c7810 */ /* 0x000fe20007ffe0ff */
[----:B----4-:R0:W-:Y:S01]  /*17f30*/  @P4 STG.E.U16 [R4.64], R25 ;  /* 0x0000001904004986 */ /* 0x0101e2000c101504 */
[----:B------:R-:W-:-:S02]  /*17f40*/  PRMT R13, R25, 0x7632, R13 ;  /* 0x00007632190d7816 */ /* 0x000fc4000000000d */
[----:B------:R-:W-:Y:S01]  /*17f50*/  ISETP.LT.AND P4, PT, R12, c[0x0][0x17c], !P0 ;  /* 0x00005f000c007a0c */ /* 0x000fe20004781270 */
[----:B0-----:R-:W4:Y:S01]  /*17f60*/  LDL.LU R25, [R1+0x98] ;  /* 0x0000980001197983 */ /* 0x001f220000300800 */
[CC--:B------:R-:W-:Y:S02]  /*17f70*/  LEA R4, P6, R0.reuse, R3.reuse, 0x1 ;  /* 0x0000000300047211 */ /* 0x0c0fe400078c08ff */
[C---:B------:R-:W-:Y:S02]  /*17f80*/  IADD3 R12, R0.reuse, c[0x0][0x198], RZ ;  /* 0x00006600000c7a10 */ /* 0x040fe40007ffe0ff */
[----:B------:R-:W-:Y:S01]  /*17f90*/  LEA.HI.X.SX32 R5, R0, R2, 0x1, P6 ;  /* 0x0000000200057211 */ /* 0x000fe200030f0eff */
[----:B------:R0:W-:Y:S01]  /*17fa0*/  @P3 STG.E.U16 [R8.64], R13 ;  /* 0x0000000d08003986 */ /* 0x0001e2000c101504 */
[C---:B------:R-:W-:Y:S02]  /*17fb0*/  IADD3 R0, R12.reuse, c[0x0][0x198], RZ ;  /* 0x000066000c007a10 */ /* 0x040fe40007ffe0ff */
[----:B0-----:R-:W-:-:S04]  /*17fc0*/  LEA R8, P6, R12, R3, 0x1 ;  /* 0x000000030c087211 */ /* 0x001fc800078c08ff */
[-C--:B------:R-:W-:Y:S01]  /*17fd0*/  LEA.HI.X.SX32 R9, R12, R2.reuse, 0x1, P6 ;  /* 0x000000020c097211 */ /* 0x080fe200030f0eff */
[----:B--2---:R0:W-:Y:S02]  /*17fe0*/  @P2 STG.E.U16 [R4.64], R24 ;  /* 0x0000001804002986 */ /* 0x0041e4000c101504 */
[----:B0-----:R-:W-:Y:S02]  /*17ff0*/  IADD3 R4, R28, 0xcb, RZ ;  /* 0x000000cb1c047810 */ /* 0x001fe40007ffe0ff */
[----:B------:R-:W-:Y:S02]  /*18000*/  PRMT R5, R24, 0x7632, R5 ;  /* 0x0000763218057816 */ /* 0x000fe40000000005 */
[----:B------:R-:W2:Y:S01]  /*18010*/  LDL.LU R24, [R1+0x88] ;  /* 0x0000880001187983 */ /* 0x000ea20000300800 */
[----:B------:R-:W-:Y:S02]  /*18020*/  ISETP.LT.AND P2, PT, R4, c[0x0][0x17c], !P0 ;  /* 0x00005f0004007a0c */ /* 0x000fe40004741270 */
[C---:B------:R-:W-:Y:S01]  /*18030*/  LEA R4, P6, R0.reuse, R3, 0x1 ;  /* 0x0000000300047211 */ /* 0x040fe200078c08ff */
[----:B------:R0:W-:Y:S03]  /*18040*/  @P1 STG.E.U16 [R8.64], R5 ;  /* 0x0000000508001986 */ /* 0x0001e6000c101504 */
[----:B0-----:R-:W-:-:S02]  /*18050*/  LEA.HI.X.SX32 R5, R0, R2, 0x1, P6 ;  /* 0x0000000200057211 */ /* 0x001fc400030f0eff */
[----:B---3--:R-:W-:-:S03]  /*18060*/  PRMT R13, R29, 0x7632, R13 ;  /* 0x000076321d0d7816 */ /* 0x008fc6000000000d */
[----:B------:R0:W-:Y:S04]  /*18070*/  @P5 STG.E.U16 [R4.64], R29 ;  /* 0x0000001d04005986 */ /* 0x0001e8000c101504 */
[----:B0-----:R-:W3:Y:S01]  /*18080*/  LDL.LU R29, [R1+0x8] ;  /* 0x00000800011d7983 */ /* 0x001ee20000300800 */
[----:B------:R-:W-:Y:S02]  /*18090*/  IADD3 R9, R0, c[0x0][0x198], RZ ;  /* 0x0000660000097a10 */ /* 0x000fe40007ffe0ff */
[C---:B------:R-:W-:Y:S02]  /*180a0*/  IADD3 R16, R28.reuse, 0xca, RZ ;  /* 0x000000ca1c107810 */ /* 0x040fe40007ffe0ff */
[----:B------:R-:W-:Y:S02]  /*180b0*/  IADD3 R12, R28, 0xcc, RZ ;  /* 0x000000cc1c0c7810 */ /* 0x000fe40007ffe0ff */
[----:B------:R-:W-:-:S02]  /*180c0*/  LEA R8, P6, R9, R3, 0x1 ;  /* 0x0000000309087211 */ /* 0x000fc400078c08ff */
[----:B------:R-:W-:Y:S02]  /*180d0*/  ISETP.LT.AND P3, PT, R16, c[0x0][0x17c], !P0 ;  /* 0x00005f0010007a0c */ /* 0x000fe40004761270 */
[C---:B------:R-:W-:Y:S02]  /*180e0*/  IADD3 R0, R9.reuse, c[0x0][0x198], RZ ;  /* 0x0000660009007a10 */ /* 0x040fe40007ffe0ff */
[----:B------:R-:W-:Y:S02]  /*180f0*/  ISETP.LT.AND P1, PT, R12, c[0x0][0x17c], !P0 ;  /* 0x00005f000c007a0c */ /* 0x000fe40004721270 */
[----:B------:R-:W-:Y:S02]  /*18100*/  LEA.HI.X.SX32 R9, R9, R2, 0x1, P6 ;  /* 0x0000000209097211 */ /* 0x000fe400030f0eff */
[----:B------:R-:W-:Y:S02]  /*18110*/  IADD3 R12, R28, 0xcd, RZ ;  /* 0x000000cd1c0c7810 */ /* 0x000fe40007ffe0ff */
[----:B------:R-:W-:-:S02]  /*18120*/  LEA R4, P6, R0, R3, 0x1 ;  /* 0x0000000300047211 */ /* 0x000fc400078c08ff */
[----:B------:R-:W-:Y:S02]  /*18130*/  ISETP.LT.AND P5, PT, R12, c[0x0][0x17c], !P0 ;  /* 0x00005f000c007a0c */ /* 0x000fe400047a1270 */
[C---:B------:R-:W-:Y:S02]  /*18140*/  LEA.HI.X.SX32 R5, R0.reuse, R2, 0x1, P6 ;  /* 0x0000000200057211 */ /* 0x040fe400030f0eff */
[----:B------:R-:W-:Y:S01]  /*18150*/  IADD3 R12, R0, c[0x0][0x198], RZ ;  /* 0x00006600000c7a10 */ /* 0x000fe20007ffe0ff */
[----:B------:R0:W-:Y:S03]  /*18160*/  @P4 STG.E.U16 [R8.64], R13 ;  /* 0x0000000d08004986 */ /* 0x0001e6000c101504 */
[C---:B------:R-:W-:Y:S02]  /*18170*/  IADD3 R0, R12.reuse, c[0x0][0x198], RZ ;  /* 0x000066000c007a10 */ /* 0x040fe40007ffe0ff */
[----:B0-----:R-:W-:-:S04]  /*18180*/  LEA R8, P6, R12, R3, 0x1 ;  /* 0x000000030c087211 */ /* 0x001fc800078c08ff */
[----:B------:R-:W-:Y:S02]  /*18190*/  LEA.HI.X.SX32 R9, R12, R2, 0x1, P6 ;  /* 0x000000020c097211 */ /* 0x000fe400030f0eff */
[C---:B------:R-:W-:Y:S01]  /*181a0*/  IADD3 R16, R28.reuse, 0xce, RZ ;  /* 0x000000ce1c107810 */ /* 0x040fe20007ffe0ff */
[----:B----4-:R0:W-:Y:S02]  /*181b0*/  @P3 STG.E.U16 [R4.64], R25 ;  /* 0x0000001904003986 */ /* 0x0101e4000c101504 */
[----:B0-----:R-:W-:Y:S02]  /*181c0*/  IADD3 R4, R28, 0xcf, RZ ;  /* 0x000000cf1c047810 */ /* 0x001fe40007ffe0ff */
[----:B------:R-:W-:Y:S02]  /*181d0*/  PRMT R5, R25, 0x7632, R5 ;  /* 0x0000763219057816 */ /* 0x000fe40000000005 */
[----:B------:R-:W-:Y:S01]  /*181e0*/  ISETP.LT.AND P3, PT, R4, c[0x0][0x17c], !P0 ;  /* 0x00005f0004007a0c */ /* 0x000fe20004761270 */
[----:B------:R-:W4:Y:S01]  /*181f0*/  LDL.LU R25, [R1+0x68] ;  /* 0x0000680001197983 */ /* 0x000f220000300800 */
[----:B------:R-:W-:-:S03]  /*18200*/  LEA R4, P6, R0, R3, 0x1 ;  /* 0x0000000300047211 */ /* 0x000fc600078c08ff */
[----:B------:R0:W-:Y:S01]  /*18210*/  @P2 STG.E.U16 [R8.64], R5 ;  /* 0x0000000508002986 */ /* 0x0001e2000c101504 */
[----:B------:R-:W-:Y:S02]  /*18220*/  ISETP.LT.AND P4, PT, R16, c[0x0][0x17c], !P0 ;  /* 0x00005f0010007a0c */ /* 0x000fe40004781270 */
[C---:B0-----:R-:W-:Y:S02]  /*18230*/  LEA.HI.X.SX32 R5, R0.reuse, R2, 0x1, P6 ;  /* 0x0000000200057211 */ /* 0x041fe400030f0eff */
[----:B------:R-:W-:-:S04]  /*18240*/  IADD3 R9, R0, c[0x0][0x198], RZ ;  /* 0x0000660000097a10 */ /* 0x000fc80007ffe0ff */
        /* <DEDUP_REMOVED lines=16> */
[----:B------:R-:W-:-:S04]  /*18350*/  IADD3 R12, R0, c[0x0][0x198], RZ ;  /* 0x00006600000c7a10 */ /* 0x000fc80007ffe0ff */
[-C--:B------:R-:W-:Y:S02]  /*18360*/  LEA R8, P6, R12, R3.reuse, 0x1 ;  /* 0x000000030c087211 */ /* 0x080fe400078c08ff */
[----:B------:R-:W-:Y:S02]  /*18370*/  IADD3 R4, R28, 0xd3, RZ ;  /* 0x000000d31c047810 */ /* 0x000fe40007ffe0ff */
[C---:B------:R-:W-:Y:S02]  /*18380*/  LEA.HI.X.SX32 R9, R12.reuse, R2, 0x1, P6 ;  /* 0x000000020c097211 */ /* 0x040fe400030f0eff */
[----:B------:R-:W-:Y:S02]  /*18390*/  IADD3 R0, R12, c[0x0][0x198], RZ ;  /* 0x000066000c007a10 */ /* 0x000fe40007ffe0ff */
[----:B------:R-:W-:Y:S01]  /*183a0*/  ISETP.LT.AND P4, PT, R4, c[0x0][0x17c], !P0 ;  /* 0x00005f0004007a0c */ /* 0x000fe20004781270 */
[----:B------:R0:W-:Y:S01]  /*183b0*/  @P3 STG.E.U16 [R8.64], R5 ;  /* 0x0000000508003986 */ /* 0x0001e2000c101504 */
[----:B------:R-:W-:-:S02]  /*183c0*/  LEA R4, P6, R0, R3, 0x1 ;  /* 0x0000000300047211 */ /* 0x000fc400078c08ff */
[C---:B------:R-:W-:Y:S02]  /*183d0*/  IADD3 R16, R28.reuse, 0xd2, RZ ;  /* 0x000000d21c107810 */ /* 0x040fe40007ffe0ff */
[----:B------:R-:W-:Y:S02]  /*183e0*/  IADD3 R12, R28, 0xd4, RZ ;  /* 0x000000d41c0c7810 */ /* 0x000fe40007ffe0ff */
[----:B------:R-:W-:Y:S02]  /*183f0*/  ISETP.LT.AND P5, PT, R16, c[0x0][0x17c], !P0 ;  /* 0x00005f0010007a0c */ /* 0x000fe400047a1270 */
[C---:B0-----:R-:W-:Y:S02]  /*18400*/  IADD3 R9, R0.reuse, c[0x0][0x198], RZ ;  /* 0x0000660000097a10 */ /* 0x041fe40007ffe0ff */
[----:B------:R-:W-:Y:S02]  /*18410*/  LEA.HI.X.SX32 R5, R0, R2, 0x1, P6 ;  /* 0x0000000200057211 */ /* 0x000fe400030f0eff */
[----:B------:R-:W-:-:S02]  /*18420*/  LEA R8, P6, R9, R3, 0x1 ;  /* 0x0000000309087211 */ /* 0x000fc400078c08ff */
[C---:B------:R-:W-:Y:S02]  /*18430*/  IADD3 R0, R9.reuse, c[0x0][0x198], RZ ;  /* 0x0000660009007a10 */ /* 0x040fe40007ffe0ff */
[----:B------:R-:W-:Y:S02]  /*18440*/  ISETP.LT.AND P3, PT, R12, c[0x0][0x17c], !P0 ;  /* 0x00005f000c007a0c */ /* 0x000fe40004761270 */
[----:B------:R-:W-:Y:S02]  /*18450*/  LEA.HI.X.SX32 R9, R9, R2, 0x1, P6 ;  /* 0x0000000209097211 */ /* 0x000fe400030f0eff */
[----:B------:R-:W-:Y:S01]  /*18460*/  IADD3 R12, R28, 0xd5, RZ ;  /* 0x000000d51c0c7810 */ /* 0x000fe20007ffe0ff */
[----:B----4-:R0:W-:Y:S01]  /*18470*/  @P2 STG.E.U16 [R4.64], R25 ;  /* 0x0000001904002986 */ /* 0x0101e2000c101504 */
[----:B------:R-:W-:Y:S02]  /*18480*/  PRMT R13, R25, 0x7632, R13 ;  /* 0x00007632190d7816 */ /* 0x000fe4000000000d */
[----:B------:R-:W-:-:S02]  /*18490*/  ISETP.LT.AND P2, PT, R12, c[0x0][0x17c], !P0 ;  /* 0x00005f000c007a0c */ /* 0x000fc40004741270 */
[C---:B------:R-:W-:Y:S02]  /*184a0*/  IADD3 R12, R0.reuse, c[0x0][0x198], RZ ;  /* 0x00006600000c7a10 */ /* 0x040fe40007ffe0ff */
[----:B0-----:R-:W-:-:S04]  /*184b0*/  LEA R4, P6, R0, R3, 0x1 ;  /* 0x0000000300047211 */ /* 0x001fc800078c08ff */
[----:B------:R-:W-:Y:S01]  /*184c0*/  LEA.HI.X.SX32 R5, R0, R2, 0x1, P6 ;  /* 0x0000000200057211 */ /* 0x000fe200030f0eff */
[----:B------:R0:W-:Y:S01]  /*184d0*/  @P1 STG.E.U16 [R8.64], R13 ;  /* 0x0000000d08001986 */ /* 0x0001e2000c101504 */
[C---:B------:R-:W-:Y:S02]  /*184e0*/  IADD3 R0, R12.reuse, c[0x0][0x198], RZ ;  /* 0x000066000c007a10 */ /* 0x040fe40007ffe0ff */
[----:B0-----:R-:W-:-:S04]  /*184f0*/  LEA R8, P6, R12, R3, 0x1 ;  /* 0x000000030c087211 */ /* 0x001fc800078c08ff */
[----:B------:R-:W-:Y:S01]  /*18500*/  LEA.HI.X.SX32 R9, R12, R2, 0x1, P6 ;  /* 0x000000020c097211 */ /* 0x000fe200030f0eff */
[----:B--2---:R0:W-:Y:S02]  /*18510*/  @P5 STG.E.U16 [R4.64], R24 ;  /* 0x0000001804005986 */ /* 0x0041e4000c101504 */
[----:B0-----:R-:W-:Y:S02]  /*18520*/  IADD3 R4, R28, 0xd7, RZ ;  /* 0x000000d71c047810 */ /* 0x001fe40007ffe0ff */
[----:B------:R-:W-:Y:S02]  /*18530*/  PRMT R5, R24, 0x7632, R5 ;  /* 0x0000763218057816 */ /* 0x000fe40000000005 */
[----:B------:R-:W-:Y:S01]  /*18540*/  ISETP.LT.AND P5, PT, R4, c[0x0][0x17c], !P0 ;  /* 0x00005f0004007a0c */ /* 0x000fe200047a1270 */
[----:B------:R-:W2:Y:S01]  /*18550*/  LDL.LU R24, [R1+0x4c] ;  /* 0x00004c0001187983 */ /* 0x000ea20000300800 */
[----:B------:R-:W-:-:S03]  /*18560*/  LEA R4, P6, R0, R3, 0x1 ;  /* 0x0000000300047211 */ /* 0x000fc600078c08ff */
[----:B------:R0:W-:Y:S02]  /*18570*/  @P4 STG.E.U16 [R8.64], R5 ;  /* 0x0000000508004986 */ /* 0x0001e4000c101504 */
[----:B0-----:R-:W-:Y:S02]  /*18580*/  LEA.HI.X.SX32 R5, R0, R2, 0x1, P6 ;  /* 0x0000000200057211 */ /* 0x001fe400030f0eff */
[----:B---3--:R-:W-:-:S03]  /*18590*/  PRMT R13, R29, 0x7632, R13 ;  /* 0x000076321d0d7816 */ /* 0x008fc6000000000d */
[----:B------:R0:W-:Y:S04]  /*185a0*/  @P3 STG.E.U16 [R4.64], R29 ;  /* 0x0000001d04003986 */ /* 0x0001e8000c101504 */
[----:B0-----:R-:W3:Y:S01]  /*185b0*/  LDL.LU R29, [R1+0x5c] ;  /* 0x00005c00011d7983 */ /* 0x001ee20000300800 */
[----:B------:R-:W-:Y:S02]  /*185c0*/  IADD3 R9, R0, c[0x0][0x198], RZ ;  /* 0x0000660000097a10 */ /* 0x000fe40007ffe0ff */
[C---:B------:R-:W-:Y:S01]  /*185d0*/  IADD3 R16, R28.reuse, 0xd6, RZ ;  /* 0x000000d61c107810 */ /* 0x040fe20007ffe0ff */
[----:B------:R-:W4:Y:S01]  /*185e0*/  LDL.LU R25, [R1+0x2c] ;  /* 0x00002c0001197983 */ /* 0x000f220000300800 */
[----:B------:R-:W-:Y:S02]  /*185f0*/  IADD3 R12, R28, 0xd8, RZ ;  /* 0x000000d81c0c7810 */ /* 0x000fe40007ffe0ff */
[----:B------:R-:W-:-:S02]  /*18600*/  LEA R8, P6, R9, R3, 0x1 ;  /* 0x0000000309087211 */ /* 0x000fc400078c08ff */
[----:B------:R-:W-:Y:S02]  /*18610*/  ISETP.LT.AND P1, PT, R16, c[0x0][0x17c], !P0 ;  /* 0x00005f0010007a0c */ /* 0x000fe40004721270 */
[C---:B------:R-:W-:Y:S02]  /*18620*/  IADD3 R0, R9.reuse, c[0x0][0x198], RZ ;  /* 0x0000660009007a10 */ /* 0x040fe40007ffe0ff */
[----:B------:R-:W-:Y:S02]  /*18630*/  ISETP.LT.AND P4, PT, R12, c[0x0][0x17c], !P0 ;  /* 0x00005f000c007a0c */ /* 0x000fe40004781270 */
[----:B------:R-:W-:Y:S02]  /*18640*/  IADD3 R12, R28, 0xd9, RZ ;  /* 0x000000d91c0c7810 */ /* 0x000fe40007ffe0ff */
[----:B------:R-:W-:Y:S02]  /*18650*/  LEA.HI.X.SX32 R9, R9, R2, 0x1, P6 ;  /* 0x0000000209097211 */ /* 0x000fe400030f0eff */
[----:B------:R-:W-:-:S02]  /*18660*/  LEA R4, P6, R0, R3, 0x1 ;  /* 0x0000000300047211 */ /* 0x000fc400078c08ff */
[----:B------:R-:W-:Y:S02]  /*18670*/  ISETP.LT.AND P3, PT, R12, c[0x0][0x17c], !P0 ;  /* 0x00005f000c007a0c */ /* 0x000fe40004761270 */
[C---:B------:R-:W-:Y:S02]  /*18680*/  IADD3 R12, R0.reuse, c[0x0][0x198], RZ ;  /* 0x00006600000c7a10 */ /* 0x040fe40007ffe0ff */
[----:B------:R-:W-:Y:S01]  /*18690*/  LEA.HI.X.SX32 R5, R0, R2, 0x1, P6 ;  /* 0x0000000200057211 */ /* 0x000fe200030f0eff */
[----:B------:R0:W-:Y:S01]  /*186a0*/  @P2 STG.E.U16 [R8.64], R13 ;  /* 0x0000000d08002986 */ /* 0x0001e2000c101504 */
[----:B------:R-:W-:-:S03]  /*186b0*/  IADD3 R0, R12, c[0x0][0x198], RZ ;  /* 0x000066000c007a10 */ /* 0x000fc60007ffe0ff */
[----:B------:R1:W-:Y:S01]  /*186c0*/  @P1 STG.E.U16 [R4.64], R26 ;  /* 0x0000001a04001986 */ /* 0x0003e2000c101504 */
        /* <DEDUP_REMOVED lines=8> */
[----:B------:R-:W-:Y:S02]  /*18750*/  IADD3 R16, R28, 0xda, RZ ;  /* 0x000000da1c107810 */ /* 0x000fe40007ffe0ff */
[----:B------:R-:W-:Y:S02]  /*18760*/  LEA.HI.X.SX32 R5, R0, R2, 0x1, P6 ;  /* 0x0000000200057211 */ /* 0x000fe400030f0eff */
[----:B------:R-:W-:Y:S02]  /*18770*/  ISETP.LT.AND P5, PT, R12, c[0x0][0x17c], !P0 ;  /* 0x00005f000c007a0c */ /* 0x000fe400047a1270 */
[----:B0-----:R-:W-:Y:S02]  /*18780*/  IADD3 R9, R0, c[0x0][0x198], RZ ;  /* 0x0000660000097a10 */ /* 0x001fe40007ffe0ff */
[----:B------:R-:W-:Y:S02]  /*18790*/  IADD3 R12, R28, 0xdd, RZ ;  /* 0x000000dd1c0c7810 */ /* 0x000fe40007ffe0ff */
[----:B------:R-:W-:-:S02]  /*187a0*/  LEA R8, P6, R9, R3, 0x1 ;  /* 0x0000000309087211 */ /* 0x000fc400078c08ff */
[----:B------:R-:W-:Y:S02]  /*187b0*/  ISETP.LT.AND P2, PT, R16, c[0x0][0x17c], !P0 ;  /* 0x00005f0010007a0c */ /* 0x000fe40004741270 */
[C---:B------:R-:W-:Y:S01]  /*187c0*/  IADD3 R0, R9.reuse, c[0x0][0x198], RZ ;  /* 0x0000660009007a10 */ /* 0x040fe20007ffe0ff */
[----:B------:R0:W-:Y:S01]  /*187d0*/  @P4 STG.E.U16 [R4.64], R6 ;  /* 0x0000000604004986 */ /* 0x0001e2000c101504 */
[----:B------:R-:W-:Y:S02]  /*187e0*/  ISETP.LT.AND P4, PT, R12, c[0x0][0x17c], !P0 ;  /* 0x00005f000c007a0c */ /* 0x000fe40004781270 */
[----:B------:R-:W-:Y:S02]  /*187f0*/  LEA.HI.X.SX32 R9, R9, R2, 0x1, P6 ;  /* 0x0000000209097211 */ /* 0x000fe400030f0eff */
[----:B------:R-:W-:Y:S02]  /*18800*/  PRMT R12, R6, 0x7632, R12 ;  /* 0x00007632060c7816 */ /* 0x000fe4000000000c */
[----:B0-----:R-:W-:-:S02]  /*18810*/  LEA R4, P6, R0, R3, 0x1 ;  /* 0x0000000300047211 */ /* 0x001fc400078c08ff */
[C---:B------:R-:W-:Y:S01]  /*18820*/  IADD3 R6, R0.reuse, c[0x0][0x198], RZ ;  /* 0x0000660000067a10 */ /* 0x040fe20007ffe0ff */
[----:B------:R0:W-:Y:S01]  /*18830*/  @P3 STG.E.U16 [R8.64], R12 ;  /* 0x0000000c08003986 */ /* 0x0001e2000c101504 */
[----:B------:R-:W-:Y:S02]  /*18840*/  LEA.HI.X.SX32 R5, R0, R2, 0x1, P6 ;  /* 0x0000000200057211 */ /* 0x000fe400030f0eff */
[----:B------:R-:W-:-:S03]  /*18850*/  IADD3 R0, R6, c[0x0][0x198], RZ ;  /* 0x0000660006007a10 */ /* 0x000fc60007ffe0ff */
[----:B------:R1:W-:Y:S01]  /*18860*/  @P2 STG.E.U16 [R4.64], R10 ;  /* 0x0000000a04002986 */ /* 0x0003e2000c101504 */
[----:B0-----:R-:W-:-:S04]  /*18870*/  LEA R8, P6, R6, R3, 0x1 ;  /* 0x0000000306087211 */ /* 0x001fc800078c08ff */
[----:B------:R-:W-:Y:S02]  /*18880*/  LEA.HI.X.SX32 R9, R6, R2, 0x1, P6 ;  /* 0x0000000206097211 */ /* 0x000fe400030f0eff */
[----:B-1----:R-:W-:Y:S02]  /*18890*/  PRMT R5, R10, 0x7632, R5 ;  /* 0x000076320a057816 */ /* 0x002fe40000000005 */
[C---:B------:R-:W-:Y:S02]  /*188a0*/  LEA R4, P6, R0.reuse, R3, 0x1 ;  /* 0x0000000300047211 */ /* 0x040fe400078c08ff */
[----:B------:R-:W-:Y:S01]  /*188b0*/  IADD3 R6, R0, c[0x0][0x198], RZ ;  /* 0x0000660000067a10 */ /* 0x000fe20007ffe0ff */
[----:B------:R0:W-:Y:S01]  /*188c0*/  @P1 STG.E.U16 [R8.64], R5 ;  /* 0x0000000508001986 */ /* 0x0001e2000c101504 */
[----:B------:R-:W-:-:S04]  /*188d0*/  IADD3 R13, R28, 0xde, RZ ;  /* 0x000000de1c0d7810 */ /* 0x000fc80007ffe0ff */
[----:B------:R-:W-:Y:S02]  /*188e0*/  ISETP.LT.AND P3, PT, R13, c[0x0][0x17c], !P0 ;  /* 0x00005f000d007a0c */ /* 0x000fe40004761270 */
[----:B------:R-:W-:Y:S02]  /*188f0*/  IADD3 R13, R28, 0xdf, RZ ;  /* 0x000000df1c0d7810 */ /* 0x000fe40007ffe0ff */
[-C--:B0-----:R-:W-:Y:S02]  /*18900*/  LEA.HI.X.SX32 R5, R0, R2.reuse, 0x1, P6 ;  /* 0x0000000200057211 */ /* 0x081fe400030f0eff */
[C---:B------:R-:W-:Y:S02]  /*18910*/  LEA R8, P6, R6.reuse, R3, 0x1 ;  /* 0x0000000306087211 */ /* 0x040fe400078c08ff */
[C---:B------:R-:W-:Y:S01]  /*18920*/  IADD3 R0, R6.reuse, c[0x0][0x198], RZ ;  /* 0x0000660006007a10 */ /* 0x040fe20007ffe0ff */
[----:B------:R0:W-:Y:S01]  /*18930*/  @P5 STG.E.U16 [R4.64], R14 ;  /* 0x0000000e04005986 */ /* 0x0001e2000c101504 */
[----:B------:R-:W-:-:S02]  /*18940*/  LEA.HI.X.SX32 R9, R6, R2, 0x1, P6 ;  /* 0x0000000206097211 */ /* 0x000fc400030f0eff */
[----:B------:R-:W-:Y:S02]  /*18950*/  PRMT R12, R14, 0x7632, R12 ;  /* 0x000076320e0c7816 */ /* 0x000fe4000000000c */
[----:B------:R-:W-:Y:S02]  /*18960*/  ISETP.LT.AND P2, PT, R13, c[0x0][0x17c], !P0 ;  /* 0x00005f000d007a0c */ /* 0x000fe40004741270 */
[C---:B------:R-:W-:Y:S02]  /*18970*/  IADD3 R6, R0.reuse, c[0x0][0x198], RZ ;  /* 0x0000660000067a10 */ /* 0x040fe40007ffe0ff */
[----:B0-----:R-:W-:Y:S01]  /*18980*/  LEA R4, P6, R0, R3, 0x1 ;  /* 0x0000000300047211 */ /* 0x001fe200078c08ff */
[----:B------:R0:W-:Y:S01]  /*18990*/  @P4 STG.E.U16 [R8.64], R12 ;  /* 0x0000000c08004986 */ /* 0x0001e2000c101504 */
[----:B------:R-:W-:Y:S02]  /*189a0*/  IADD3 R13, R28, 0xe0, RZ ;  /* 0x000000e01c0d7810 */ /* 0x000fe40007ffe0ff */
[----:B------:R-:W-:-:S02]  /*189b0*/  LEA.HI.X.SX32 R5, R0, R2, 0x1, P6 ;  /* 0x0000000200057211 */ /* 0x000fc400030f0eff */
[----:B------:R-:W-:Y:S02]  /*189c0*/  ISETP.LT.AND P1, PT, R13, c[0x0][0x17c], !P0 ;  /* 0x00005f000d007a0c */ /* 0x000fe40004721270 */
[C---:B------:R-:W-:Y:S01]  /*189d0*/  IADD3 R0, R6.reuse, c[0x0][0x198], RZ ;  /* 0x0000660006007a10 */ /* 0x040fe20007ffe0ff */
[----:B------:R1:W-:Y:S01]  /*189e0*/  @P3 STG.E.U16 [R4.64], R18 ;  /* 0x0000001204003986 */ /* 0x0003e2000c101504 */
[----:B0-----:R-:W-:Y:S02]  /*189f0*/  LEA R8, P6, R6, R3, 0x1 ;  /* 0x0000000306087211 */ /* 0x001fe400078c08ff */
[----:B------:R-:W-:Y:S02]  /*18a00*/  IADD3 R10, R28, 0xe1, RZ ;  /* 0x000000e11c0a7810 */ /* 0x000fe40007ffe0ff */
[----:B------:R-:W-:Y:S02]  /*18a10*/  LEA.HI.X.SX32 R9, R6, R2, 0x1, P6 ;  /* 0x0000000206097211 */ /* 0x000fe400030f0eff */
[----:B-1----:R-:W-:-:S02]  /*18a20*/  PRMT R5, R18, 0x7632, R5 ;  /* 0x0000763212057816 */ /* 0x002fc40000000005 */
[----:B------:R-:W-:Y:S02]  /*18a30*/  LEA R4, P6, R0, R3, 0x1 ;  /* 0x0000000300047211 */ /* 0x000fe400078c08ff */
[----:B------:R-:W-:Y:S01]  /*18a40*/  ISETP.LT.AND P5, PT, R10, c[0x0][0x17c], !P0 ;  /* 0x00005f000a007a0c */ /* 0x000fe200047a1270 */
[----:B------:R0:W-:Y:S01]  /*18a50*/  @P2 STG.E.U16 [R8.64], R5 ;  /* 0x0000000508002986 */ /* 0x0001e2000c101504 */
[----:B------:R-:W-:Y:S02]  /*18a60*/  IADD3 R6, R28, 0xe4, RZ ;  /* 0x000000e41c067810 */ /* 0x000fe40007ffe0ff */
[----:B------:R-:W-:Y:S02]  /*18a70*/  IADD3 R12, R0, c[0x0][0x198], RZ ;  /* 0x00006600000c7a10 */ /* 0x000fe40007ffe0ff */
[----:B------:R-:W-:Y:S02]  /*18a80*/  IADD3 R10, R28, 0xe2, RZ ;  /* 0x000000e21c0a7810 */ /* 0x000fe40007ffe0ff */
[----:B------:R-:W-:-:S02]  /*18a90*/  ISETP.LT.AND P2, PT, R6, c[0x0][0x17c], !P0 ;  /* 0x00005f0006007a0c */ /* 0x000fc40004741270 */
[----:B------:R-:W-:Y:S02]  /*18aa0*/  ISETP.LT.AND P4, PT, R10, c[0x0][0x17c], !P0 ;  /* 0x00005f000a007a0c */ /* 0x000fe40004781270 */
[-C--:B0-----:R-:W-:Y:S02]  /*18ab0*/  LEA.HI.X.SX32 R5, R0, R2.reuse, 0x1, P6 ;  /* 0x0000000200057211 */ /* 0x081fe400030f0eff */
[CC--:B------:R-:W-:Y:S02]  /*18ac0*/  LEA R8, P6, R12.reuse, R3.reuse, 0x1 ;  /* 0x000000030c087211 */ /* 0x0c0fe400078c08ff */
[C---:B------:R-:W-:Y:S02]  /*18ad0*/  IADD3 R6, R12.reuse, c[0x0][0x198], RZ ;  /* 0x000066000c067a10 */ /* 0x040fe40007ffe0ff */
[----:B------:R-:W-:Y:S02]  /*18ae0*/  LEA.HI.X.SX32 R9, R12, R2, 0x1, P6 ;  /* 0x000000020c097211 */ /* 0x000fe400030f0eff */
[----:B--2---:R-:W-:Y:S01]  /*18af0*/  PRMT R0, R24, 0x7632, R0 ;  /* 0x0000763218007816 */ /* 0x004fe20000000000 */
[----:B------:R0:W-:Y:S04]  /*18b00*/  @P1 STG.E.U16 [R4.64], R24 ;  /* 0x0000001804001986 */ /* 0x0001e8000c101504 */
[----:B0-----:R-:W2:Y:S01]  /*18b10*/  LDL.LU R24, [R1+0x7c] ;  /* 0x00007c0001187983 */ /* 0x001ea20000300800 */
[----:B------:R-:W-:-:S04]  /*18b20*/  LEA R4, P6, R6, R3, 0x1 ;  /* 0x0000000306047211 */ /* 0x000fc800078c08ff */
[----:B------:R-:W-:Y:S01]  /*18b30*/  LEA.HI.X.SX32 R5, R6, R2, 0x1, P6 ;  /* 0x0000000206057211 */ /* 0x000fe200030f0eff */
[----:B------:R-:W-:Y:S01]  /*18b40*/  @P5 STG.E.U16 [R8.64], R0 ;  /* 0x0000000008005986 */ /* 0x000fe2000c101504 */
[----:B---3--:R-:W-:-:S03]  /*18b50*/  PRMT R13, R29, 0x7632, R13 ;  /* 0x000076321d0d7816 */ /* 0x008fc6000000000d */
[----:B------:R0:W-:Y:S04]  /*18b60*/  @P4 STG.E.U16 [R4.64], R29 ;  /* 0x0000001d04004986 */ /* 0x0001e8000c101504 */
[----:B0-----:R-:W3:Y:S01]  /*18b70*/  LDL.LU R29, [R1+0xac] ;  /* 0x0000ac00011d7983 */ /* 0x001ee20000300800 */
[----:B------:R-:W-:-:S04]  /*18b80*/  IADD3 R10, R28, 0xe3, RZ ;  /* 0x000000e31c0a7810 */ /* 0x000fc80007ffe0ff */
[----:B------:R-:W-:Y:S02]  /*18b90*/  ISETP.LT.AND P3, PT, R10, c[0x0][0x17c], !P0 ;  /* 0x00005f000a007a0c */ /* 0x000fe40004761270 */
[----:B------:R-:W-:Y:S02]  /*18ba0*/  IADD3 R10, R28, 0xe5, RZ ;  /* 0x000000e51c0a7810 */ /* 0x000fe40007ffe0ff */
[----:B------:R-:W-:Y:S02]  /*18bb0*/  IADD3 R12, R6, c[0x0][0x198], RZ ;  /* 0x00006600060c7a10 */ /* 0x000fe40007ffe0ff */
[----:B------:R-:W-:Y:S02]  /*18bc0*/  ISETP.LT.AND P1, PT, R10, c[0x0][0x17c], !P0 ;  /* 0x00005f000a007a0c */ /* 0x000fe40004721270 */
[----:B------:R-:W-:Y:S02]  /*18bd0*/  IADD3 R10, R28, 0xe6, RZ ;  /* 0x000000e61c0a7810 */ /* 0x000fe40007ffe0ff */
[----:B------:R-:W-:-:S02]  /*18be0*/  LEA R8, P6, R12, R3, 0x1 ;  /* 0x000000030c087211 */ /* 0x000fc400078c08ff */
[----:B------:R-:W-:Y:S02]  /*18bf0*/  ISETP.LT.AND P5, PT, R10, c[0x0][0x17c], !P0 ;  /* 0x00005f000a007a0c */ /* 0x000fe400047a1270 */
[----:B------:R-:W-:Y:S02]  /*18c00*/  IADD3 R10, R28, 0xe7, RZ ;  /* 0x000000e71c0a7810 */ /* 0x000fe40007ffe0ff */
[C---:B------:R-:W-:Y:S02]  /*18c10*/  IADD3 R6, R12.reuse, c[0x0][0x198], RZ ;  /* 0x000066000c067a10 */ /* 0x040fe40007ffe0ff */
[----:B------:R-:W-:Y:S02]  /*18c20*/  LEA.HI.X.SX32 R9, R12, R2, 0x1, P6 ;  /* 0x000000020c097211 */ /* 0x000fe400030f0eff */
[----:B------:R-:W-:Y:S02]  /*18c30*/  ISETP.LT.AND P4, PT, R10, c[0x0][0x17c], !P0 ;  /* 0x00005f000a007a0c */ /* 0x000fe40004781270 */
[----:B------:R-:W-:-:S02]  /*18c40*/  LEA R4, P6, R6, R3, 0x1 ;  /* 0x0000000306047211 */ /* 0x000fc400078c08ff */
[C---:B------:R-:W-:Y:S01]  /*18c50*/  IADD3 R10, R6.reuse, c[0x0][0x198], RZ ;  /* 0x00006600060a7a10 */ /* 0x040fe20007ffe0ff */
[----:B------:R0:W-:Y:S01]  /*18c60*/  @P3 STG.E.U16 [R8.64], R13 ;  /* 0x0000000d08003986 */ /* 0x0001e2000c101504 */
[----:B------:R-:W-:Y:S02]  /*18c70*/  LEA.HI.X.SX32 R5, R6, R2, 0x1, P6 ;  /* 0x0000000206057211 */ /* 0x000fe400030f0eff */
[C---:B------:R-:W-:Y:S02]  /*18c80*/  IADD3 R6, R10.reuse, c[0x0][0x198], RZ ;  /* 0x000066000a067a10 */ /* 0x040fe40007ffe0ff */
[----:B----4-:R-:W-:Y:S01]  /*18c90*/  PRMT R12, R25, 0x7632, R12 ;  /* 0x00007632190c7816 */ /* 0x010fe2000000000c */
[----:B------:R1:W-:Y:S01]  /*18ca0*/  @P2 STG.E.U16 [R4.64], R25 ;  /* 0x0000001904002986 */ /* 0x0003e2000c101504 */
[----:B0-----:R-:W-:-:S04]  /*18cb0*/  LEA R8, P6, R10, R3, 0x1 ;  /* 0x000000030a087211 */ /* 0x001fc800078c08ff */
[-C--:B------:R-:W-:Y:S01]  /*18cc0*/  LEA.HI.X.SX32 R9, R10, R2.reuse, 0x1, P6 ;  /* 0x000000020a097211 */ /* 0x080fe200030f0eff */
[----:B-1----:R-:W4:Y:S01]  /*18cd0*/  LDL.LU R25, [R1+0x9c] ;  /* 0x00009c0001197983 */ /* 0x002f220000300800 */
[C---:B------:R-:W-:Y:S02]  /*18ce0*/  LEA R4, P6, R6.reuse, R3, 0x1 ;  /* 0x0000000306047211 */ /* 0x040fe400078c08ff */
[----:B------:R-:W-:Y:S02]  /*18cf0*/  IADD3 R10, R6, c[0x0][0x198], RZ ;  /* 0x00006600060a7a10 */ /* 0x000fe40007ffe0ff */
[----:B------:R-:W-:Y:S01]  /*18d00*/  IADD3 R0, R28, 0xe8, RZ ;  /* 0x000000e81c007810 */ /* 0x000fe20007ffe0ff */
[----:B------:R0:W-:Y:S01]  /*18d10*/  @P1 STG.E.U16 [R8.64], R12 ;  /* 0x0000000c08001986 */ /* 0x0001e2000c101504 */
[----:B------:R-:W-:Y:S02]  /*18d20*/  LEA.HI.X.SX32 R5, R6, R2, 0x1, P6 ;  /* 0x0000000206057211 */ /* 0x000fe400030f0eff */
[----:B------:R-:W-:-:S02]  /*18d30*/  ISETP.LT.AND P3, PT, R0, c[0x0][0x17c], !P0 ;  /* 0x00005f0000007a0c */ /* 0x000fc40004761270 */
[C---:B------:R-:W-:Y:S02]  /*18d40*/  IADD3 R6, R10.reuse, c[0x0][0x198], RZ ;  /* 0x000066000a067a10 */ /* 0x040fe40007ffe0ff */
[----:B0-----:R-:W-:-:S04]  /*18d50*/  LEA R8, P6, R10, R3, 0x1 ;  /* 0x000000030a087211 */ /* 0x001fc800078c08ff */
        /* <DEDUP_REMOVED lines=10> */
[----:B------:R-:W-:Y:S02]  /*18e00*/  IADD3 R0, R28, 0xe9, RZ ;  /* 0x000000e91c007810 */ /* 0x000fe40007ffe0ff */
[----:B------:R-:W-:Y:S02]  /*18e10*/  IADD3 R10, R6, c[0x0][0x198], RZ ;  /* 0x00006600060a7a10 */ /* 0x000fe40007ffe0ff */
[----:B------:R-:W-:Y:S02]  /*18e20*/  ISETP.LT.AND P2, PT, R0, c[0x0][0x17c], !P0 ;  /* 0x00005f0000007a0c */ /* 0x000fe40004741270 */
[----:B------:R-:W-:-:S02]  /*18e30*/  IADD3 R0, R28, 0xea, RZ ;  /* 0x000000ea1c007810 */ /* 0x000fc40007ffe0ff */
[-C--:B------:R-:W-:Y:S02]  /*18e40*/  LEA R8, P6, R10, R3.reuse, 0x1 ;  /* 0x000000030a087211 */ /* 0x080fe400078c08ff */
[----:B------:R-:W-:Y:S02]  /*18e50*/  ISETP.LT.AND P1, PT, R0, c[0x0][0x17c], !P0 ;  /* 0x00005f0000007a0c */ /* 0x000fe40004721270 */
[----:B------:R-:W-:Y:S02]  /*18e60*/  IADD3 R6, R10, c[0x0][0x198], RZ ;  /* 0x000066000a067a10 */ /* 0x000fe40007ffe0ff */
[----:B------:R-:W-:Y:S02]  /*18e70*/  IADD3 R0, R28, 0xeb, RZ ;  /* 0x000000eb1c007810 */ /* 0x000fe40007ffe0ff */
[----:B------:R-:W-:Y:S02]  /*18e80*/  LEA.HI.X.SX32 R9, R10, R2, 0x1, P6 ;  /* 0x000000020a097211 */ /* 0x000fe400030f0eff */
[----:B------:R-:W-:-:S02]  /*18e90*/  LEA R4, P6, R6, R3, 0x1 ;  /* 0x0000000306047211 */ /* 0x000fc400078c08ff */
[----:B------:R-:W-:Y:S02]  /*18ea0*/  ISETP.LT.AND P5, PT, R0, c[0x0][0x17c], !P0 ;  /* 0x00005f0000007a0c */ /* 0x000fe400047a1270 */
[----:B------:R-:W-:Y:S02]  /*18eb0*/  IADD3 R10, R6, c[0x0][0x198], RZ ;  /* 0x00006600060a7a10 */ /* 0x000fe40007ffe0ff */
[----:B------:R-:W-:Y:S01]  /*18ec0*/  IADD3 R0, R28, 0xec, RZ ;  /* 0x000000ec1c007810 */ /* 0x000fe20007ffe0ff */
[----:B------:R0:W-:Y:S01]  /*18ed0*/  @P2 STG.E.U16 [R8.64], R12 ;  /* 0x0000000c08002986 */ /* 0x0001e2000c101504 */
[----:B------:R-:W-:Y:S02]  /*18ee0*/  LEA.HI.X.SX32 R5, R6, R2, 0x1, P6 ;  /* 0x0000000206057211 */ /* 0x000fe400030f0eff */
[----:B------:R-:W-:Y:S02]  /*18ef0*/  ISETP.LT.AND P4, PT, R0, c[0x0][0x17c], !P0 ;  /* 0x00005f0000007a0c */ /* 0x000fe40004781270 */
[----:B------:R-:W-:-:S02]  /*18f00*/  IADD3 R6, R10, c[0x0][0x198], RZ ;  /* 0x000066000a067a10 */ /* 0x000fc40007ffe0ff */
[----:B------:R-:W-:Y:S02]  /*18f10*/  IADD3 R0, R28, 0xed, RZ ;  /* 0x000000ed1c007810 */ /* 0x000fe40007ffe0ff */
[C---:B0-----:R-:W-:Y:S01]  /*18f20*/  LEA R8, P6, R10.reuse, R3, 0x1 ;  /* 0x000000030a087211 */ /* 0x041fe200078c08ff */
[----:B----4-:R0:W-:Y:S01]  /*18f30*/  @P1 STG.E.U16 [R4.64], R25 ;  /* 0x0000001904001986 */ /* 0x0101e2000c101504 */
[----:B------:R-:W-:Y:S02]  /*18f40*/  PRMT R13, R25, 0x7632, R13 ;  /* 0x00007632190d7816 */ /* 0x000fe4000000000d */
[----:B------:R-:W-:Y:S02]  /*18f50*/  LEA.HI.X.SX32 R9, R10, R2, 0x1, P6 ;  /* 0x000000020a097211 */ /* 0x000fe400030f0eff */
[----:B------:R-:W-:Y:S02]  /*18f60*/  ISETP.LT.AND P3, PT, R0, c[0x0][0x17c], !P0 ;  /* 0x00005f0000007a0c */ /* 0x000fe40004761270 */
[----:B------:R-:W-:-:S02]  /*18f70*/  IADD3 R10, R6, c[0x0][0x198], RZ ;  /* 0x00006600060a7a10 */ /* 0x000fc40007ffe0ff */
[----:B------:R-:W-:Y:S02]  /*18f80*/  IADD3 R0, R28, 0xee, RZ ;  /* 0x000000ee1c007810 */ /* 0x000fe40007ffe0ff */
[C---:B0-----:R-:W-:Y:S01]  /*18f90*/  LEA R4, P6, R6.reuse, R3, 0x1 ;  /* 0x0000000306047211 */ /* 0x041fe200078c08ff */
[----:B------:R-:W4:Y:S03]  /*18fa0*/  LDL.LU R25, [R1+0x6c] ;  /* 0x00006c0001197983 */ /* 0x000f260000300800 */
[----:B------:R-:W-:Y:S01]  /*18fb0*/  LEA.HI.X.SX32 R5, R6, R2, 0x1, P6 ;  /* 0x0000000206057211 */ /* 0x000fe200030f0eff */
[----:B------:R0:W-:Y:S01]  /*18fc0*/  @P5 STG.E.U16 [R8.64], R13 ;  /* 0x0000000d08005986 */ /* 0x0001e2000c101504 */
[----:B------:R-:W-:Y:S02]  /*18fd0*/  ISETP.LT.AND P2, PT, R0, c[0x0][0x17c], !P0 ;  /* 0x00005f0000007a0c */ /* 0x000fe40004741270 */
[----:B------:R-:W-:-:S02]  /*18fe0*/  IADD3 R6, R10, c[0x0][0x198], RZ ;  /* 0x000066000a067a10 */ /* 0x000fc40007ffe0ff */
[----:B0-----:R-:W-:-:S04]  /*18ff0*/  LEA R8, P6, R10, R3, 0x1 ;  /* 0x000000030a087211 */ /* 0x001fc800078c08ff */
[----:B------:R-:W-:Y:S02]  /*19000*/  LEA.HI.X.SX32 R9, R10, R2, 0x1, P6 ;  /* 0x000000020a097211 */ /* 0x000fe400030f0eff */
[----:B------:R-:W-:-:S04]  /*19010*/  LEA R12, P6, R6, R3, 0x1 ;  /* 0x00000003060c7211 */ /* 0x000fc800078c08ff */
[C---:B------:R-:W-:Y:S02]  /*19020*/  LEA.HI.X.SX32 R13, R6.reuse, R2, 0x1, P6 ;  /* 0x00000002060d7211 */ /* 0x040fe400030f0eff */
[----:B------:R-:W-:Y:S02]  /*19030*/  IADD3 R10, R6, c[0x0][0x198], RZ ;  /* 0x00006600060a7a10 */ /* 0x000fe40007ffe0ff */
[----:B--2---:R-:W-:Y:S01]  /*19040*/  PRMT R14, R24, 0x7632, R14 ;  /* 0x00007632180e7816 */ /* 0x004fe2000000000e */
[----:B------:R0:W-:Y:S04]  /*19050*/  @P4 STG.E.U16 [R4.64], R24 ;  /* 0x0000001804004986 */ /* 0x0001e8000c101504 */
[----:B0-----:R-:W2:Y:S04]  /*19060*/  LDL.LU R24, [R1+0x3c] ;  /* 0x00003c0001187983 */ /* 0x001ea80000300800 */
[----:B------:R-:W-:Y:S01]  /*19070*/  @P3 STG.E.U16 [R8.64], R14 ;  /* 0x0000000e08003986 */ /* 0x000fe2000c101504 */
[----:B---3--:R-:W-:-:S03]  /*19080*/  PRMT R6, R29, 0x7632, R6 ;  /* 0x000076321d067816 */ /* 0x008fc60000000006 */
[----:B------:R0:W-:Y:S04]  /*19090*/  @P2 STG.E.U16 [R12.64], R29 ;  /* 0x0000001d0c002986 */ /* 0x0001e8000c101504 */
[----:B0-----:R-:W3:Y:S01]  /*190a0*/  LDL.LU R29, [R1+0x1c] ;  /* 0x00001c00011d7983 */ /* 0x001ee20000300800 */
[----:B------:R-:W-:-:S04]  /*190b0*/  IADD3 R0, R28, 0xef, RZ ;  /* 0x000000ef1c007810 */ /* 0x000fc80007ffe0ff */
[----:B------:R-:W-:Y:S02]  /*190c0*/  ISETP.LT.AND P1, PT, R0, c[0x0][0x17c], !P0 ;  /* 0x00005f0000007a0c */ /* 0x000fe40004721270 */
[----:B------:R-:W-:Y:S02]  /*190d0*/  IADD3 R0, R28, 0xf0, RZ ;  /* 0x000000f01c007810 */ /* 0x000fe40007ffe0ff */
[----:B------:R-:W-:Y:S02]  /*190e0*/  LEA R16, P6, R10, R3, 0x1 ;  /* 0x000000030a107211 */ /* 0x000fe400078c08ff */
[----:B------:R-:W-:Y:S02]  /*190f0*/  ISETP.LT.AND P5, PT, R0, c[0x0][0x17c], !P0 ;  /* 0x00005f0000007a0c */ /* 0x000fe400047a1270 */
[----:B------:R-:W-:Y:S02]  /*19100*/  IADD3 R4, R10, c[0x0][0x198], RZ ;  /* 0x000066000a047a10 */ /* 0x000fe40007ffe0ff */
[----:B------:R-:W-:-:S02]  /*19110*/  IADD3 R0, R28, 0xf1, RZ ;  /* 0x000000f11c007810 */ /* 0x000fc40007ffe0ff */
[-C--:B------:R-:W-:Y:S02]  /*19120*/  LEA.HI.X.SX32 R17, R10, R2.reuse, 0x1, P6 ;  /* 0x000000020a117211 */ /* 0x080fe400030f0eff */
[----:B------:R-:W-:Y:S02]  /*19130*/  LEA R20, P6, R4, R3, 0x1 ;  /* 0x0000000304147211 */ /* 0x000fe400078c08ff */
[----:B------:R-:W-:Y:S02]  /*19140*/  ISETP.LT.AND P4, PT, R0, c[0x0][0x17c], !P0 ;  /* 0x00005f0000007a0c */ /* 0x000fe40004781270 */
[----:B------:R-:W-:Y:S02]  /*19150*/  IADD3 R5, R4, c[0x0][0x198], RZ ;  /* 0x0000660004057a10 */ /* 0x000fe40007ffe0ff */
[----:B------:R-:W-:Y:S02]  /*19160*/  IADD3 R0, R28, 0xf2, RZ ;  /* 0x000000f21c007810 */ /* 0x000fe40007ffe0ff */
[----:B------:R-:W-:-:S02]  /*19170*/  LEA.HI.X.SX32 R21, R4, R2, 0x1, P6 ;  /* 0x0000000204157211 */ /* 0x000fc400030f0eff */
[CC--:B------:R-:W-:Y:S02]  /*19180*/  LEA R8, P6, R5.reuse, R3.reuse, 0x1 ;  /* 0x0000000305087211 */ /* 0x0c0fe400078c08ff */
[----:B------:R-:W-:Y:S02]  /*19190*/  ISETP.LT.AND P3, PT, R0, c[0x0][0x17c], !P0 ;  /* 0x00005f0000007a0c */ /* 0x000fe40004761270 */
[C---:B------:R-:W-:Y:S02]  /*191a0*/  IADD3 R4, R5.reuse, c[0x0][0x198], RZ ;  /* 0x0000660005047a10 */ /* 0x040fe40007ffe0ff */
[----:B------:R-:W-:Y:S02]  /*191b0*/  IADD3 R0, R28, 0xf3, RZ ;  /* 0x000000f31c007810 */ /* 0x000fe40007ffe0ff */
[----:B------:R-:W-:Y:S02]  /*191c0*/  LEA.HI.X.SX32 R9, R5, R2, 0x1, P6 ;  /* 0x0000000205097211 */ /* 0x000fe400030f0eff */
[----:B------:R-:W-:-:S02]  /*191d0*/  LEA R12, P6, R4, R3, 0x1 ;  /* 0x00000003040c7211 */ /* 0x000fc400078c08ff */
[----:B------:R-:W-:Y:S02]  /*191e0*/  ISETP.LT.AND P2, PT, R0, c[0x0][0x17c], !P0 ;  /* 0x00005f0000007a0c */ /* 0x000fe40004741270 */
[----:B------:R-:W-:Y:S02]  /*191f0*/  IADD3 R5, R4, c[0x0][0x198], RZ ;  /* 0x0000660004057a10 */ /* 0x000fe40007ffe0ff */
[----:B------:R-:W-:Y:S02]  /*19200*/  IADD3 R0, R28, 0xf4, RZ ;  /* 0x000000f41c007810 */ /* 0x000fe40007ffe0ff */
[----:B----4-:R-:W-:Y:S02]  /*19210*/  PRMT R10, R25, 0x7632, R10 ;  /* 0x00007632190a7816 */ /* 0x010fe4000000000a */
[----:B------:R-:W-:Y:S01]  /*19220*/  LEA.HI.X.SX32 R13, R4, R2, 0x1, P6 ;  /* 0x00000002040d7211 */ /* 0x000fe200030f0eff */
[----:B------:R0:W-:Y:S01]  /*19230*/  @P1 STG.E.U16 [R16.64], R6 ;  /* 0x0000000610001986 */ /* 0x0001e2000c101504 */
[----:B------:R-:W-:-:S02]  /*19240*/  LEA R4, P6, R5, R3, 0x1 ;  /* 0x0000000305047211 */ /* 0x000fc400078c08ff */
[----:B------:R-:W-:Y:S01]  /*19250*/  ISETP.LT.AND P1, PT, R0, c[0x0][0x17c], !P0 ;  /* 0x00005f0000007a0c */ /* 0x000fe20004721270 */
[----:B------:R-:W-:Y:S01]  /*19260*/  @P5 STG.E.U16 [R20.64], R25 ;  /* 0x0000001914005986 */ /* 0x000fe2000c101504 */
[----:B------:R-:W-:-:S03]  /*19270*/  IADD3 R0, R28, 0xf5, RZ ;  /* 0x000000f51c007810 */ /* 0x000fc60007ffe0ff */
[----:B------:R1:W-:Y:S01]  /*19280*/  @P4 STG.E.U16 [R8.64], R10 ;  /* 0x0000000a08004986 */ /* 0x0003e2000c101504 */
[C---:B0-----:R-:W-:Y:S02]  /*19290*/  IADD3 R6, R5.reuse, c[0x0][0x198], RZ ;  /* 0x0000660005067a10 */ /* 0x041fe40007ffe0ff */
[----:B------:R-:W-:Y:S02]  /*192a0*/  LEA.HI.X.SX32 R5, R5, R2, 0x1, P6 ;  /* 0x0000000205057211 */ /* 0x000fe400030f0eff */
[----:B------:R-:W-:Y:S02]  /*192b0*/  ISETP.LT.AND P5, PT, R0, c[0x0][0x17c], !P0 ;  /* 0x00005f0000007a0c */ /* 0x000fe400047a1270 */
[C---:B-1----:R-:W-:Y:S02]  /*192c0*/  LEA R8, P6, R6.reuse, R3, 0x1 ;  /* 0x0000000306087211 */ /* 0x042fe400078c08ff */
[----:B------:R-:W-:Y:S02]  /*192d0*/  IADD3 R10, R6, c[0x0][0x198], RZ ;  /* 0x00006600060a7a10 */ /* 0x000fe40007ffe0ff */
[----:B------:R-:W-:-:S04]  /*192e0*/  IADD3 R0, R28, 0xf6, RZ ;  /* 0x000000f61c007810 */ /* 0x000fc80007ffe0ff */
[----:B------:R-:W-:Y:S02]  /*192f0*/  ISETP.LT.AND P4, PT, R0, c[0x0][0x17c], !P0 ;  /* 0x00005f0000007a0c */ /* 0x000fe40004781270 */
[----:B------:R-:W-:Y:S02]  /*19300*/  IADD3 R0, R28, 0xf7, RZ ;  /* 0x000000f71c007810 */ /* 0x000fe40007ffe0ff */
[----:B--2---:R-:W-:Y:S01]  /*19310*/  PRMT R9, R24, 0x7632, R9 ;  /* 0x0000763218097816 */ /* 0x004fe20000000009 */
[----:B------:R-:W-:Y:S04]  /*19320*/  @P3 STG.E.U16 [R12.64], R24 ;  /* 0x000000180c003986 */ /* 0x000fe8000c101504 */
[----:B------:R0:W-:Y:S01]  /*19330*/  @P2 STG.E.U16 [R4.64], R9 ;  /* 0x0000000904002986 */ /* 0x0001e2000c101504 */
[----:B------:R-:W-:-:S02]  /*19340*/  ISETP.LT.AND P3, PT, R0, c[0x0][0x17c], !P0 ;  /* 0x00005f0000007a0c */ /* 0x000fc40004761270 */
[-C--:B0-----:R-:W-:Y:S02]  /*19350*/  LEA.HI.X.SX32 R9, R6, R2.reuse, 0x1, P6 ;  /* 0x0000000206097211 */ /* 0x081fe400030f0eff */
[CC--:B------:R-:W-:Y:S02]  /*19360*/  LEA R16, P6, R10.reuse, R3.reuse, 0x1 ;  /* 0x000000030a107211 */ /* 0x0c0fe400078c08ff */
[C---:B------:R-:W-:Y:S02]  /*19370*/  IADD3 R6, R10.reuse, c[0x0][0x198], RZ ;  /* 0x000066000a067a10 */ /* 0x040fe40007ffe0ff */
[----:B------:R-:W-:Y:S02]  /*19380*/  LEA.HI.X.SX32 R17, R10, R2, 0x1, P6 ;  /* 0x000000020a117211 */ /* 0x000fe400030f0eff */
[C---:B------:R-:W-:Y:S02]  /*19390*/  LEA R4, P6, R6.reuse, R3, 0x1 ;  /* 0x0000000306047211 */ /* 0x040fe400078c08ff */
[----:B------:R-:W-:-:S02]  /*193a0*/  IADD3 R10, R6, c[0x0][0x198], RZ ;  /* 0x00006600060a7a10 */ /* 0x000fc40007ffe0ff */
[----:B---3--:R-:W-:Y:S01]  /*193b0*/  PRMT R5, R29, 0x7632, R5 ;  /* 0x000076321d057816 */ /* 0x008fe20000000005 */
[----:B------:R-:W-:Y:S04]  /*193c0*/  @P1 STG.E.U16 [R8.64], R29 ;  /* 0x0000001d08001986 */ /* 0x000fe8000c101504 */
[----:B------:R0:W-:Y:S01]  /*193d0*/  @P5 STG.E.U16 [R16.64], R5 ;  /* 0x0000000510005986 */ /* 0x0001e2000c101504 */
[----:B------:R-:W-:Y:S02]  /*193e0*/  IADD3 R0, R28, 0xf8, RZ ;  /* 0x000000f81c007810 */ /* 0x000fe40007ffe0ff */
[----:B0-----:R-:W-:Y:S02]  /*193f0*/  LEA.HI.X.SX32 R5, R6, R2, 0x1, P6 ;  /* 0x0000000206057211 */ /* 0x001fe400030f0eff */
[----:B------:R-:W-:-:S02]  /*19400*/  LEA R12, P6, R10, R3, 0x1 ;  /* 0x000000030a0c7211 */ /* 0x000fc400078c08ff */
[C---:B------:R-:W-:Y:S02]  /*19410*/  IADD3 R6, R10.reuse, c[0x0][0x198], RZ ;  /* 0x000066000a067a10 */ /* 0x040fe40007ffe0ff */
[----:B------:R-:W-:Y:S02]  /*19420*/  PRMT R9, R27, 0x7632, R9 ;  /* 0x000076321b097816 */ /* 0x000fe40000000009 */
[----:B------:R-:W-:Y:S02]  /*19430*/  LEA.HI.X.SX32 R13, R10, R2, 0x1, P6 ;  /* 0x000000020a0d7211 */ /* 0x000fe400030f0eff */
[----:B------:R-:W-:Y:S01]  /*19440*/  LEA R8, P6, R6, R3, 0x1 ;  /* 0x0000000306087211 */ /* 0x000fe200078c08ff */
[----:B------:R-:W-:Y:S01]  /*19450*/  @P4 STG.E.U16 [R4.64], R27 ;  /* 0x0000001b04004986 */ /* 0x000fe2000c101504 */
[----:B------:R-:W-:Y:S02]  /*19460*/  ISETP.LT.AND P2, PT, R0, c[0x0][0x17c], !P0 ;  /* 0x00005f0000007a0c */ /* 0x000fe40004741270 */
[----:B------:R-:W-:Y:S01]  /*19470*/  IADD3 R10, R6, c[0x0][0x198], RZ ;  /* 0x00006600060a7a10 */ /* 0x000fe20007ffe0ff */
[----:B------:R0:W-:Y:S01]  /*19480*/  @P3 STG.E.U16 [R12.64], R9 ;  /* 0x000000090c003986 */ /* 0x0001e2000c101504 */
[----:B------:R-:W-:-:S04]  /*19490*/  IADD3 R0, R28, 0xf9, RZ ;  /* 0x000000f91c007810 */ /* 0x000fc80007ffe0ff */
[----:B------:R-:W-:Y:S02]  /*194a0*/  ISETP.LT.AND P1, PT, R0, c[0x0][0x17c], !P0 ;  /* 0x00005f0000007a0c */ /* 0x000fe40004721270 */
[----:B------:R-:W-:Y:S02]  /*194b0*/  IADD3 R0, R28, 0xfa, RZ ;  /* 0x000000fa1c007810 */ /* 0x000fe40007ffe0ff */
[-C--:B0-----:R-:W-:Y:S02]  /*194c0*/  LEA.HI.X.SX32 R9, R6, R2.reuse, 0x1, P6 ;  /* 0x0000000206097211 */ /* 0x081fe400030f0eff */
[C---:B------:R-:W-:Y:S02]  /*194d0*/  LEA R20, P6, R10.reuse, R3, 0x1 ;  /* 0x000000030a147211 */ /* 0x040fe400078c08ff */
[C---:B------:R-:W-:Y:S02]  /*194e0*/  IADD3 R6, R10.reuse, c[0x0][0x198], RZ ;  /* 0x000066000a067a10 */ /* 0x040fe40007ffe0ff */
[----:B------:R-:W-:-:S02]  /*194f0*/  LEA.HI.X.SX32 R21, R10, R2, 0x1, P6 ;  /* 0x000000020a157211 */ /* 0x000fc400030f0eff */
[----:B------:R-:W-:Y:S02]  /*19500*/  IADD3 R10, R6, c[0x0][0x198], RZ ;  /* 0x00006600060a7a10 */ /* 0x000fe40007ffe0ff */
[----:B------:R-:W-:Y:S02]  /*19510*/  ISETP.LT.AND P5, PT, R0, c[0x0][0x17c], !P0 ;  /* 0x00005f0000007a0c */ /* 0x000fe400047a1270 */
[----:B------:R-:W-:Y:S02]  /*19520*/  IADD3 R0, R28, 0xfb, RZ ;  /* 0x000000fb1c007810 */ /* 0x000fe40007ffe0ff */
[----:B------:R-:W-:Y:S02]  /*19530*/  IADD3 R14, R10, c[0x0][0x198], RZ ;  /* 0x000066000a0e7a10 */ /* 0x000fe40007ffe0ff */
[----:B------:R-:W-:Y:S02]  /*19540*/  PRMT R5, R7, 0x7632, R5 ;  /* 0x0000763207057816 */ /* 0x000fe40000000005 */
[----:B------:R-:W-:-:S02]  /*19550*/  ISETP.LT.AND P4, PT, R0, c[0x0][0x17c], !P0 ;  /* 0x00005f0000007a0c */ /* 0x000fc40004781270 */
[----:B------:R-:W-:Y:S01]  /*19560*/  IADD3 R0, R28, 0xfc, RZ ;  /* 0x000000fc1c007810 */ /* 0x000fe20007ffe0ff */
[----:B------:R-:W-:Y:S01]  /*19570*/  @P2 STG.E.U16 [R8.64], R7 ;  /* 0x0000000708002986 */ /* 0x000fe2000c101504 */
[----:B------:R-:W-:Y:S02]  /*19580*/  IADD3 R18, R14, c[0x0][0x198], RZ ;  /* 0x000066000e127a10 */ /* 0x000fe40007ffe0ff */
[----:B------:R-:W-:Y:S01]  /*19590*/  ISETP.LT.AND P3, PT, R0, c[0x0][0x17c], !P0 ;  /* 0x00005f0000007a0c */ /* 0x000fe20004761270 */
[----:B------:R0:W-:Y:S01]  /*195a0*/  @P1 STG.E.U16 [R20.64], R5 ;  /* 0x0000000514001986 */ /* 0x0001e2000c101504 */
[-C--:B------:R-:W-:Y:S02]  /*195b0*/  LEA R12, P1, R10, R3.reuse, 0x1 ;  /* 0x000000030a0c7211 */ /* 0x080fe400078208ff */
[----:B------:R-:W-:Y:S02]  /*195c0*/  IADD3 R0, R28, 0xfd, RZ ;  /* 0x000000fd1c007810 */ /* 0x000fe40007ffe0ff */
[----:B------:R-:W-:-:S02]  /*195d0*/  LEA R4, P6, R6, R3, 0x1 ;  /* 0x0000000306047211 */ /* 0x000fc400078c08ff */
[----:B------:R-:W-:Y:S02]  /*195e0*/  IADD3 R22, R18, c[0x0][0x198], RZ ;  /* 0x0000660012167a10 */ /* 0x000fe40007ffe0ff */
[-C--:B------:R-:W-:Y:S02]  /*195f0*/  LEA.HI.X.SX32 R13, R10, R2.reuse, 0x1, P1 ;  /* 0x000000020a0d7211 */ /* 0x080fe400008f0eff */
[----:B------:R-:W-:Y:S02]  /*19600*/  ISETP.LT.AND P2, PT, R0, c[0x0][0x17c], !P0 ;  /* 0x00005f0000007a0c */ /* 0x000fe40004741270 */
[----:B0-----:R-:W-:Y:S02]  /*19610*/  LEA.HI.X.SX32 R5, R6, R2, 0x1, P6 ;  /* 0x0000000206057211 */ /* 0x001fe400030f0eff */
[-C--:B------:R-:W-:Y:S02]  /*19620*/  LEA R8, P1, R22, R3.reuse, 0x1 ;  /* 0x0000000316087211 */ /* 0x080fe400078208ff */
[----:B------:R-:W-:-:S02]  /*19630*/  LEA R16, P6, R14, R3, 0x1 ;  /* 0x000000030e107211 */ /* 0x000fc400078c08ff */
[C---:B------:R-:W-:Y:S02]  /*19640*/  IADD3 R0, R28.reuse, 0xfe, RZ ;  /* 0x000000fe1c007810 */ /* 0x040fe40007ffe0ff */
[----:B------:R-:W-:Y:S02]  /*19650*/  IADD3 R28, R28, 0xff, RZ ;  /* 0x000000ff1c1c7810 */ /* 0x000fe40007ffe0ff */
[-C--:B------:R-:W-:Y:S02]  /*19660*/  LEA.HI.X.SX32 R9, R22, R2.reuse, 0x1, P1 ;  /* 0x0000000216097211 */ /* 0x080fe400008f0eff */
[----:B------:R-:W-:Y:S02]  /*19670*/  LEA.HI.X.SX32 R17, R14, R2, 0x1, P6 ;  /* 0x000000020e117211 */ /* 0x000fe400030f0eff */
[----:B------:R-:W-:Y:S02]  /*19680*/  ISETP.LT.AND P1, PT, R0, c[0x0][0x17c], !P0 ;  /* 0x00005f0000007a0c */ /* 0x000fe40004721270 */
[----:B------:R-:W-:-:S02]  /*19690*/  LEA R6, P6, R18, R3, 0x1 ;  /* 0x0000000312067211 */ /* 0x000fc400078c08ff */
[----:B------:R-:W-:Y:S02]  /*196a0*/  ISETP.LT.AND P0, PT, R28, c[0x0][0x17c], !P0 ;  /* 0x00005f001c007a0c */ /* 0x000fe40004701270 */
[----:B------:R-:W-:Y:S02]  /*196b0*/  IADD3 R10, R22, c[0x0][0x198], RZ ;  /* 0x00006600160a7a10 */ /* 0x000fe40007ffe0ff */
[-C--:B------:R-:W-:Y:S02]  /*196c0*/  LEA.HI.X.SX32 R7, R18, R2.reuse, 0x1, P6 ;  /* 0x0000000212077211 */ /* 0x080fe400030f0eff */
[----:B------:R-:W-:Y:S02]  /*196d0*/  PRMT R0, R11, 0x7632, R0 ;  /* 0x000076320b007816 */ /* 0x000fe40000000000 */
[C---:B------:R-:W-:Y:S02]  /*196e0*/  LEA R20, P6, R10.reuse, R3, 0x1 ;  /* 0x000000030a147211 */ /* 0x040fe400078c08ff */
[----:B------:R-:W-:Y:S01]  /*196f0*/  PRMT R3, R15, 0x7632, R3 ;  /* 0x000076320f037816 */ /* 0x000fe20000000003 */
[----:B------:R0:W-:Y:S04]  /*19700*/  @P5 STG.E.U16 [R4.64], R11 ;  /* 0x0000000b04005986 */ /* 0x0001e8000c101504 */
[----:B------:R0:W-:Y:S04]  /*19710*/  @P4 STG.E.U16 [R12.64], R0 ;  /* 0x000000000c004986 */ /* 0x0001e8000c101504 */
[----:B------:R0:W-:Y:S04]  /*19720*/  @P3 STG.E.U16 [R16.64], R15 ;  /* 0x0000000f10003986 */ /* 0x0001e8000c101504 */
[----:B------:R0:W-:Y:S01]  /*19730*/  @P2 STG.E.U16 [R6.64], R3 ;  /* 0x0000000306002986 */ /* 0x0001e2000c101504 */
[----:B------:R-:W-:-:S03]  /*19740*/  LEA.HI.X.SX32 R21, R10, R2, 0x1, P6 ;  /* 0x000000020a157211 */ /* 0x000fc600030f0eff */
[----:B------:R0:W-:Y:S01]  /*19750*/  @P1 STG.E.U16 [R8.64], R19 ;  /* 0x0000001308001986 */ /* 0x0001e2000c101504 */
[----:B------:R-:W-:Y:S05]  /*19760*/  @!P0 EXIT ;  /* 0x000000000000894d */ /* 0x000fea0003800000 */
[----:B------:R-:W-:-:S05]  /*19770*/  PRMT R10, R19, 0x7632, R10 ;  /* 0x00007632130a7816 */ /* 0x000fca000000000a */
[----:B------:R-:W-:Y:S01]  /*19780*/  STG.E.U16 [R20.64], R10 ;  /* 0x0000000a14007986 */ /* 0x000fe2000c101504 */
[----:B------:R-:W-:Y:S05]  /*19790*/  EXIT ;  /* 0x000000000000794d */ /* 0x000fea0003800000 */
.L_x_4:
[----:B------:R-:W-:-:S00]  /*197a0*/  BRA `(.L_x_4) ;  /* 0xfffffff000007947 */ /* 0x000fc0000383ffff */
[----:B------:R-:W-:-:S00]  /*197b0*/  NOP ;  /* 0x0000000000007918 */ /* 0x000fc00000000000 */
        /* <DEDUP_REMOVED lines=12> */
.L_x_5:


//--------------------- .nv.shared.matmul_kernel  --------------------------
	.section	.nv.shared.matmul_kernel,"aw",@nobits
	.sectionflags	@""
	.align	16
